	.target	sm_100a

	.elftype	@"ET_EXEC"


//--------------------- .note.nv.tkinfo           --------------------------
	.section	.note.nv.tkinfo,"",@"SHT_NOTE"
	.sectionflags	@"SHF_NOTE_NV_TKINFO"
	.tkinfo
        /*0018*/ 	.word	0x00000002
        /*0030*/ 	.string	""
        /*0030*/ 	.string	"ptxas"
        /*0030*/ 	.string	"Cuda compilation tools, release 13.0, V13.0.88"
        /*0030*/ 	.string	"Build cuda_13.0.r13.0/compiler.36424714_0"
        /*0030*/ 	.string	"-arch sm_100a -m 64 "



//--------------------- .note.nv.cuinfo           --------------------------
	.section	.note.nv.cuinfo,"",@"SHT_NOTE"
	.sectionflags	@"SHF_NOTE_NV_CUINFO"
        /*0018*/ 	.short	0x0002
        /*001a*/ 	.short	0x0064
        /*001c*/ 	.short	0x0082
	.zero		2


//--------------------- .nv.info                  --------------------------
	.section	.nv.info,"",@"SHT_CUDA_INFO"
	.align	4


	//----- nvinfo : EIATTR_REGCOUNT
	.align		4
        /*0000*/ 	.byte	0x04, 0x2f
        /*0002*/ 	.short	(.L_41 - .L_40)
	.align		4
.L_40:
        /*0004*/ 	.word	index@(_Z35group_norm_nhwc_fwd_one_pass_kernelI11Fp32IOFp16WLi512ELi10ELi640EEv26Group_norm_nhwc_fwd_params)
        /*0008*/ 	.word	0x0000002a


	//----- nvinfo : EIATTR_FRAME_SIZE
	.align		4
.L_41:
        /*000c*/ 	.byte	0x04, 0x11
        /*000e*/ 	.short	(.L_43 - .L_42)
	.align		4
.L_42:
        /*0010*/ 	.word	index@(_Z35group_norm_nhwc_fwd_one_pass_kernelI11Fp32IOFp16WLi512ELi10ELi640EEv26Group_norm_nhwc_fwd_params)
        /*0014*/ 	.word	0x00000000


	//----- nvinfo : EIATTR_REGCOUNT
	.align		4
.L_43:
        /*0018*/ 	.byte	0x04, 0x2f
        /*001a*/ 	.short	(.L_45 - .L_44)
	.align		4
.L_44:
        /*001c*/ 	.word	index@(_Z35group_norm_nhwc_fwd_one_pass_kernelI11Fp32IOFp16WLi256ELi10ELi640EEv26Group_norm_nhwc_fwd_params)
        /*0020*/ 	.word	0x00000020


	//----- nvinfo : EIATTR_FRAME_SIZE
	.align		4
.L_45:
        /*0024*/ 	.byte	0x04, 0x11
        /*0026*/ 	.short	(.L_47 - .L_46)
	.align		4
.L_46:
        /*0028*/ 	.word	index@(_Z35group_norm_nhwc_fwd_one_pass_kernelI11Fp32IOFp16WLi256ELi10ELi640EEv26Group_norm_nhwc_fwd_params)
        /*002c*/ 	.word	0x00000000


	//----- nvinfo : EIATTR_REGCOUNT
	.align		4
.L_47:
        /*0030*/ 	.byte	0x04, 0x2f
        /*0032*/ 	.short	(.L_49 - .L_48)
	.align		4
.L_48:
        /*0034*/ 	.word	index@(_Z35group_norm_nhwc_fwd_one_pass_kernelI11Fp32IOFp16WLi128ELi10ELi640EEv26Group_norm_nhwc_fwd_params)
        /*0038*/ 	.word	0x00000020


	//----- nvinfo : EIATTR_FRAME_SIZE
	.align		4
.L_49:
        /*003c*/ 	.byte	0x04, 0x11
        /*003e*/ 	.short	(.L_51 - .L_50)
	.align		4
.L_50:
        /*0040*/ 	.word	index@(_Z35group_norm_nhwc_fwd_one_pass_kernelI11Fp32IOFp16WLi128ELi10ELi640EEv26Group_norm_nhwc_fwd_params)
        /*0044*/ 	.word	0x00000000


	//----- nvinfo : EIATTR_REGCOUNT
	.align		4
.L_51:
        /*0048*/ 	.byte	0x04, 0x2f
        /*004a*/ 	.short	(.L_53 - .L_52)
	.align		4
.L_52:
        /*004c*/ 	.word	index@(_Z35group_norm_nhwc_fwd_one_pass_kernelI11Fp32IOFp16WLi64ELi10ELi640EEv26Group_norm_nhwc_fwd_params)
        /*0050*/ 	.word	0x00000020


	//----- nvinfo : EIATTR_FRAME_SIZE
	.align		4
.L_53:
        /*0054*/ 	.byte	0x04, 0x11
        /*0056*/ 	.short	(.L_55 - .L_54)
	.align		4
.L_54:
        /*0058*/ 	.word	index@(_Z35group_norm_nhwc_fwd_one_pass_kernelI11Fp32IOFp16WLi64ELi10ELi640EEv26Group_norm_nhwc_fwd_params)
        /*005c*/ 	.word	0x00000000


	//----- nvinfo : EIATTR_REGCOUNT
	.align		4
.L_55:
        /*0060*/ 	.byte	0x04, 0x2f
        /*0062*/ 	.short	(.L_57 - .L_56)
	.align		4
.L_56:
        /*0064*/ 	.word	index@(_Z35group_norm_nhwc_fwd_one_pass_kernelI11Fp32IOBf16WLi512ELi10ELi640EEv26Group_norm_nhwc_fwd_params)
        /*0068*/ 	.word	0x0000002a


	//----- nvinfo : EIATTR_FRAME_SIZE
	.align		4
.L_57:
        /*006c*/ 	.byte	0x04, 0x11
        /*006e*/ 	.short	(.L_59 - .L_58)
	.align		4
.L_58:
        /*0070*/ 	.word	index@(_Z35group_norm_nhwc_fwd_one_pass_kernelI11Fp32IOBf16WLi512ELi10ELi640EEv26Group_norm_nhwc_fwd_params)
        /*0074*/ 	.word	0x00000000


	//----- nvinfo : EIATTR_REGCOUNT
	.align		4
.L_59:
        /*0078*/ 	.byte	0x04, 0x2f
        /*007a*/ 	.short	(.L_61 - .L_60)
	.align		4
.L_60:
        /*007c*/ 	.word	index@(_Z35group_norm_nhwc_fwd_one_pass_kernelI11Fp32IOBf16WLi256ELi10ELi640EEv26Group_norm_nhwc_fwd_params)
        /*0080*/ 	.word	0x00000020


	//----- nvinfo : EIATTR_FRAME_SIZE
	.align		4
.L_61:
        /*0084*/ 	.byte	0x04, 0x11
        /*0086*/ 	.short	(.L_63 - .L_62)
	.align		4
.L_62:
        /*0088*/ 	.word	index@(_Z35group_norm_nhwc_fwd_one_pass_kernelI11Fp32IOBf16WLi256ELi10ELi640EEv26Group_norm_nhwc_fwd_params)
        /*008c*/ 	.word	0x00000000


	//----- nvinfo : EIATTR_REGCOUNT
	.align		4
.L_63:
        /*0090*/ 	.byte	0x04, 0x2f
        /*0092*/ 	.short	(.L_65 - .L_64)
	.align		4
.L_64:
        /*0094*/ 	.word	index@(_Z35group_norm_nhwc_fwd_one_pass_kernelI11Fp32IOBf16WLi128ELi10ELi640EEv26Group_norm_nhwc_fwd_params)
        /*0098*/ 	.word	0x00000020


	//----- nvinfo : EIATTR_FRAME_SIZE
	.align		4
.L_65:
        /*009c*/ 	.byte	0x04, 0x11
        /*009e*/ 	.short	(.L_67 - .L_66)
	.align		4
.L_66:
        /*00a0*/ 	.word	index@(_Z35group_norm_nhwc_fwd_one_pass_kernelI11Fp32IOBf16WLi128ELi10ELi640EEv26Group_norm_nhwc_fwd_params)
        /*00a4*/ 	.word	0x00000000


	//----- nvinfo : EIATTR_REGCOUNT
	.align		4
.L_67:
        /*00a8*/ 	.byte	0x04, 0x2f
        /*00aa*/ 	.short	(.L_69 - .L_68)
	.align		4
.L_68:
        /*00ac*/ 	.word	index@(_Z35group_norm_nhwc_fwd_one_pass_kernelI11Fp32IOBf16WLi64ELi10ELi640EEv26Group_norm_nhwc_fwd_params)
        /*00b0*/ 	.word	0x00000020


	//----- nvinfo : EIATTR_FRAME_SIZE
	.align		4
.L_69:
        /*00b4*/ 	.byte	0x04, 0x11
        /*00b6*/ 	.short	(.L_71 - .L_70)
	.align		4
.L_70:
        /*00b8*/ 	.word	index@(_Z35group_norm_nhwc_fwd_one_pass_kernelI11Fp32IOBf16WLi64ELi10ELi640EEv26Group_norm_nhwc_fwd_params)
        /*00bc*/ 	.word	0x00000000


	//----- nvinfo : EIATTR_REGCOUNT
	.align		4
.L_71:
        /*00c0*/ 	.byte	0x04, 0x2f
        /*00c2*/ 	.short	(.L_73 - .L_72)
	.align		4
.L_72:
        /*00c4*/ 	.word	index@(_Z35group_norm_nhwc_fwd_one_pass_kernelI11Fp32IOFp32WLi512ELi10ELi640EEv26Group_norm_nhwc_fwd_params)
        /*00c8*/ 	.word	0x00000020


	//----- nvinfo : EIATTR_FRAME_SIZE
	.align		4
.L_73:
        /*00cc*/ 	.byte	0x04, 0x11
        /*00ce*/ 	.short	(.L_75 - .L_74)
	.align		4
.L_74:
        /*00d0*/ 	.word	index@(_Z35group_norm_nhwc_fwd_one_pass_kernelI11Fp32IOFp32WLi512ELi10ELi640EEv26Group_norm_nhwc_fwd_params)
        /*00d4*/ 	.word	0x00000000


	//----- nvinfo : EIATTR_REGCOUNT
	.align		4
.L_75:
        /*00d8*/ 	.byte	0x04, 0x2f
        /*00da*/ 	.short	(.L_77 - .L_76)
	.align		4
.L_76:
        /*00dc*/ 	.word	index@(_Z35group_norm_nhwc_fwd_one_pass_kernelI11Fp32IOFp32WLi256ELi10ELi640EEv26Group_norm_nhwc_fwd_params)
        /*00e0*/ 	.word	0x00000020


	//----- nvinfo : EIATTR_FRAME_SIZE
	.align		4
.L_77:
        /*00e4*/ 	.byte	0x04, 0x11
        /*00e6*/ 	.short	(.L_79 - .L_78)
	.align		4
.L_78:
        /*00e8*/ 	.word	index@(_Z35group_norm_nhwc_fwd_one_pass_kernelI11Fp32IOFp32WLi256ELi10ELi640EEv26Group_norm_nhwc_fwd_params)
        /*00ec*/ 	.word	0x00000000


	//----- nvinfo : EIATTR_REGCOUNT
	.align		4
.L_79:
        /*00f0*/ 	.byte	0x04, 0x2f
        /*00f2*/ 	.short	(.L_81 - .L_80)
	.align		4
.L_80:
        /*00f4*/ 	.word	index@(_Z35group_norm_nhwc_fwd_one_pass_kernelI11Fp32IOFp32WLi128ELi10ELi640EEv26Group_norm_nhwc_fwd_params)
        /*00f8*/ 	.word	0x00000020


	//----- nvinfo : EIATTR_FRAME_SIZE
	.align		4
.L_81:
        /*00fc*/ 	.byte	0x04, 0x11
        /*00fe*/ 	.short	(.L_83 - .L_82)
	.align		4
.L_82:
        /*0100*/ 	.word	index@(_Z35group_norm_nhwc_fwd_one_pass_kernelI11Fp32IOFp32WLi128ELi10ELi640EEv26Group_norm_nhwc_fwd_params)
        /*0104*/ 	.word	0x00000000


	//----- nvinfo : EIATTR_REGCOUNT
	.align		4
.L_83:
        /*0108*/ 	.byte	0x04, 0x2f
        /*010a*/ 	.short	(.L_85 - .L_84)
	.align		4
.L_84:
        /*010c*/ 	.word	index@(_Z35group_norm_nhwc_fwd_one_pass_kernelI11Fp32IOFp32WLi64ELi10ELi640EEv26Group_norm_nhwc_fwd_params)
        /*0110*/ 	.word	0x00000020


	//----- nvinfo : EIATTR_FRAME_SIZE
	.align		4
.L_85:
        /*0114*/ 	.byte	0x04, 0x11
        /*0116*/ 	.short	(.L_87 - .L_86)
	.align		4
.L_86:
        /*0118*/ 	.word	index@(_Z35group_norm_nhwc_fwd_one_pass_kernelI11Fp32IOFp32WLi64ELi10ELi640EEv26Group_norm_nhwc_fwd_params)
        /*011c*/ 	.word	0x00000000


	//----- nvinfo : EIATTR_REGCOUNT
	.align		4
.L_87:
        /*0120*/ 	.byte	0x04, 0x2f
        /*0122*/ 	.short	(.L_89 - .L_88)
	.align		4
.L_88:
        /*0124*/ 	.word	index@(_Z35group_norm_nhwc_fwd_one_pass_kernelI11Fp16IOFp16WLi512ELi10ELi640EEv26Group_norm_nhwc_fwd_params)
        /*0128*/ 	.word	0x00000020


	//----- nvinfo : EIATTR_FRAME_SIZE
	.align		4
.L_89:
        /*012c*/ 	.byte	0x04, 0x11
        /*012e*/ 	.short	(.L_91 - .L_90)
	.align		4
.L_90:
        /*0130*/ 	.word	index@(_Z35group_norm_nhwc_fwd_one_pass_kernelI11Fp16IOFp16WLi512ELi10ELi640EEv26Group_norm_nhwc_fwd_params)
        /*0134*/ 	.word	0x00000000


	//----- nvinfo : EIATTR_REGCOUNT
	.align		4
.L_91:
        /*0138*/ 	.byte	0x04, 0x2f
        /*013a*/ 	.short	(.L_93 - .L_92)
	.align		4
.L_92:
        /*013c*/ 	.word	index@(_Z35group_norm_nhwc_fwd_one_pass_kernelI11Fp16IOFp16WLi256ELi10ELi640EEv26Group_norm_nhwc_fwd_params)
        /*0140*/ 	.word	0x00000020


	//----- nvinfo : EIATTR_FRAME_SIZE
	.align		4
.L_93:
        /*0144*/ 	.byte	0x04, 0x11
        /*0146*/ 	.short	(.L_95 - .L_94)
	.align		4
.L_94:
        /*0148*/ 	.word	index@(_Z35group_norm_nhwc_fwd_one_pass_kernelI11Fp16IOFp16WLi256ELi10ELi640EEv26Group_norm_nhwc_fwd_params)
        /*014c*/ 	.word	0x00000000


	//----- nvinfo : EIATTR_REGCOUNT
	.align		4
.L_95:
        /*0150*/ 	.byte	0x04, 0x2f
        /*0152*/ 	.short	(.L_97 - .L_96)
	.align		4
.L_96:
        /*0154*/ 	.word	index@(_Z35group_norm_nhwc_fwd_one_pass_kernelI11Fp16IOFp16WLi128ELi10ELi640EEv26Group_norm_nhwc_fwd_params)
        /*0158*/ 	.word	0x00000020


	//----- nvinfo : EIATTR_FRAME_SIZE
	.align		4
.L_97:
        /*015c*/ 	.byte	0x04, 0x11
        /*015e*/ 	.short	(.L_99 - .L_98)
	.align		4
.L_98:
        /*0160*/ 	.word	index@(_Z35group_norm_nhwc_fwd_one_pass_kernelI11Fp16IOFp16WLi128ELi10ELi640EEv26Group_norm_nhwc_fwd_params)
        /*0164*/ 	.word	0x00000000


	//----- nvinfo : EIATTR_REGCOUNT
	.align		4
.L_99:
        /*0168*/ 	.byte	0x04, 0x2f
        /*016a*/ 	.short	(.L_101 - .L_100)
	.align		4
.L_100:
        /*016c*/ 	.word	index@(_Z35group_norm_nhwc_fwd_one_pass_kernelI11Fp16IOFp16WLi64ELi10ELi640EEv26Group_norm_nhwc_fwd_params)
        /*0170*/ 	.word	0x00000020


	//----- nvinfo : EIATTR_FRAME_SIZE
	.align		4
.L_101:
        /*0174*/ 	.byte	0x04, 0x11
        /*0176*/ 	.short	(.L_103 - .L_102)
	.align		4
.L_102:
        /*0178*/ 	.word	index@(_Z35group_norm_nhwc_fwd_one_pass_kernelI11Fp16IOFp16WLi64ELi10ELi640EEv26Group_norm_nhwc_fwd_params)
        /*017c*/ 	.word	0x00000000


	//----- nvinfo : EIATTR_REGCOUNT
	.align		4
.L_103:
        /*0180*/ 	.byte	0x04, 0x2f
        /*0182*/ 	.short	(.L_105 - .L_104)
	.align		4
.L_104:
        /*0184*/ 	.word	index@(_Z35group_norm_nhwc_fwd_one_pass_kernelI11Fp16IOBf16WLi512ELi10ELi640EEv26Group_norm_nhwc_fwd_params)
        /*0188*/ 	.word	0x00000020


	//----- nvinfo : EIATTR_FRAME_SIZE
	.align		4
.L_105:
        /*018c*/ 	.byte	0x04, 0x11
        /*018e*/ 	.short	(.L_107 - .L_106)
	.align		4
.L_106:
        /*0190*/ 	.word	index@(_Z35group_norm_nhwc_fwd_one_pass_kernelI11Fp16IOBf16WLi512ELi10ELi640EEv26Group_norm_nhwc_fwd_params)
        /*0194*/ 	.word	0x00000000


	//----- nvinfo : EIATTR_REGCOUNT
	.align		4
.L_107:
        /*0198*/ 	.byte	0x04, 0x2f
        /*019a*/ 	.short	(.L_109 - .L_108)
	.align		4
.L_108:
        /*019c*/ 	.word	index@(_Z35group_norm_nhwc_fwd_one_pass_kernelI11Fp16IOBf16WLi256ELi10ELi640EEv26Group_norm_nhwc_fwd_params)
        /*01a0*/ 	.word	0x00000020


	//----- nvinfo : EIATTR_FRAME_SIZE
	.align		4
.L_109:
        /*01a4*/ 	.byte	0x04, 0x11
        /*01a6*/ 	.short	(.L_111 - .L_110)
	.align		4
.L_110:
        /*01a8*/ 	.word	index@(_Z35group_norm_nhwc_fwd_one_pass_kernelI11Fp16IOBf16WLi256ELi10ELi640EEv26Group_norm_nhwc_fwd_params)
        /*01ac*/ 	.word	0x00000000


	//----- nvinfo : EIATTR_REGCOUNT
	.align		4
.L_111:
        /*01b0*/ 	.byte	0x04, 0x2f
        /*01b2*/ 	.short	(.L_113 - .L_112)
	.align		4
.L_112:
        /*01b4*/ 	.word	index@(_Z35group_norm_nhwc_fwd_one_pass_kernelI11Fp16IOBf16WLi128ELi10ELi640EEv26Group_norm_nhwc_fwd_params)
        /*01b8*/ 	.word	0x00000020


	//----- nvinfo : EIATTR_FRAME_SIZE
	.align		4
.L_113:
        /*01bc*/ 	.byte	0x04, 0x11
        /*01be*/ 	.short	(.L_115 - .L_114)
	.align		4
.L_114:
        /*01c0*/ 	.word	index@(_Z35group_norm_nhwc_fwd_one_pass_kernelI11Fp16IOBf16WLi128ELi10ELi640EEv26Group_norm_nhwc_fwd_params)
        /*01c4*/ 	.word	0x00000000


	//----- nvinfo : EIATTR_REGCOUNT
	.align		4
.L_115:
        /*01c8*/ 	.byte	0x04, 0x2f
        /*01ca*/ 	.short	(.L_117 - .L_116)
	.align		4
.L_116:
        /*01cc*/ 	.word	index@(_Z35group_norm_nhwc_fwd_one_pass_kernelI11Fp16IOBf16WLi64ELi10ELi640EEv26Group_norm_nhwc_fwd_params)
        /*01d0*/ 	.word	0x00000020


	//----- nvinfo : EIATTR_FRAME_SIZE
	.align		4
.L_117:
        /*01d4*/ 	.byte	0x04, 0x11
        /*01d6*/ 	.short	(.L_119 - .L_118)
	.align		4
.L_118:
        /*01d8*/ 	.word	index@(_Z35group_norm_nhwc_fwd_one_pass_kernelI11Fp16IOBf16WLi64ELi10ELi640EEv26Group_norm_nhwc_fwd_params)
        /*01dc*/ 	.word	0x00000000


	//----- nvinfo : EIATTR_REGCOUNT
	.align		4
.L_119:
        /*01e0*/ 	.byte	0x04, 0x2f
        /*01e2*/ 	.short	(.L_121 - .L_120)
	.align		4
.L_120:
        /*01e4*/ 	.word	index@(_Z35group_norm_nhwc_fwd_one_pass_kernelI11Fp16IOFp32WLi512ELi10ELi640EEv26Group_norm_nhwc_fwd_params)
        /*01e8*/ 	.word	0x00000020


	//----- nvinfo : EIATTR_FRAME_SIZE
	.align		4
.L_121:
        /*01ec*/ 	.byte	0x04, 0x11
        /*01ee*/ 	.short	(.L_123 - .L_122)
	.align		4
.L_122:
        /*01f0*/ 	.word	index@(_Z35group_norm_nhwc_fwd_one_pass_kernelI11Fp16IOFp32WLi512ELi10ELi640EEv26Group_norm_nhwc_fwd_params)
        /*01f4*/ 	.word	0x00000000


	//----- nvinfo : EIATTR_REGCOUNT
	.align		4
.L_123:
        /*01f8*/ 	.byte	0x04, 0x2f
        /*01fa*/ 	.short	(.L_125 - .L_124)
	.align		4
.L_124:
        /*01fc*/ 	.word	index@(_Z35group_norm_nhwc_fwd_one_pass_kernelI11Fp16IOFp32WLi256ELi10ELi640EEv26Group_norm_nhwc_fwd_params)
        /*0200*/ 	.word	0x00000020


	//----- nvinfo : EIATTR_FRAME_SIZE
	.align		4
.L_125:
        /*0204*/ 	.byte	0x04, 0x11
        /*0206*/ 	.short	(.L_127 - .L_126)
	.align		4
.L_126:
        /*0208*/ 	.word	index@(_Z35group_norm_nhwc_fwd_one_pass_kernelI11Fp16IOFp32WLi256ELi10ELi640EEv26Group_norm_nhwc_fwd_params)
        /*020c*/ 	.word	0x00000000


	//----- nvinfo : EIATTR_REGCOUNT
	.align		4
.L_127:
        /*0210*/ 	.byte	0x04, 0x2f
        /*0212*/ 	.short	(.L_129 - .L_128)
	.align		4
.L_128:
        /*0214*/ 	.word	index@(_Z35group_norm_nhwc_fwd_one_pass_kernelI11Fp16IOFp32WLi128ELi10ELi640EEv26Group_norm_nhwc_fwd_params)
        /*0218*/ 	.word	0x00000020


	//----- nvinfo : EIATTR_FRAME_SIZE
	.align		4
.L_129:
        /*021c*/ 	.byte	0x04, 0x11
        /*021e*/ 	.short	(.L_131 - .L_130)
	.align		4
.L_130:
        /*0220*/ 	.word	index@(_Z35group_norm_nhwc_fwd_one_pass_kernelI11Fp16IOFp32WLi128ELi10ELi640EEv26Group_norm_nhwc_fwd_params)
        /*0224*/ 	.word	0x00000000


	//----- nvinfo : EIATTR_REGCOUNT
	.align		4
.L_131:
        /*0228*/ 	.byte	0x04, 0x2f
        /*022a*/ 	.short	(.L_133 - .L_132)
	.align		4
.L_132:
        /*022c*/ 	.word	index@(_Z35group_norm_nhwc_fwd_one_pass_kernelI11Fp16IOFp32WLi64ELi10ELi640EEv26Group_norm_nhwc_fwd_params)
        /*0230*/ 	.word	0x00000020


	//----- nvinfo : EIATTR_FRAME_SIZE
	.align		4
.L_133:
        /*0234*/ 	.byte	0x04, 0x11
        /*0236*/ 	.short	(.L_135 - .L_134)
	.align		4
.L_134:
        /*0238*/ 	.word	index@(_Z35group_norm_nhwc_fwd_one_pass_kernelI11Fp16IOFp32WLi64ELi10ELi640EEv26Group_norm_nhwc_fwd_params)
        /*023c*/ 	.word	0x00000000


	//----- nvinfo : EIATTR_REGCOUNT
	.align		4
.L_135:
        /*0240*/ 	.byte	0x04, 0x2f
        /*0242*/ 	.short	(.L_137 - .L_136)
	.align		4
.L_136:
        /*0244*/ 	.word	index@(_Z35group_norm_nhwc_fwd_one_pass_kernelI11Bf16IOFp16WLi512ELi10ELi640EEv26Group_norm_nhwc_fwd_params)
        /*0248*/ 	.word	0x00000020


	//----- nvinfo : EIATTR_FRAME_SIZE
	.align		4
.L_137:
        /*024c*/ 	.byte	0x04, 0x11
        /*024e*/ 	.short	(.L_139 - .L_138)
	.align		4
.L_138:
        /*0250*/ 	.word	index@(_Z35group_norm_nhwc_fwd_one_pass_kernelI11Bf16IOFp16WLi512ELi10ELi640EEv26Group_norm_nhwc_fwd_params)
        /*0254*/ 	.word	0x00000000


	//----- nvinfo : EIATTR_REGCOUNT
	.align		4
.L_139:
        /*0258*/ 	.byte	0x04, 0x2f
        /*025a*/ 	.short	(.L_141 - .L_140)
	.align		4
.L_140:
        /*025c*/ 	.word	index@(_Z35group_norm_nhwc_fwd_one_pass_kernelI11Bf16IOFp16WLi256ELi10ELi640EEv26Group_norm_nhwc_fwd_params)
        /*0260*/ 	.word	0x00000020


	//----- nvinfo : EIATTR_FRAME_SIZE
	.align		4
.L_141:
        /*0264*/ 	.byte	0x04, 0x11
        /*0266*/ 	.short	(.L_143 - .L_142)
	.align		4
.L_142:
        /*0268*/ 	.word	index@(_Z35group_norm_nhwc_fwd_one_pass_kernelI11Bf16IOFp16WLi256ELi10ELi640EEv26Group_norm_nhwc_fwd_params)
        /*026c*/ 	.word	0x00000000


	//----- nvinfo : EIATTR_REGCOUNT
	.align		4
.L_143:
        /*0270*/ 	.byte	0x04, 0x2f
        /*0272*/ 	.short	(.L_145 - .L_144)
	.align		4
.L_144:
        /*0274*/ 	.word	index@(_Z35group_norm_nhwc_fwd_one_pass_kernelI11Bf16IOFp16WLi128ELi10ELi640EEv26Group_norm_nhwc_fwd_params)
        /*0278*/ 	.word	0x00000020


	//----- nvinfo : EIATTR_FRAME_SIZE
	.align		4
.L_145:
        /*027c*/ 	.byte	0x04, 0x11
        /*027e*/ 	.short	(.L_147 - .L_146)
	.align		4
.L_146:
        /*0280*/ 	.word	index@(_Z35group_norm_nhwc_fwd_one_pass_kernelI11Bf16IOFp16WLi128ELi10ELi640EEv26Group_norm_nhwc_fwd_params)
        /*0284*/ 	.word	0x00000000


	//----- nvinfo : EIATTR_REGCOUNT
	.align		4
.L_147:
        /*0288*/ 	.byte	0x04, 0x2f
        /*028a*/ 	.short	(.L_149 - .L_148)
	.align		4
.L_148:
        /*028c*/ 	.word	index@(_Z35group_norm_nhwc_fwd_one_pass_kernelI11Bf16IOFp16WLi64ELi10ELi640EEv26Group_norm_nhwc_fwd_params)
        /*0290*/ 	.word	0x00000020


	//----- nvinfo : EIATTR_FRAME_SIZE
	.align		4
.L_149:
        /*0294*/ 	.byte	0x04, 0x11
        /*0296*/ 	.short	(.L_151 - .L_150)
	.align		4
.L_150:
        /*0298*/ 	.word	index@(_Z35group_norm_nhwc_fwd_one_pass_kernelI11Bf16IOFp16WLi64ELi10ELi640EEv26Group_norm_nhwc_fwd_params)
        /*029c*/ 	.word	0x00000000


	//----- nvinfo : EIATTR_REGCOUNT
	.align		4
.L_151:
        /*02a0*/ 	.byte	0x04, 0x2f
        /*02a2*/ 	.short	(.L_153 - .L_152)
	.align		4
.L_152:
        /*02a4*/ 	.word	index@(_Z35group_norm_nhwc_fwd_one_pass_kernelI11Bf16IOBf16WLi512ELi10ELi640EEv26Group_norm_nhwc_fwd_params)
        /*02a8*/ 	.word	0x00000020


	//----- nvinfo : EIATTR_FRAME_SIZE
	.align		4
.L_153:
        /*02ac*/ 	.byte	0x04, 0x11
        /*02ae*/ 	.short	(.L_155 - .L_154)
	.align		4
.L_154:
        /*02b0*/ 	.word	index@(_Z35group_norm_nhwc_fwd_one_pass_kernelI11Bf16IOBf16WLi512ELi10ELi640EEv26Group_norm_nhwc_fwd_params)
        /*02b4*/ 	.word	0x00000000


	//----- nvinfo : EIATTR_REGCOUNT
	.align		4
.L_155:
        /*02b8*/ 	.byte	0x04, 0x2f
        /*02ba*/ 	.short	(.L_157 - .L_156)
	.align		4
.L_156:
        /*02bc*/ 	.word	index@(_Z35group_norm_nhwc_fwd_one_pass_kernelI11Bf16IOBf16WLi256ELi10ELi640EEv26Group_norm_nhwc_fwd_params)
        /*02c0*/ 	.word	0x00000020


	//----- nvinfo : EIATTR_FRAME_SIZE
	.align		4
.L_157:
        /*02c4*/ 	.byte	0x04, 0x11
        /*02c6*/ 	.short	(.L_159 - .L_158)
	.align		4
.L_158:
        /*02c8*/ 	.word	index@(_Z35group_norm_nhwc_fwd_one_pass_kernelI11Bf16IOBf16WLi256ELi10ELi640EEv26Group_norm_nhwc_fwd_params)
        /*02cc*/ 	.word	0x00000000


	//----- nvinfo : EIATTR_REGCOUNT
	.align		4
.L_159:
        /*02d0*/ 	.byte	0x04, 0x2f
        /*02d2*/ 	.short	(.L_161 - .L_160)
	.align		4
.L_160:
        /*02d4*/ 	.word	index@(_Z35group_norm_nhwc_fwd_one_pass_kernelI11Bf16IOBf16WLi128ELi10ELi640EEv26Group_norm_nhwc_fwd_params)
        /*02d8*/ 	.word	0x00000020


	//----- nvinfo : EIATTR_FRAME_SIZE
	.align		4
.L_161:
        /*02dc*/ 	.byte	0x04, 0x11
        /*02de*/ 	.short	(.L_163 - .L_162)
	.align		4
.L_162:
        /*02e0*/ 	.word	index@(_Z35group_norm_nhwc_fwd_one_pass_kernelI11Bf16IOBf16WLi128ELi10ELi640EEv26Group_norm_nhwc_fwd_params)
        /*02e4*/ 	.word	0x00000000


	//----- nvinfo : EIATTR_REGCOUNT
	.align		4
.L_163:
        /*02e8*/ 	.byte	0x04, 0x2f
        /*02ea*/ 	.short	(.L_165 - .L_164)
	.align		4
.L_164:
        /*02ec*/ 	.word	index@(_Z35group_norm_nhwc_fwd_one_pass_kernelI11Bf16IOBf16WLi64ELi10ELi640EEv26Group_norm_nhwc_fwd_params)
        /*02f0*/ 	.word	0x00000020


	//----- nvinfo : EIATTR_FRAME_SIZE
	.align		4
.L_165:
        /*02f4*/ 	.byte	0x04, 0x11
        /*02f6*/ 	.short	(.L_167 - .L_166)
	.align		4
.L_166:
        /*02f8*/ 	.word	index@(_Z35group_norm_nhwc_fwd_one_pass_kernelI11Bf16IOBf16WLi64ELi10ELi640EEv26Group_norm_nhwc_fwd_params)
        /*02fc*/ 	.word	0x00000000


	//----- nvinfo : EIATTR_REGCOUNT
	.align		4
.L_167:
        /*0300*/ 	.byte	0x04, 0x2f
        /*0302*/ 	.short	(.L_169 - .L_168)
	.align		4
.L_168:
        /*0304*/ 	.word	index@(_Z35group_norm_nhwc_fwd_one_pass_kernelI11Bf16IOFp32WLi512ELi10ELi640EEv26Group_norm_nhwc_fwd_params)
        /*0308*/ 	.word	0x00000020


	//----- nvinfo : EIATTR_FRAME_SIZE
	.align		4
.L_169:
        /*030c*/ 	.byte	0x04, 0x11
        /*030e*/ 	.short	(.L_171 - .L_170)
	.align		4
.L_170:
        /*0310*/ 	.word	index@(_Z35group_norm_nhwc_fwd_one_pass_kernelI11Bf16IOFp32WLi512ELi10ELi640EEv26Group_norm_nhwc_fwd_params)
        /*0314*/ 	.word	0x00000000


	//----- nvinfo : EIATTR_REGCOUNT
	.align		4
.L_171:
        /*0318*/ 	.byte	0x04, 0x2f
        /*031a*/ 	.short	(.L_173 - .L_172)
	.align		4
.L_172:
        /*031c*/ 	.word	index@(_Z35group_norm_nhwc_fwd_one_pass_kernelI11Bf16IOFp32WLi256ELi10ELi640EEv26Group_norm_nhwc_fwd_params)
        /*0320*/ 	.word	0x00000020


	//----- nvinfo : EIATTR_FRAME_SIZE
	.align		4
.L_173:
        /*0324*/ 	.byte	0x04, 0x11
        /*0326*/ 	.short	(.L_175 - .L_174)
	.align		4
.L_174:
        /*0328*/ 	.word	index@(_Z35group_norm_nhwc_fwd_one_pass_kernelI11Bf16IOFp32WLi256ELi10ELi640EEv26Group_norm_nhwc_fwd_params)
        /*032c*/ 	.word	0x00000000


	//----- nvinfo : EIATTR_REGCOUNT
	.align		4
.L_175:
        /*0330*/ 	.byte	0x04, 0x2f
        /*0332*/ 	.short	(.L_177 - .L_176)
	.align		4
.L_176:
        /*0334*/ 	.word	index@(_Z35group_norm_nhwc_fwd_one_pass_kernelI11Bf16IOFp32WLi128ELi10ELi640EEv26Group_norm_nhwc_fwd_params)
        /*0338*/ 	.word	0x00000020


	//----- nvinfo : EIATTR_FRAME_SIZE
	.align		4
.L_177:
        /*033c*/ 	.byte	0x04, 0x11
        /*033e*/ 	.short	(.L_179 - .L_178)
	.align		4
.L_178:
        /*0340*/ 	.word	index@(_Z35group_norm_nhwc_fwd_one_pass_kernelI11Bf16IOFp32WLi128ELi10ELi640EEv26Group_norm_nhwc_fwd_params)
        /*0344*/ 	.word	0x00000000


	//----- nvinfo : EIATTR_REGCOUNT
	.align		4
.L_179:
        /*0348*/ 	.byte	0x04, 0x2f
        /*034a*/ 	.short	(.L_181 - .L_180)
	.align		4
.L_180:
        /*034c*/ 	.word	index@(_Z35group_norm_nhwc_fwd_one_pass_kernelI11Bf16IOFp32WLi64ELi10ELi640EEv26Group_norm_nhwc_fwd_params)
        /*0350*/ 	.word	0x00000020


	//----- nvinfo : EIATTR_FRAME_SIZE
	.align		4
.L_181:
        /*0354*/ 	.byte	0x04, 0x11
        /*0356*/ 	.short	(.L_183 - .L_182)
	.align		4
.L_182:
        /*0358*/ 	.word	index@(_Z35group_norm_nhwc_fwd_one_pass_kernelI11Bf16IOFp32WLi64ELi10ELi640EEv26Group_norm_nhwc_fwd_params)
        /*035c*/ 	.word	0x00000000


	//----- nvinfo : EIATTR_REGCOUNT
	.align		4
.L_183:
        /*0360*/ 	.byte	0x04, 0x2f
        /*0362*/ 	.short	(.L_185 - .L_184)
	.align		4
.L_184:
        /*0364*/ 	.word	index@(_Z35group_norm_nhwc_bwd_one_pass_kernelI11Fp32IOFp16WLi512ELi10ELi640EEv26Group_norm_nhwc_bwd_params)
        /*0368*/ 	.word	0x00000030


	//----- nvinfo : EIATTR_FRAME_SIZE
	.align		4
.L_185:
        /*036c*/ 	.byte	0x04, 0x11
        /*036e*/ 	.short	(.L_187 - .L_186)
	.align		4
.L_186:
        /*0370*/ 	.word	index@(_Z35group_norm_nhwc_bwd_one_pass_kernelI11Fp32IOFp16WLi512ELi10ELi640EEv26Group_norm_nhwc_bwd_params)
        /*0374*/ 	.word	0x00000000


	//----- nvinfo : EIATTR_REGCOUNT
	.align		4
.L_187:
        /*0378*/ 	.byte	0x04, 0x2f
        /*037a*/ 	.short	(.L_189 - .L_188)
	.align		4
.L_188:
        /*037c*/ 	.word	index@(_Z35group_norm_nhwc_bwd_one_pass_kernelI11Fp32IOFp16WLi256ELi10ELi640EEv26Group_norm_nhwc_bwd_params)
        /*0380*/ 	.word	0x00000030


	//----- nvinfo : EIATTR_FRAME_SIZE
	.align		4
.L_189:
        /*0384*/ 	.byte	0x04, 0x11
        /*0386*/ 	.short	(.L_191 - .L_190)
	.align		4
.L_190:
        /*0388*/ 	.word	index@(_Z35group_norm_nhwc_bwd_one_pass_kernelI11Fp32IOFp16WLi256ELi10ELi640EEv26Group_norm_nhwc_bwd_params)
        /*038c*/ 	.word	0x00000000


	//----- nvinfo : EIATTR_REGCOUNT
	.align		4
.L_191:
        /*0390*/ 	.byte	0x04, 0x2f
        /*0392*/ 	.short	(.L_193 - .L_192)
	.align		4
.L_192:
        /*0394*/ 	.word	index@(_Z35group_norm_nhwc_bwd_one_pass_kernelI11Fp32IOFp16WLi128ELi10ELi640EEv26Group_norm_nhwc_bwd_params)
        /*0398*/ 	.word	0x0000002a


	//----- nvinfo : EIATTR_FRAME_SIZE
	.align		4
.L_193:
        /*039c*/ 	.byte	0x04, 0x11
        /*039e*/ 	.short	(.L_195 - .L_194)
	.align		4
.L_194:
        /*03a0*/ 	.word	index@(_Z35group_norm_nhwc_bwd_one_pass_kernelI11Fp32IOFp16WLi128ELi10ELi640EEv26Group_norm_nhwc_bwd_params)
        /*03a4*/ 	.word	0x00000000


	//----- nvinfo : EIATTR_REGCOUNT
	.align		4
.L_195:
        /*03a8*/ 	.byte	0x04, 0x2f
        /*03aa*/ 	.short	(.L_197 - .L_196)
	.align		4
.L_196:
        /*03ac*/ 	.word	index@(_Z35group_norm_nhwc_bwd_one_pass_kernelI11Fp32IOFp16WLi64ELi10ELi640EEv26Group_norm_nhwc_bwd_params)
        /*03b0*/ 	.word	0x0000002a


	//----- nvinfo : EIATTR_FRAME_SIZE
	.align		4
.L_197:
        /*03b4*/ 	.byte	0x04, 0x11
        /*03b6*/ 	.short	(.L_199 - .L_198)
	.align		4
.L_198:
        /*03b8*/ 	.word	index@(_Z35group_norm_nhwc_bwd_one_pass_kernelI11Fp32IOFp16WLi64ELi10ELi640EEv26Group_norm_nhwc_bwd_params)
        /*03bc*/ 	.word	0x00000000


	//----- nvinfo : EIATTR_REGCOUNT
	.align		4
.L_199:
        /*03c0*/ 	.byte	0x04, 0x2f
        /*03c2*/ 	.short	(.L_201 - .L_200)
	.align		4
.L_200:
        /*03c4*/ 	.word	index@(_Z35group_norm_nhwc_bwd_one_pass_kernelI11Fp32IOBf16WLi512ELi10ELi640EEv26Group_norm_nhwc_bwd_params)
        /*03c8*/ 	.word	0x00000030


	//----- nvinfo : EIATTR_FRAME_SIZE
	.align		4
.L_201:
        /*03cc*/ 	.byte	0x04, 0x11
        /*03ce*/ 	.short	(.L_203 - .L_202)
	.align		4
.L_202:
        /*03d0*/ 	.word	index@(_Z35group_norm_nhwc_bwd_one_pass_kernelI11Fp32IOBf16WLi512ELi10ELi640EEv26Group_norm_nhwc_bwd_params)
        /*03d4*/ 	.word	0x00000000


	//----- nvinfo : EIATTR_REGCOUNT
	.align		4
.L_203:
        /*03d8*/ 	.byte	0x04, 0x2f
        /*03da*/ 	.short	(.L_205 - .L_204)
	.align		4
.L_204:
        /*03dc*/ 	.word	index@(_Z35group_norm_nhwc_bwd_one_pass_kernelI11Fp32IOBf16WLi256ELi10ELi640EEv26Group_norm_nhwc_bwd_params)
        /*03e0*/ 	.word	0x00000030


	//----- nvinfo : EIATTR_FRAME_SIZE
	.align		4
.L_205:
        /*03e4*/ 	.byte	0x04, 0x11
        /*03e6*/ 	.short	(.L_207 - .L_206)
	.align		4
.L_206:
        /*03e8*/ 	.word	index@(_Z35group_norm_nhwc_bwd_one_pass_kernelI11Fp32IOBf16WLi256ELi10ELi640EEv26Group_norm_nhwc_bwd_params)
        /*03ec*/ 	.word	0x00000000


	//----- nvinfo : EIATTR_REGCOUNT
	.align		4
.L_207:
        /*03f0*/ 	.byte	0x04, 0x2f
        /*03f2*/ 	.short	(.L_209 - .L_208)
	.align		4
.L_208:
        /*03f4*/ 	.word	index@(_Z35group_norm_nhwc_bwd_one_pass_kernelI11Fp32IOBf16WLi128ELi10ELi640EEv26Group_norm_nhwc_bwd_params)
        /*03f8*/ 	.word	0x0000002a


	//----- nvinfo : EIATTR_FRAME_SIZE
	.align		4
.L_209:
        /*03fc*/ 	.byte	0x04, 0x11
        /*03fe*/ 	.short	(.L_211 - .L_210)
	.align		4
.L_210:
        /*0400*/ 	.word	index@(_Z35group_norm_nhwc_bwd_one_pass_kernelI11Fp32IOBf16WLi128ELi10ELi640EEv26Group_norm_nhwc_bwd_params)
        /*0404*/ 	.word	0x00000000


	//----- nvinfo : EIATTR_REGCOUNT
	.align		4
.L_211:
        /*0408*/ 	.byte	0x04, 0x2f
        /*040a*/ 	.short	(.L_213 - .L_212)
	.align		4
.L_212:
        /*040c*/ 	.word	index@(_Z35group_norm_nhwc_bwd_one_pass_kernelI11Fp32IOBf16WLi64ELi10ELi640EEv26Group_norm_nhwc_bwd_params)
        /*0410*/ 	.word	0x0000002a


	//----- nvinfo : EIATTR_FRAME_SIZE
	.align		4
.L_213:
        /*0414*/ 	.byte	0x04, 0x11
        /*0416*/ 	.short	(.L_215 - .L_214)
	.align		4
.L_214:
        /*0418*/ 	.word	index@(_Z35group_norm_nhwc_bwd_one_pass_kernelI11Fp32IOBf16WLi64ELi10ELi640EEv26Group_norm_nhwc_bwd_params)
        /*041c*/ 	.word	0x00000000


	//----- nvinfo : EIATTR_REGCOUNT
	.align		4
.L_215:
        /*0420*/ 	.byte	0x04, 0x2f
        /*0422*/ 	.short	(.L_217 - .L_216)
	.align		4
.L_216:
        /*0424*/ 	.word	index@(_Z35group_norm_nhwc_bwd_one_pass_kernelI11Fp32IOFp32WLi512ELi10ELi640EEv26Group_norm_nhwc_bwd_params)
        /*0428*/ 	.word	0x00000030


	//----- nvinfo : EIATTR_FRAME_SIZE
	.align		4
.L_217:
        /*042c*/ 	.byte	0x04, 0x11
        /*042e*/ 	.short	(.L_219 - .L_218)
	.align		4
.L_218:
        /*0430*/ 	.word	index@(_Z35group_norm_nhwc_bwd_one_pass_kernelI11Fp32IOFp32WLi512ELi10ELi640EEv26Group_norm_nhwc_bwd_params)
        /*0434*/ 	.word	0x00000000


	//----- nvinfo : EIATTR_REGCOUNT
	.align		4
.L_219:
        /*0438*/ 	.byte	0x04, 0x2f
        /*043a*/ 	.short	(.L_221 - .L_220)
	.align		4
.L_220:
        /*043c*/ 	.word	index@(_Z35group_norm_nhwc_bwd_one_pass_kernelI11Fp32IOFp32WLi256ELi10ELi640EEv26Group_norm_nhwc_bwd_params)
        /*0440*/ 	.word	0x00000030


	//----- nvinfo : EIATTR_FRAME_SIZE
	.align		4
.L_221:
        /*0444*/ 	.byte	0x04, 0x11
        /*0446*/ 	.short	(.L_223 - .L_222)
	.align		4
.L_222:
        /*0448*/ 	.word	index@(_Z35group_norm_nhwc_bwd_one_pass_kernelI11Fp32IOFp32WLi256ELi10ELi640EEv26Group_norm_nhwc_bwd_params)
        /*044c*/ 	.word	0x00000000


	//----- nvinfo : EIATTR_REGCOUNT
	.align		4
.L_223:
        /*0450*/ 	.byte	0x04, 0x2f
        /*0452*/ 	.short	(.L_225 - .L_224)
	.align		4
.L_224:
        /*0454*/ 	.word	index@(_Z35group_norm_nhwc_bwd_one_pass_kernelI11Fp32IOFp32WLi128ELi10ELi640EEv26Group_norm_nhwc_bwd_params)
        /*0458*/ 	.word	0x00000030


	//----- nvinfo : EIATTR_FRAME_SIZE
	.align		4
.L_225:
        /*045c*/ 	.byte	0x04, 0x11
        /*045e*/ 	.short	(.L_227 - .L_226)
	.align		4
.L_226:
        /*0460*/ 	.word	index@(_Z35group_norm_nhwc_bwd_one_pass_kernelI11Fp32IOFp32WLi128ELi10ELi640EEv26Group_norm_nhwc_bwd_params)
        /*0464*/ 	.word	0x00000000


	//----- nvinfo : EIATTR_REGCOUNT
	.align		4
.L_227:
        /*0468*/ 	.byte	0x04, 0x2f
        /*046a*/ 	.short	(.L_229 - .L_228)
	.align		4
.L_228:
        /*046c*/ 	.word	index@(_Z35group_norm_nhwc_bwd_one_pass_kernelI11Fp32IOFp32WLi64ELi10ELi640EEv26Group_norm_nhwc_bwd_params)
        /*0470*/ 	.word	0x00000030


	//----- nvinfo : EIATTR_FRAME_SIZE
	.align		4
.L_229:
        /*0474*/ 	.byte	0x04, 0x11
        /*0476*/ 	.short	(.L_231 - .L_230)
	.align		4
.L_230:
        /*0478*/ 	.word	index@(_Z35group_norm_nhwc_bwd_one_pass_kernelI11Fp32IOFp32WLi64ELi10ELi640EEv26Group_norm_nhwc_bwd_params)
        /*047c*/ 	.word	0x00000000


	//----- nvinfo : EIATTR_REGCOUNT
	.align		4
.L_231:
        /*0480*/ 	.byte	0x04, 0x2f
        /*0482*/ 	.short	(.L_233 - .L_232)
	.align		4
.L_232:
        /*0484*/ 	.word	index@(_Z35group_norm_nhwc_bwd_one_pass_kernelI11Fp16IOFp16WLi512ELi10ELi640EEv26Group_norm_nhwc_bwd_params)
        /*0488*/ 	.word	0x00000030


	//----- nvinfo : EIATTR_FRAME_SIZE
	.align		4
.L_233:
        /*048c*/ 	.byte	0x04, 0x11
        /*048e*/ 	.short	(.L_235 - .L_234)
	.align		4
.L_234:
        /*0490*/ 	.word	index@(_Z35group_norm_nhwc_bwd_one_pass_kernelI11Fp16IOFp16WLi512ELi10ELi640EEv26Group_norm_nhwc_bwd_params)
        /*0494*/ 	.word	0x00000000


	//----- nvinfo : EIATTR_REGCOUNT
	.align		4
.L_235:
        /*0498*/ 	.byte	0x04, 0x2f
        /*049a*/ 	.short	(.L_237 - .L_236)
	.align		4
.L_236:
        /*049c*/ 	.word	index@(_Z35group_norm_nhwc_bwd_one_pass_kernelI11Fp16IOFp16WLi256ELi10ELi640EEv26Group_norm_nhwc_bwd_params)
        /*04a0*/ 	.word	0x0000002a


	//----- nvinfo : EIATTR_FRAME_SIZE
	.align		4
.L_237:
        /*04a4*/ 	.byte	0x04, 0x11
        /*04a6*/ 	.short	(.L_239 - .L_238)
	.align		4
.L_238:
        /*04a8*/ 	.word	index@(_Z35group_norm_nhwc_bwd_one_pass_kernelI11Fp16IOFp16WLi256ELi10ELi640EEv26Group_norm_nhwc_bwd_params)
        /*04ac*/ 	.word	0x00000000


	//----- nvinfo : EIATTR_REGCOUNT
	.align		4
.L_239:
        /*04b0*/ 	.byte	0x04, 0x2f
        /*04b2*/ 	.short	(.L_241 - .L_240)
	.align		4
.L_240:
        /*04b4*/ 	.word	index@(_Z35group_norm_nhwc_bwd_one_pass_kernelI11Fp16IOFp16WLi128ELi10ELi640EEv26Group_norm_nhwc_bwd_params)
        /*04b8*/ 	.word	0x0000002a


	//----- nvinfo : EIATTR_FRAME_SIZE
	.align		4
.L_241:
        /*04bc*/ 	.byte	0x04, 0x11
        /*04be*/ 	.short	(.L_243 - .L_242)
	.align		4
.L_242:
        /*04c0*/ 	.word	index@(_Z35group_norm_nhwc_bwd_one_pass_kernelI11Fp16IOFp16WLi128ELi10ELi640EEv26Group_norm_nhwc_bwd_params)
        /*04c4*/ 	.word	0x00000000


	//----- nvinfo : EIATTR_REGCOUNT
	.align		4
.L_243:
        /*04c8*/ 	.byte	0x04, 0x2f
        /*04ca*/ 	.short	(.L_245 - .L_244)
	.align		4
.L_244:
        /*04cc*/ 	.word	index@(_Z35group_norm_nhwc_bwd_one_pass_kernelI11Fp16IOFp16WLi64ELi10ELi640EEv26Group_norm_nhwc_bwd_params)
        /*04d0*/ 	.word	0x0000002a


	//----- nvinfo : EIATTR_FRAME_SIZE
	.align		4
.L_245:
        /*04d4*/ 	.byte	0x04, 0x11
        /*04d6*/ 	.short	(.L_247 - .L_246)
	.align		4
.L_246:
        /*04d8*/ 	.word	index@(_Z35group_norm_nhwc_bwd_one_pass_kernelI11Fp16IOFp16WLi64ELi10ELi640EEv26Group_norm_nhwc_bwd_params)
        /*04dc*/ 	.word	0x00000000


	//----- nvinfo : EIATTR_REGCOUNT
	.align		4
.L_247:
        /*04e0*/ 	.byte	0x04, 0x2f
        /*04e2*/ 	.short	(.L_249 - .L_248)
	.align		4
.L_248:
        /*04e4*/ 	.word	index@(_Z35group_norm_nhwc_bwd_one_pass_kernelI11Fp16IOBf16WLi512ELi10ELi640EEv26Group_norm_nhwc_bwd_params)
        /*04e8*/ 	.word	0x00000030


	//----- nvinfo : EIATTR_FRAME_SIZE
	.align		4
.L_249:
        /*04ec*/ 	.byte	0x04, 0x11
        /*04ee*/ 	.short	(.L_251 - .L_250)
	.align		4
.L_250:
        /*04f0*/ 	.word	index@(_Z35group_norm_nhwc_bwd_one_pass_kernelI11Fp16IOBf16WLi512ELi10ELi640EEv26Group_norm_nhwc_bwd_params)
        /*04f4*/ 	.word	0x00000000


	//----- nvinfo : EIATTR_REGCOUNT
	.align		4
.L_251:
        /*04f8*/ 	.byte	0x04, 0x2f
        /*04fa*/ 	.short	(.L_253 - .L_252)
	.align		4
.L_252:
        /*04fc*/ 	.word	index@(_Z35group_norm_nhwc_bwd_one_pass_kernelI11Fp16IOBf16WLi256ELi10ELi640EEv26Group_norm_nhwc_bwd_params)
        /*0500*/ 	.word	0x0000002a


	//----- nvinfo : EIATTR_FRAME_SIZE
	.align		4
.L_253:
        /*0504*/ 	.byte	0x04, 0x11
        /*0506*/ 	.short	(.L_255 - .L_254)
	.align		4
.L_254:
        /*0508*/ 	.word	index@(_Z35group_norm_nhwc_bwd_one_pass_kernelI11Fp16IOBf16WLi256ELi10ELi640EEv26Group_norm_nhwc_bwd_params)
        /*050c*/ 	.word	0x00000000


	//----- nvinfo : EIATTR_REGCOUNT
	.align		4
.L_255:
        /*0510*/ 	.byte	0x04, 0x2f
        /*0512*/ 	.short	(.L_257 - .L_256)
	.align		4
.L_256:
        /*0514*/ 	.word	index@(_Z35group_norm_nhwc_bwd_one_pass_kernelI11Fp16IOBf16WLi128ELi10ELi640EEv26Group_norm_nhwc_bwd_params)
        /*0518*/ 	.word	0x0000002a


	//----- nvinfo : EIATTR_FRAME_SIZE
	.align		4
.L_257:
        /*051c*/ 	.byte	0x04, 0x11
        /*051e*/ 	.short	(.L_259 - .L_258)
	.align		4
.L_258:
        /*0520*/ 	.word	index@(_Z35group_norm_nhwc_bwd_one_pass_kernelI11Fp16IOBf16WLi128ELi10ELi640EEv26Group_norm_nhwc_bwd_params)
        /*0524*/ 	.word	0x00000000


	//----- nvinfo : EIATTR_REGCOUNT
	.align		4
.L_259:
        /*0528*/ 	.byte	0x04, 0x2f
        /*052a*/ 	.short	(.L_261 - .L_260)
	.align		4
.L_260:
        /*052c*/ 	.word	index@(_Z35group_norm_nhwc_bwd_one_pass_kernelI11Fp16IOBf16WLi64ELi10ELi640EEv26Group_norm_nhwc_bwd_params)
        /*0530*/ 	.word	0x0000002a


	//----- nvinfo : EIATTR_FRAME_SIZE
	.align		4
.L_261:
        /*0534*/ 	.byte	0x04, 0x11
        /*0536*/ 	.short	(.L_263 - .L_262)
	.align		4
.L_262:
        /*0538*/ 	.word	index@(_Z35group_norm_nhwc_bwd_one_pass_kernelI11Fp16IOBf16WLi64ELi10ELi640EEv26Group_norm_nhwc_bwd_params)
        /*053c*/ 	.word	0x00000000


	//----- nvinfo : EIATTR_REGCOUNT
	.align		4
.L_263:
        /*0540*/ 	.byte	0x04, 0x2f
        /*0542*/ 	.short	(.L_265 - .L_264)
	.align		4
.L_264:
        /*0544*/ 	.word	index@(_Z35group_norm_nhwc_bwd_one_pass_kernelI11Fp16IOFp32WLi512ELi10ELi640EEv26Group_norm_nhwc_bwd_params)
        /*0548*/ 	.word	0x00000030


	//----- nvinfo : EIATTR_FRAME_SIZE
	.align		4
.L_265:
        /*054c*/ 	.byte	0x04, 0x11
        /*054e*/ 	.short	(.L_267 - .L_266)
	.align		4
.L_266:
        /*0550*/ 	.word	index@(_Z35group_norm_nhwc_bwd_one_pass_kernelI11Fp16IOFp32WLi512ELi10ELi640EEv26Group_norm_nhwc_bwd_params)
        /*0554*/ 	.word	0x00000000


	//----- nvinfo : EIATTR_REGCOUNT
	.align		4
.L_267:
        /*0558*/ 	.byte	0x04, 0x2f
        /*055a*/ 	.short	(.L_269 - .L_268)
	.align		4
.L_268:
        /*055c*/ 	.word	index@(_Z35group_norm_nhwc_bwd_one_pass_kernelI11Fp16IOFp32WLi256ELi10ELi640EEv26Group_norm_nhwc_bwd_params)
        /*0560*/ 	.word	0x0000002a


	//----- nvinfo : EIATTR_FRAME_SIZE
	.align		4
.L_269:
        /*0564*/ 	.byte	0x04, 0x11
        /*0566*/ 	.short	(.L_271 - .L_270)
	.align		4
.L_270:
        /*0568*/ 	.word	index@(_Z35group_norm_nhwc_bwd_one_pass_kernelI11Fp16IOFp32WLi256ELi10ELi640EEv26Group_norm_nhwc_bwd_params)
        /*056c*/ 	.word	0x00000000


	//----- nvinfo : EIATTR_REGCOUNT
	.align		4
.L_271:
        /*0570*/ 	.byte	0x04, 0x2f
        /*0572*/ 	.short	(.L_273 - .L_272)
	.align		4
.L_272:
        /*0574*/ 	.word	index@(_Z35group_norm_nhwc_bwd_one_pass_kernelI11Fp16IOFp32WLi128ELi10ELi640EEv26Group_norm_nhwc_bwd_params)
        /*0578*/ 	.word	0x00000030


	//----- nvinfo : EIATTR_FRAME_SIZE
	.align		4
.L_273:
        /*057c*/ 	.byte	0x04, 0x11
        /*057e*/ 	.short	(.L_275 - .L_274)
	.align		4
.L_274:
        /*0580*/ 	.word	index@(_Z35group_norm_nhwc_bwd_one_pass_kernelI11Fp16IOFp32WLi128ELi10ELi640EEv26Group_norm_nhwc_bwd_params)
        /*0584*/ 	.word	0x00000000


	//----- nvinfo : EIATTR_REGCOUNT
	.align		4
.L_275:
        /*0588*/ 	.byte	0x04, 0x2f
        /*058a*/ 	.short	(.L_277 - .L_276)
	.align		4
.L_276:
        /*058c*/ 	.word	index@(_Z35group_norm_nhwc_bwd_one_pass_kernelI11Fp16IOFp32WLi64ELi10ELi640EEv26Group_norm_nhwc_bwd_params)
        /*0590*/ 	.word	0x00000030


	//----- nvinfo : EIATTR_FRAME_SIZE
	.align		4
.L_277:
        /*0594*/ 	.byte	0x04, 0x11
        /*0596*/ 	.short	(.L_279 - .L_278)
	.align		4
.L_278:
        /*0598*/ 	.word	index@(_Z35group_norm_nhwc_bwd_one_pass_kernelI11Fp16IOFp32WLi64ELi10ELi640EEv26Group_norm_nhwc_bwd_params)
        /*059c*/ 	.word	0x00000000


	//----- nvinfo : EIATTR_REGCOUNT
	.align		4
.L_279:
        /*05a0*/ 	.byte	0x04, 0x2f
        /*05a2*/ 	.short	(.L_281 - .L_280)
	.align		4
.L_280:
        /*05a4*/ 	.word	index@(_Z35group_norm_nhwc_bwd_one_pass_kernelI11Bf16IOFp16WLi512ELi10ELi640EEv26Group_norm_nhwc_bwd_params)
        /*05a8*/ 	.word	0x00000030


	//----- nvinfo : EIATTR_FRAME_SIZE
	.align		4
.L_281:
        /*05ac*/ 	.byte	0x04, 0x11
        /*05ae*/ 	.short	(.L_283 - .L_282)
	.align		4
.L_282:
        /*05b0*/ 	.word	index@(_Z35group_norm_nhwc_bwd_one_pass_kernelI11Bf16IOFp16WLi512ELi10ELi640EEv26Group_norm_nhwc_bwd_params)
        /*05b4*/ 	.word	0x00000000


	//----- nvinfo : EIATTR_REGCOUNT
	.align		4
.L_283:
        /*05b8*/ 	.byte	0x04, 0x2f
        /*05ba*/ 	.short	(.L_285 - .L_284)
	.align		4
.L_284:
        /*05bc*/ 	.word	index@(_Z35group_norm_nhwc_bwd_one_pass_kernelI11Bf16IOFp16WLi256ELi10ELi640EEv26Group_norm_nhwc_bwd_params)
        /*05c0*/ 	.word	0x00000030


	//----- nvinfo : EIATTR_FRAME_SIZE
	.align		4
.L_285:
        /*05c4*/ 	.byte	0x04, 0x11
        /*05c6*/ 	.short	(.L_287 - .L_286)
	.align		4
.L_286:
        /*05c8*/ 	.word	index@(_Z35group_norm_nhwc_bwd_one_pass_kernelI11Bf16IOFp16WLi256ELi10ELi640EEv26Group_norm_nhwc_bwd_params)
        /*05cc*/ 	.word	0x00000000


	//----- nvinfo : EIATTR_REGCOUNT
	.align		4
.L_287:
        /*05d0*/ 	.byte	0x04, 0x2f
        /*05d2*/ 	.short	(.L_289 - .L_288)
	.align		4
.L_288:
        /*05d4*/ 	.word	index@(_Z35group_norm_nhwc_bwd_one_pass_kernelI11Bf16IOFp16WLi128ELi10ELi640EEv26Group_norm_nhwc_bwd_params)
        /*05d8*/ 	.word	0x0000002a


	//----- nvinfo : EIATTR_FRAME_SIZE
	.align		4
.L_289:
        /*05dc*/ 	.byte	0x04, 0x11
        /*05de*/ 	.short	(.L_291 - .L_290)
	.align		4
.L_290:
        /*05e0*/ 	.word	index@(_Z35group_norm_nhwc_bwd_one_pass_kernelI11Bf16IOFp16WLi128ELi10ELi640EEv26Group_norm_nhwc_bwd_params)
        /*05e4*/ 	.word	0x00000000


	//----- nvinfo : EIATTR_REGCOUNT
	.align		4
.L_291:
        /*05e8*/ 	.byte	0x04, 0x2f
        /*05ea*/ 	.short	(.L_293 - .L_292)
	.align		4
.L_292:
        /*05ec*/ 	.word	index@(_Z35group_norm_nhwc_bwd_one_pass_kernelI11Bf16IOFp16WLi64ELi10ELi640EEv26Group_norm_nhwc_bwd_params)
        /*05f0*/ 	.word	0x0000002a


	//----- nvinfo : EIATTR_FRAME_SIZE
	.align		4
.L_293:
        /*05f4*/ 	.byte	0x04, 0x11
        /*05f6*/ 	.short	(.L_295 - .L_294)
	.align		4
.L_294:
        /*05f8*/ 	.word	index@(_Z35group_norm_nhwc_bwd_one_pass_kernelI11Bf16IOFp16WLi64ELi10ELi640EEv26Group_norm_nhwc_bwd_params)
        /*05fc*/ 	.word	0x00000000


	//----- nvinfo : EIATTR_REGCOUNT
	.align		4
.L_295:
        /*0600*/ 	.byte	0x04, 0x2f
        /*0602*/ 	.short	(.L_297 - .L_296)
	.align		4
.L_296:
        /*0604*/ 	.word	index@(_Z35group_norm_nhwc_bwd_one_pass_kernelI11Bf16IOBf16WLi512ELi10ELi640EEv26Group_norm_nhwc_bwd_params)
        /*0608*/ 	.word	0x00000030


	//----- nvinfo : EIATTR_FRAME_SIZE
	.align		4
.L_297:
        /*060c*/ 	.byte	0x04, 0x11
        /*060e*/ 	.short	(.L_299 - .L_298)
	.align		4
.L_298:
        /*0610*/ 	.word	index@(_Z35group_norm_nhwc_bwd_one_pass_kernelI11Bf16IOBf16WLi512ELi10ELi640EEv26Group_norm_nhwc_bwd_params)
        /*0614*/ 	.word	0x00000000


	//----- nvinfo : EIATTR_REGCOUNT
	.align		4
.L_299:
        /*0618*/ 	.byte	0x04, 0x2f
        /*061a*/ 	.short	(.L_301 - .L_300)
	.align		4
.L_300:
        /*061c*/ 	.word	index@(_Z35group_norm_nhwc_bwd_one_pass_kernelI11Bf16IOBf16WLi256ELi10ELi640EEv26Group_norm_nhwc_bwd_params)
        /*0620*/ 	.word	0x00000030


	//----- nvinfo : EIATTR_FRAME_SIZE
	.align		4
.L_301:
        /*0624*/ 	.byte	0x04, 0x11
        /*0626*/ 	.short	(.L_303 - .L_302)
	.align		4
.L_302:
        /*0628*/ 	.word	index@(_Z35group_norm_nhwc_bwd_one_pass_kernelI11Bf16IOBf16WLi256ELi10ELi640EEv26Group_norm_nhwc_bwd_params)
        /*062c*/ 	.word	0x00000000


	//----- nvinfo : EIATTR_REGCOUNT
	.align		4
.L_303:
        /*0630*/ 	.byte	0x04, 0x2f
        /*0632*/ 	.short	(.L_305 - .L_304)
	.align		4
.L_304:
        /*0634*/ 	.word	index@(_Z35group_norm_nhwc_bwd_one_pass_kernelI11Bf16IOBf16WLi128ELi10ELi640EEv26Group_norm_nhwc_bwd_params)
        /*0638*/ 	.word	0x0000002a


	//----- nvinfo : EIATTR_FRAME_SIZE
	.align		4
.L_305:
        /*063c*/ 	.byte	0x04, 0x11
        /*063e*/ 	.short	(.L_307 - .L_306)
	.align		4
.L_306:
        /*0640*/ 	.word	index@(_Z35group_norm_nhwc_bwd_one_pass_kernelI11Bf16IOBf16WLi128ELi10ELi640EEv26Group_norm_nhwc_bwd_params)
        /*0644*/ 	.word	0x00000000


	//----- nvinfo : EIATTR_REGCOUNT
	.align		4
.L_307:
        /*0648*/ 	.byte	0x04, 0x2f
        /*064a*/ 	.short	(.L_309 - .L_308)
	.align		4
.L_308:
        /*064c*/ 	.word	index@(_Z35group_norm_nhwc_bwd_one_pass_kernelI11Bf16IOBf16WLi64ELi10ELi640EEv26Group_norm_nhwc_bwd_params)
        /*0650*/ 	.word	0x0000002a


	//----- nvinfo : EIATTR_FRAME_SIZE
	.align		4
.L_309:
        /*0654*/ 	.byte	0x04, 0x11
        /*0656*/ 	.short	(.L_311 - .L_310)
	.align		4
.L_310:
        /*0658*/ 	.word	index@(_Z35group_norm_nhwc_bwd_one_pass_kernelI11Bf16IOBf16WLi64ELi10ELi640EEv26Group_norm_nhwc_bwd_params)
        /*065c*/ 	.word	0x00000000


	//----- nvinfo : EIATTR_REGCOUNT
	.align		4
.L_311:
        /*0660*/ 	.byte	0x04, 0x2f
        /*0662*/ 	.short	(.L_313 - .L_312)
	.align		4
.L_312:
        /*0664*/ 	.word	index@(_Z35group_norm_nhwc_bwd_one_pass_kernelI11Bf16IOFp32WLi512ELi10ELi640EEv26Group_norm_nhwc_bwd_params)
        /*0668*/ 	.word	0x00000030


	//----- nvinfo : EIATTR_FRAME_SIZE
	.align		4
.L_313:
        /*066c*/ 	.byte	0x04, 0x11
        /*066e*/ 	.short	(.L_315 - .L_314)
	.align		4
.L_314:
        /*0670*/ 	.word	index@(_Z35group_norm_nhwc_bwd_one_pass_kernelI11Bf16IOFp32WLi512ELi10ELi640EEv26Group_norm_nhwc_bwd_params)
        /*0674*/ 	.word	0x00000000


	//----- nvinfo : EIATTR_REGCOUNT
	.align		4
.L_315:
        /*0678*/ 	.byte	0x04, 0x2f
        /*067a*/ 	.short	(.L_317 - .L_316)
	.align		4
.L_316:
        /*067c*/ 	.word	index@(_Z35group_norm_nhwc_bwd_one_pass_kernelI11Bf16IOFp32WLi256ELi10ELi640EEv26Group_norm_nhwc_bwd_params)
        /*0680*/ 	.word	0x00000030


	//----- nvinfo : EIATTR_FRAME_SIZE
	.align		4
.L_317:
        /*0684*/ 	.byte	0x04, 0x11
        /*0686*/ 	.short	(.L_319 - .L_318)
	.align		4
.L_318:
        /*0688*/ 	.word	index@(_Z35group_norm_nhwc_bwd_one_pass_kernelI11Bf16IOFp32WLi256ELi10ELi640EEv26Group_norm_nhwc_bwd_params)
        /*068c*/ 	.word	0x00000000


	//----- nvinfo : EIATTR_REGCOUNT
	.align		4
.L_319:
        /*0690*/ 	.byte	0x04, 0x2f
        /*0692*/ 	.short	(.L_321 - .L_320)
	.align		4
.L_320:
        /*0694*/ 	.word	index@(_Z35group_norm_nhwc_bwd_one_pass_kernelI11Bf16IOFp32WLi128ELi10ELi640EEv26Group_norm_nhwc_bwd_params)
        /*0698*/ 	.word	0x00000030


	//----- nvinfo : EIATTR_FRAME_SIZE
	.align		4
.L_321:
        /*069c*/ 	.byte	0x04, 0x11
        /*069e*/ 	.short	(.L_323 - .L_322)
	.align		4
.L_322:
        /*06a0*/ 	.word	index@(_Z35group_norm_nhwc_bwd_one_pass_kernelI11Bf16IOFp32WLi128ELi10ELi640EEv26Group_norm_nhwc_bwd_params)
        /*06a4*/ 	.word	0x00000000


	//----- nvinfo : EIATTR_REGCOUNT
	.align		4
.L_323:
        /*06a8*/ 	.byte	0x04, 0x2f
        /*06aa*/ 	.short	(.L_325 - .L_324)
	.align		4
.L_324:
        /*06ac*/ 	.word	index@(_Z35group_norm_nhwc_bwd_one_pass_kernelI11Bf16IOFp32WLi64ELi10ELi640EEv26Group_norm_nhwc_bwd_params)
        /*06b0*/ 	.word	0x00000030


	//----- nvinfo : EIATTR_FRAME_SIZE
	.align		4
.L_325:
        /*06b4*/ 	.byte	0x04, 0x11
        /*06b6*/ 	.short	(.L_327 - .L_326)
	.align		4
.L_326:
        /*06b8*/ 	.word	index@(_Z35group_norm_nhwc_bwd_one_pass_kernelI11Bf16IOFp32WLi64ELi10ELi640EEv26Group_norm_nhwc_bwd_params)
        /*06bc*/ 	.word	0x00000000


	//----- nvinfo : EIATTR_REGCOUNT
	.align		4
.L_327:
        /*06c0*/ 	.byte	0x04, 0x2f
        /*06c2*/ 	.short	(.L_329 - .L_328)
	.align		4
.L_328:
        /*06c4*/ 	.word	index@(_ZN3cub18CUB_300001_SM_10006detail11EmptyKernelIvEEvv)
        /*06c8*/ 	.word	0x00000004


	//----- nvinfo : EIATTR_FRAME_SIZE
	.align		4
.L_329:
        /*06cc*/ 	.byte	0x04, 0x11
        /*06ce*/ 	.short	(.L_331 - .L_330)
	.align		4
.L_330:
        /*06d0*/ 	.word	index@(_ZN3cub18CUB_300001_SM_10006detail11EmptyKernelIvEEvv)
        /*06d4*/ 	.word	0x00000000


	//----- nvinfo : EIATTR_MIN_STACK_SIZE
	.align		4
.L_331:
        /*06d8*/ 	.byte	0x04, 0x12
        /*06da*/ 	.short	(.L_333 - .L_332)
	.align		4
.L_332:
        /*06dc*/ 	.word	index@(_ZN3cub18CUB_300001_SM_10006detail11EmptyKernelIvEEvv)
        /*06e0*/ 	.word	0x00000000


	//----- nvinfo : EIATTR_MIN_STACK_SIZE
	.align		4
.L_333:
        /*06e4*/ 	.byte	0x04, 0x12
        /*06e6*/ 	.short	(.L_335 - .L_334)
	.align		4
.L_334:
        /*06e8*/ 	.word	index@(_Z35group_norm_nhwc_bwd_one_pass_kernelI11Bf16IOFp32WLi64ELi10ELi640EEv26Group_norm_nhwc_bwd_params)
        /*06ec*/ 	.word	0x00000000


	//----- nvinfo : EIATTR_MIN_STACK_SIZE
	.align		4
.L_335:
        /*06f0*/ 	.byte	0x04, 0x12
        /*06f2*/ 	.short	(.L_337 - .L_336)
	.align		4
.L_336:
        /*06f4*/ 	.word	index@(_Z35group_norm_nhwc_bwd_one_pass_kernelI11Bf16IOFp32WLi128ELi10ELi640EEv26Group_norm_nhwc_bwd_params)
        /*06f8*/ 	.word	0x00000000


	//----- nvinfo : EIATTR_MIN_STACK_SIZE
	.align		4
.L_337:
        /*06fc*/ 	.byte	0x04, 0x12
        /*06fe*/ 	.short	(.L_339 - .L_338)
	.align		4
.L_338:
        /*0700*/ 	.word	index@(_Z35group_norm_nhwc_bwd_one_pass_kernelI11Bf16IOFp32WLi256ELi10ELi640EEv26Group_norm_nhwc_bwd_params)
        /*0704*/ 	.word	0x00000000


	//----- nvinfo : EIATTR_MIN_STACK_SIZE
	.align		4
.L_339:
        /*0708*/ 	.byte	0x04, 0x12
        /*070a*/ 	.short	(.L_341 - .L_340)
	.align		4
.L_340:
        /*070c*/ 	.word	index@(_Z35group_norm_nhwc_bwd_one_pass_kernelI11Bf16IOFp32WLi512ELi10ELi640EEv26Group_norm_nhwc_bwd_params)
        /*0710*/ 	.word	0x00000000


	//----- nvinfo : EIATTR_MIN_STACK_SIZE
	.align		4
.L_341:
        /*0714*/ 	.byte	0x04, 0x12
        /*0716*/ 	.short	(.L_343 - .L_342)
	.align		4
.L_342:
        /*0718*/ 	.word	index@(_Z35group_norm_nhwc_bwd_one_pass_kernelI11Bf16IOBf16WLi64ELi10ELi640EEv26Group_norm_nhwc_bwd_params)
        /*071c*/ 	.word	0x00000000


	//----- nvinfo : EIATTR_MIN_STACK_SIZE
	.align		4
.L_343:
        /*0720*/ 	.byte	0x04, 0x12
        /*0722*/ 	.short	(.L_345 - .L_344)
	.align		4
.L_344:
        /*0724*/ 	.word	index@(_Z35group_norm_nhwc_bwd_one_pass_kernelI11Bf16IOBf16WLi128ELi10ELi640EEv26Group_norm_nhwc_bwd_params)
        /*0728*/ 	.word	0x00000000


	//----- nvinfo : EIATTR_MIN_STACK_SIZE
	.align		4
.L_345:
        /*072c*/ 	.byte	0x04, 0x12
        /*072e*/ 	.short	(.L_347 - .L_346)
	.align		4
.L_346:
        /*0730*/ 	.word	index@(_Z35group_norm_nhwc_bwd_one_pass_kernelI11Bf16IOBf16WLi256ELi10ELi640EEv26Group_norm_nhwc_bwd_params)
        /*0734*/ 	.word	0x00000000


	//----- nvinfo : EIATTR_MIN_STACK_SIZE
	.align		4
.L_347:
        /*0738*/ 	.byte	0x04, 0x12
        /*073a*/ 	.short	(.L_349 - .L_348)
	.align		4
.L_348:
        /*073c*/ 	.word	index@(_Z35group_norm_nhwc_bwd_one_pass_kernelI11Bf16IOBf16WLi512ELi10ELi640EEv26Group_norm_nhwc_bwd_params)
        /*0740*/ 	.word	0x00000000


	//----- nvinfo : EIATTR_MIN_STACK_SIZE
	.align		4
.L_349:
        /*0744*/ 	.byte	0x04, 0x12
        /*0746*/ 	.short	(.L_351 - .L_350)
	.align		4
.L_350:
        /*0748*/ 	.word	index@(_Z35group_norm_nhwc_bwd_one_pass_kernelI11Bf16IOFp16WLi64ELi10ELi640EEv26Group_norm_nhwc_bwd_params)
        /*074c*/ 	.word	0x00000000


	//----- nvinfo : EIATTR_MIN_STACK_SIZE
	.align		4
.L_351:
        /*0750*/ 	.byte	0x04, 0x12
        /*0752*/ 	.short	(.L_353 - .L_352)
	.align		4
.L_352:
        /*0754*/ 	.word	index@(_Z35group_norm_nhwc_bwd_one_pass_kernelI11Bf16IOFp16WLi128ELi10ELi640EEv26Group_norm_nhwc_bwd_params)
        /*0758*/ 	.word	0x00000000


	//----- nvinfo : EIATTR_MIN_STACK_SIZE
	.align		4
.L_353:
        /*075c*/ 	.byte	0x04, 0x12
        /*075e*/ 	.short	(.L_355 - .L_354)
	.align		4
.L_354:
        /*0760*/ 	.word	index@(_Z35group_norm_nhwc_bwd_one_pass_kernelI11Bf16IOFp16WLi256ELi10ELi640EEv26Group_norm_nhwc_bwd_params)
        /*0764*/ 	.word	0x00000000


	//----- nvinfo : EIATTR_MIN_STACK_SIZE
	.align		4
.L_355:
        /*0768*/ 	.byte	0x04, 0x12
        /*076a*/ 	.short	(.L_357 - .L_356)
	.align		4
.L_356:
        /*076c*/ 	.word	index@(_Z35group_norm_nhwc_bwd_one_pass_kernelI11Bf16IOFp16WLi512ELi10ELi640EEv26Group_norm_nhwc_bwd_params)
        /*0770*/ 	.word	0x00000000


	//----- nvinfo : EIATTR_MIN_STACK_SIZE
	.align		4
.L_357:
        /*0774*/ 	.byte	0x04, 0x12
        /*0776*/ 	.short	(.L_359 - .L_358)
	.align		4
.L_358:
        /*0778*/ 	.word	index@(_Z35group_norm_nhwc_bwd_one_pass_kernelI11Fp16IOFp32WLi64ELi10ELi640EEv26Group_norm_nhwc_bwd_params)
        /*077c*/ 	.word	0x00000000


	//----- nvinfo : EIATTR_MIN_STACK_SIZE
	.align		4
.L_359:
        /*0780*/ 	.byte	0x04, 0x12
        /*0782*/ 	.short	(.L_361 - .L_360)
	.align		4
.L_360:
        /*0784*/ 	.word	index@(_Z35group_norm_nhwc_bwd_one_pass_kernelI11Fp16IOFp32WLi128ELi10ELi640EEv26Group_norm_nhwc_bwd_params)
        /*0788*/ 	.word	0x00000000


	//----- nvinfo : EIATTR_MIN_STACK_SIZE
	.align		4
.L_361:
        /*078c*/ 	.byte	0x04, 0x12
        /*078e*/ 	.short	(.L_363 - .L_362)
	.align		4
.L_362:
        /*0790*/ 	.word	index@(_Z35group_norm_nhwc_bwd_one_pass_kernelI11Fp16IOFp32WLi256ELi10ELi640EEv26Group_norm_nhwc_bwd_params)
        /*0794*/ 	.word	0x00000000


	//----- nvinfo : EIATTR_MIN_STACK_SIZE
	.align		4
.L_363:
        /*0798*/ 	.byte	0x04, 0x12
        /*079a*/ 	.short	(.L_365 - .L_364)
	.align		4
.L_364:
        /*079c*/ 	.word	index@(_Z35group_norm_nhwc_bwd_one_pass_kernelI11Fp16IOFp32WLi512ELi10ELi640EEv26Group_norm_nhwc_bwd_params)
        /*07a0*/ 	.word	0x00000000


	//----- nvinfo : EIATTR_MIN_STACK_SIZE
	.align		4
.L_365:
        /*07a4*/ 	.byte	0x04, 0x12
        /*07a6*/ 	.short	(.L_367 - .L_366)
	.align		4
.L_366:
        /*07a8*/ 	.word	index@(_Z35group_norm_nhwc_bwd_one_pass_kernelI11Fp16IOBf16WLi64ELi10ELi640EEv26Group_norm_nhwc_bwd_params)
        /*07ac*/ 	.word	0x00000000


	//----- nvinfo : EIATTR_MIN_STACK_SIZE
	.align		4
.L_367:
        /*07b0*/ 	.byte	0x04, 0x12
        /*07b2*/ 	.short	(.L_369 - .L_368)
	.align		4
.L_368:
        /*07b4*/ 	.word	index@(_Z35group_norm_nhwc_bwd_one_pass_kernelI11Fp16IOBf16WLi128ELi10ELi640EEv26Group_norm_nhwc_bwd_params)
        /*07b8*/ 	.word	0x00000000


	//----- nvinfo : EIATTR_MIN_STACK_SIZE
	.align		4
.L_369:
        /*07bc*/ 	.byte	0x04, 0x12
        /*07be*/ 	.short	(.L_371 - .L_370)
	.align		4
.L_370:
        /*07c0*/ 	.word	index@(_Z35group_norm_nhwc_bwd_one_pass_kernelI11Fp16IOBf16WLi256ELi10ELi640EEv26Group_norm_nhwc_bwd_params)
        /*07c4*/ 	.word	0x00000000


	//----- nvinfo : EIATTR_MIN_STACK_SIZE
	.align		4
.L_371:
        /*07c8*/ 	.byte	0x04, 0x12
        /*07ca*/ 	.short	(.L_373 - .L_372)
	.align		4
.L_372:
        /*07cc*/ 	.word	index@(_Z35group_norm_nhwc_bwd_one_pass_kernelI11Fp16IOBf16WLi512ELi10ELi640EEv26Group_norm_nhwc_bwd_params)
        /*07d0*/ 	.word	0x00000000


	//----- nvinfo : EIATTR_MIN_STACK_SIZE
	.align		4
.L_373:
        /*07d4*/ 	.byte	0x04, 0x12
        /*07d6*/ 	.short	(.L_375 - .L_374)
	.align		4
.L_374:
        /*07d8*/ 	.word	index@(_Z35group_norm_nhwc_bwd_one_pass_kernelI11Fp16IOFp16WLi64ELi10ELi640EEv26Group_norm_nhwc_bwd_params)
        /*07dc*/ 	.word	0x00000000


	//----- nvinfo : EIATTR_MIN_STACK_SIZE
	.align		4
.L_375:
        /*07e0*/ 	.byte	0x04, 0x12
        /*07e2*/ 	.short	(.L_377 - .L_376)
	.align		4
.L_376:
        /*07e4*/ 	.word	index@(_Z35group_norm_nhwc_bwd_one_pass_kernelI11Fp16IOFp16WLi128ELi10ELi640EEv26Group_norm_nhwc_bwd_params)
        /*07e8*/ 	.word	0x00000000


	//----- nvinfo : EIATTR_MIN_STACK_SIZE
	.align		4
.L_377:
        /*07ec*/ 	.byte	0x04, 0x12
        /*07ee*/ 	.short	(.L_379 - .L_378)
	.align		4
.L_378:
        /*07f0*/ 	.word	index@(_Z35group_norm_nhwc_bwd_one_pass_kernelI11Fp16IOFp16WLi256ELi10ELi640EEv26Group_norm_nhwc_bwd_params)
        /*07f4*/ 	.word	0x00000000


	//----- nvinfo : EIATTR_MIN_STACK_SIZE
	.align		4
.L_379:
        /*07f8*/ 	.byte	0x04, 0x12
        /*07fa*/ 	.short	(.L_381 - .L_380)
	.align		4
.L_380:
        /*07fc*/ 	.word	index@(_Z35group_norm_nhwc_bwd_one_pass_kernelI11Fp16IOFp16WLi512ELi10ELi640EEv26Group_norm_nhwc_bwd_params)
        /*0800*/ 	.word	0x00000000


	//----- nvinfo : EIATTR_MIN_STACK_SIZE
	.align		4
.L_381:
        /*0804*/ 	.byte	0x04, 0x12
        /*0806*/ 	.short	(.L_383 - .L_382)
	.align		4
.L_382:
        /*0808*/ 	.word	index@(_Z35group_norm_nhwc_bwd_one_pass_kernelI11Fp32IOFp32WLi64ELi10ELi640EEv26Group_norm_nhwc_bwd_params)
        /*080c*/ 	.word	0x00000000


	//----- nvinfo : EIATTR_MIN_STACK_SIZE
	.align		4
.L_383:
        /*0810*/ 	.byte	0x04, 0x12
        /*0812*/ 	.short	(.L_385 - .L_384)
	.align		4
.L_384:
        /*0814*/ 	.word	index@(_Z35group_norm_nhwc_bwd_one_pass_kernelI11Fp32IOFp32WLi128ELi10ELi640EEv26Group_norm_nhwc_bwd_params)
        /*0818*/ 	.word	0x00000000


	//----- nvinfo : EIATTR_MIN_STACK_SIZE
	.align		4
.L_385:
        /*081c*/ 	.byte	0x04, 0x12
        /*081e*/ 	.short	(.L_387 - .L_386)
	.align		4
.L_386:
        /*0820*/ 	.word	index@(_Z35group_norm_nhwc_bwd_one_pass_kernelI11Fp32IOFp32WLi256ELi10ELi640EEv26Group_norm_nhwc_bwd_params)
        /*0824*/ 	.word	0x00000000


	//----- nvinfo : EIATTR_MIN_STACK_SIZE
	.align		4
.L_387:
        /*0828*/ 	.byte	0x04, 0x12
        /*082a*/ 	.short	(.L_389 - .L_388)
	.align		4
.L_388:
        /*082c*/ 	.word	index@(_Z35group_norm_nhwc_bwd_one_pass_kernelI11Fp32IOFp32WLi512ELi10ELi640EEv26Group_norm_nhwc_bwd_params)
        /*0830*/ 	.word	0x00000000


	//----- nvinfo : EIATTR_MIN_STACK_SIZE
	.align		4
.L_389:
        /*0834*/ 	.byte	0x04, 0x12
        /*0836*/ 	.short	(.L_391 - .L_390)
	.align		4
.L_390:
        /*0838*/ 	.word	index@(_Z35group_norm_nhwc_bwd_one_pass_kernelI11Fp32IOBf16WLi64ELi10ELi640EEv26Group_norm_nhwc_bwd_params)
        /*083c*/ 	.word	0x00000000


	//----- nvinfo : EIATTR_MIN_STACK_SIZE
	.align		4
.L_391:
        /*0840*/ 	.byte	0x04, 0x12
        /*0842*/ 	.short	(.L_393 - .L_392)
	.align		4
.L_392:
        /*0844*/ 	.word	index@(_Z35group_norm_nhwc_bwd_one_pass_kernelI11Fp32IOBf16WLi128ELi10ELi640EEv26Group_norm_nhwc_bwd_params)
        /*0848*/ 	.word	0x00000000


	//----- nvinfo : EIATTR_MIN_STACK_SIZE
	.align		4
.L_393:
        /*084c*/ 	.byte	0x04, 0x12
        /*084e*/ 	.short	(.L_395 - .L_394)
	.align		4
.L_394:
        /*0850*/ 	.word	index@(_Z35group_norm_nhwc_bwd_one_pass_kernelI11Fp32IOBf16WLi256ELi10ELi640EEv26Group_norm_nhwc_bwd_params)
        /*0854*/ 	.word	0x00000000


	//----- nvinfo : EIATTR_MIN_STACK_SIZE
	.align		4
.L_395:
        /*0858*/ 	.byte	0x04, 0x12
        /*085a*/ 	.short	(.L_397 - .L_396)
	.align		4
.L_396:
        /*085c*/ 	.word	index@(_Z35group_norm_nhwc_bwd_one_pass_kernelI11Fp32IOBf16WLi512ELi10ELi640EEv26Group_norm_nhwc_bwd_params)
        /*0860*/ 	.word	0x00000000


	//----- nvinfo : EIATTR_MIN_STACK_SIZE
	.align		4
.L_397:
        /*0864*/ 	.byte	0x04, 0x12
        /*0866*/ 	.short	(.L_399 - .L_398)
	.align		4
.L_398:
        /*0868*/ 	.word	index@(_Z35group_norm_nhwc_bwd_one_pass_kernelI11Fp32IOFp16WLi64ELi10ELi640EEv26Group_norm_nhwc_bwd_params)
        /*086c*/ 	.word	0x00000000


	//----- nvinfo : EIATTR_MIN_STACK_SIZE
	.align		4
.L_399:
        /*0870*/ 	.byte	0x04, 0x12
        /*0872*/ 	.short	(.L_401 - .L_400)
	.align		4
.L_400:
        /*0874*/ 	.word	index@(_Z35group_norm_nhwc_bwd_one_pass_kernelI11Fp32IOFp16WLi128ELi10ELi640EEv26Group_norm_nhwc_bwd_params)
        /*0878*/ 	.word	0x00000000


	//----- nvinfo : EIATTR_MIN_STACK_SIZE
	.align		4
.L_401:
        /*087c*/ 	.byte	0x04, 0x12
        /*087e*/ 	.short	(.L_403 - .L_402)
	.align		4
.L_402:
        /*0880*/ 	.word	index@(_Z35group_norm_nhwc_bwd_one_pass_kernelI11Fp32IOFp16WLi256ELi10ELi640EEv26Group_norm_nhwc_bwd_params)
        /*0884*/ 	.word	0x00000000


	//----- nvinfo : EIATTR_MIN_STACK_SIZE
	.align		4
.L_403:
        /*0888*/ 	.byte	0x04, 0x12
        /*088a*/ 	.short	(.L_405 - .L_404)
	.align		4
.L_404:
        /*088c*/ 	.word	index@(_Z35group_norm_nhwc_bwd_one_pass_kernelI11Fp32IOFp16WLi512ELi10ELi640EEv26Group_norm_nhwc_bwd_params)
        /*0890*/ 	.word	0x00000000


	//----- nvinfo : EIATTR_MIN_STACK_SIZE
	.align		4
.L_405:
        /*0894*/ 	.byte	0x04, 0x12
        /*0896*/ 	.short	(.L_407 - .L_406)
	.align		4
.L_406:
        /*0898*/ 	.word	index@(_Z35group_norm_nhwc_fwd_one_pass_kernelI11Bf16IOFp32WLi64ELi10ELi640EEv26Group_norm_nhwc_fwd_params)
        /*089c*/ 	.word	0x00000000


	//----- nvinfo : EIATTR_MIN_STACK_SIZE
	.align		4
.L_407:
        /*08a0*/ 	.byte	0x04, 0x12
        /*08a2*/ 	.short	(.L_409 - .L_408)
	.align		4
.L_408:
        /*08a4*/ 	.word	index@(_Z35group_norm_nhwc_fwd_one_pass_kernelI11Bf16IOFp32WLi128ELi10ELi640EEv26Group_norm_nhwc_fwd_params)
        /*08a8*/ 	.word	0x00000000


	//----- nvinfo : EIATTR_MIN_STACK_SIZE
	.align		4
.L_409:
        /*08ac*/ 	.byte	0x04, 0x12
        /*08ae*/ 	.short	(.L_411 - .L_410)
	.align		4
.L_410:
        /*08b0*/ 	.word	index@(_Z35group_norm_nhwc_fwd_one_pass_kernelI11Bf16IOFp32WLi256ELi10ELi640EEv26Group_norm_nhwc_fwd_params)
        /*08b4*/ 	.word	0x00000000


	//----- nvinfo : EIATTR_MIN_STACK_SIZE
	.align		4
.L_411:
        /*08b8*/ 	.byte	0x04, 0x12
        /*08ba*/ 	.short	(.L_413 - .L_412)
	.align		4
.L_412:
        /*08bc*/ 	.word	index@(_Z35group_norm_nhwc_fwd_one_pass_kernelI11Bf16IOFp32WLi512ELi10ELi640EEv26Group_norm_nhwc_fwd_params)
        /*08c0*/ 	.word	0x00000000


	//----- nvinfo : EIATTR_MIN_STACK_SIZE
	.align		4
.L_413:
        /*08c4*/ 	.byte	0x04, 0x12
        /*08c6*/ 	.short	(.L_415 - .L_414)
	.align		4
.L_414:
        /*08c8*/ 	.word	index@(_Z35group_norm_nhwc_fwd_one_pass_kernelI11Bf16IOBf16WLi64ELi10ELi640EEv26Group_norm_nhwc_fwd_params)
        /*08cc*/ 	.word	0x00000000


	//----- nvinfo : EIATTR_MIN_STACK_SIZE
	.align		4
.L_415:
        /*08d0*/ 	.byte	0x04, 0x12
        /*08d2*/ 	.short	(.L_417 - .L_416)
	.align		4
.L_416:
        /*08d4*/ 	.word	index@(_Z35group_norm_nhwc_fwd_one_pass_kernelI11Bf16IOBf16WLi128ELi10ELi640EEv26Group_norm_nhwc_fwd_params)
        /*08d8*/ 	.word	0x00000000


	//----- nvinfo : EIATTR_MIN_STACK_SIZE
	.align		4
.L_417:
        /*08dc*/ 	.byte	0x04, 0x12
        /*08de*/ 	.short	(.L_419 - .L_418)
	.align		4
.L_418:
        /*08e0*/ 	.word	index@(_Z35group_norm_nhwc_fwd_one_pass_kernelI11Bf16IOBf16WLi256ELi10ELi640EEv26Group_norm_nhwc_fwd_params)
        /*08e4*/ 	.word	0x00000000


	//----- nvinfo : EIATTR_MIN_STACK_SIZE
	.align		4
.L_419:
        /*08e8*/ 	.byte	0x04, 0x12
        /*08ea*/ 	.short	(.L_421 - .L_420)
	.align		4
.L_420:
        /*08ec*/ 	.word	index@(_Z35group_norm_nhwc_fwd_one_pass_kernelI11Bf16IOBf16WLi512ELi10ELi640EEv26Group_norm_nhwc_fwd_params)
        /*08f0*/ 	.word	0x00000000


	//----- nvinfo : EIATTR_MIN_STACK_SIZE
	.align		4
.L_421:
        /*08f4*/ 	.byte	0x04, 0x12
        /*08f6*/ 	.short	(.L_423 - .L_422)
	.align		4
.L_422:
        /*08f8*/ 	.word	index@(_Z35group_norm_nhwc_fwd_one_pass_kernelI11Bf16IOFp16WLi64ELi10ELi640EEv26Group_norm_nhwc_fwd_params)
        /*08fc*/ 	.word	0x00000000


	//----- nvinfo : EIATTR_MIN_STACK_SIZE
	.align		4
.L_423:
        /*0900*/ 	.byte	0x04, 0x12
        /*0902*/ 	.short	(.L_425 - .L_424)
	.align		4
.L_424:
        /*0904*/ 	.word	index@(_Z35group_norm_nhwc_fwd_one_pass_kernelI11Bf16IOFp16WLi128ELi10ELi640EEv26Group_norm_nhwc_fwd_params)
        /*0908*/ 	.word	0x00000000


	//----- nvinfo : EIATTR_MIN_STACK_SIZE
	.align		4
.L_425:
        /*090c*/ 	.byte	0x04, 0x12
        /*090e*/ 	.short	(.L_427 - .L_426)
	.align		4
.L_426:
        /*0910*/ 	.word	index@(_Z35group_norm_nhwc_fwd_one_pass_kernelI11Bf16IOFp16WLi256ELi10ELi640EEv26Group_norm_nhwc_fwd_params)
        /*0914*/ 	.word	0x00000000


	//----- nvinfo : EIATTR_MIN_STACK_SIZE
	.align		4
.L_427:
        /*0918*/ 	.byte	0x04, 0x12
        /*091a*/ 	.short	(.L_429 - .L_428)
	.align		4
.L_428:
        /*091c*/ 	.word	index@(_Z35group_norm_nhwc_fwd_one_pass_kernelI11Bf16IOFp16WLi512ELi10ELi640EEv26Group_norm_nhwc_fwd_params)
        /*0920*/ 	.word	0x00000000


	//----- nvinfo : EIATTR_MIN_STACK_SIZE
	.align		4
.L_429:
        /*0924*/ 	.byte	0x04, 0x12
        /*0926*/ 	.short	(.L_431 - .L_430)
	.align		4
.L_430:
        /*0928*/ 	.word	index@(_Z35group_norm_nhwc_fwd_one_pass_kernelI11Fp16IOFp32WLi64ELi10ELi640EEv26Group_norm_nhwc_fwd_params)
        /*092c*/ 	.word	0x00000000


	//----- nvinfo : EIATTR_MIN_STACK_SIZE
	.align		4
.L_431:
        /*0930*/ 	.byte	0x04, 0x12
        /*0932*/ 	.short	(.L_433 - .L_432)
	.align		4
.L_432:
        /*0934*/ 	.word	index@(_Z35group_norm_nhwc_fwd_one_pass_kernelI11Fp16IOFp32WLi128ELi10ELi640EEv26Group_norm_nhwc_fwd_params)
        /*0938*/ 	.word	0x00000000


	//----- nvinfo : EIATTR_MIN_STACK_SIZE
	.align		4
.L_433:
        /*093c*/ 	.byte	0x04, 0x12
        /*093e*/ 	.short	(.L_435 - .L_434)
	.align		4
.L_434:
        /*0940*/ 	.word	index@(_Z35group_norm_nhwc_fwd_one_pass_kernelI11Fp16IOFp32WLi256ELi10ELi640EEv26Group_norm_nhwc_fwd_params)
        /*0944*/ 	.word	0x00000000


	//----- nvinfo : EIATTR_MIN_STACK_SIZE
	.align		4
.L_435:
        /*0948*/ 	.byte	0x04, 0x12
        /*094a*/ 	.short	(.L_437 - .L_436)
	.align		4
.L_436:
        /*094c*/ 	.word	index@(_Z35group_norm_nhwc_fwd_one_pass_kernelI11Fp16IOFp32WLi512ELi10ELi640EEv26Group_norm_nhwc_fwd_params)
        /*0950*/ 	.word	0x00000000


	//----- nvinfo : EIATTR_MIN_STACK_SIZE
	.align		4
.L_437:
        /*0954*/ 	.byte	0x04, 0x12
        /*0956*/ 	.short	(.L_439 - .L_438)
	.align		4
.L_438:
        /*0958*/ 	.word	index@(_Z35group_norm_nhwc_fwd_one_pass_kernelI11Fp16IOBf16WLi64ELi10ELi640EEv26Group_norm_nhwc_fwd_params)
        /*095c*/ 	.word	0x00000000


	//----- nvinfo : EIATTR_MIN_STACK_SIZE
	.align		4
.L_439:
        /*0960*/ 	.byte	0x04, 0x12
        /*0962*/ 	.short	(.L_441 - .L_440)
	.align		4
.L_440:
        /*0964*/ 	.word	index@(_Z35group_norm_nhwc_fwd_one_pass_kernelI11Fp16IOBf16WLi128ELi10ELi640EEv26Group_norm_nhwc_fwd_params)
        /*0968*/ 	.word	0x00000000


	//----- nvinfo : EIATTR_MIN_STACK_SIZE
	.align		4
.L_441:
        /*096c*/ 	.byte	0x04, 0x12
        /*096e*/ 	.short	(.L_443 - .L_442)
	.align		4
.L_442:
        /*0970*/ 	.word	index@(_Z35group_norm_nhwc_fwd_one_pass_kernelI11Fp16IOBf16WLi256ELi10ELi640EEv26Group_norm_nhwc_fwd_params)
        /*0974*/ 	.word	0x00000000


	//----- nvinfo : EIATTR_MIN_STACK_SIZE
	.align		4
.L_443:
        /*0978*/ 	.byte	0x04, 0x12
        /*097a*/ 	.short	(.L_445 - .L_444)
	.align		4
.L_444:
        /*097c*/ 	.word	index@(_Z35group_norm_nhwc_fwd_one_pass_kernelI11Fp16IOBf16WLi512ELi10ELi640EEv26Group_norm_nhwc_fwd_params)
        /*0980*/ 	.word	0x00000000


	//----- nvinfo : EIATTR_MIN_STACK_SIZE
	.align		4
.L_445:
        /*0984*/ 	.byte	0x04, 0x12
        /*0986*/ 	.short	(.L_447 - .L_446)
	.align		4
.L_446:
        /*0988*/ 	.word	index@(_Z35group_norm_nhwc_fwd_one_pass_kernelI11Fp16IOFp16WLi64ELi10ELi640EEv26Group_norm_nhwc_fwd_params)
        /*098c*/ 	.word	0x00000000


	//----- nvinfo : EIATTR_MIN_STACK_SIZE
	.align		4
.L_447:
        /*0990*/ 	.byte	0x04, 0x12
        /*0992*/ 	.short	(.L_449 - .L_448)
	.align		4
.L_448:
        /*0994*/ 	.word	index@(_Z35group_norm_nhwc_fwd_one_pass_kernelI11Fp16IOFp16WLi128ELi10ELi640EEv26Group_norm_nhwc_fwd_params)
        /*0998*/ 	.word	0x00000000


	//----- nvinfo : EIATTR_MIN_STACK_SIZE
	.align		4
.L_449:
        /*099c*/ 	.byte	0x04, 0x12
        /*099e*/ 	.short	(.L_451 - .L_450)
	.align		4
.L_450:
        /*09a0*/ 	.word	index@(_Z35group_norm_nhwc_fwd_one_pass_kernelI11Fp16IOFp16WLi256ELi10ELi640EEv26Group_norm_nhwc_fwd_params)
        /*09a4*/ 	.word	0x00000000


	//----- nvinfo : EIATTR_MIN_STACK_SIZE
	.align		4
.L_451:
        /*09a8*/ 	.byte	0x04, 0x12
        /*09aa*/ 	.short	(.L_453 - .L_452)
	.align		4
.L_452:
        /*09ac*/ 	.word	index@(_Z35group_norm_nhwc_fwd_one_pass_kernelI11Fp16IOFp16WLi512ELi10ELi640EEv26Group_norm_nhwc_fwd_params)
        /*09b0*/ 	.word	0x00000000


	//----- nvinfo : EIATTR_MIN_STACK_SIZE
	.align		4
.L_453:
        /*09b4*/ 	.byte	0x04, 0x12
        /*09b6*/ 	.short	(.L_455 - .L_454)
	.align		4
.L_454:
        /*09b8*/ 	.word	index@(_Z35group_norm_nhwc_fwd_one_pass_kernelI11Fp32IOFp32WLi64ELi10ELi640EEv26Group_norm_nhwc_fwd_params)
        /*09bc*/ 	.word	0x00000000


	//----- nvinfo : EIATTR_MIN_STACK_SIZE
	.align		4
.L_455:
        /*09c0*/ 	.byte	0x04, 0x12
        /*09c2*/ 	.short	(.L_457 - .L_456)
	.align		4
.L_456:
        /*09c4*/ 	.word	index@(_Z35group_norm_nhwc_fwd_one_pass_kernelI11Fp32IOFp32WLi128ELi10ELi640EEv26Group_norm_nhwc_fwd_params)
        /*09c8*/ 	.word	0x00000000


	//----- nvinfo : EIATTR_MIN_STACK_SIZE
	.align		4
.L_457:
        /*09cc*/ 	.byte	0x04, 0x12
        /*09ce*/ 	.short	(.L_459 - .L_458)
	.align		4
.L_458:
        /*09d0*/ 	.word	index@(_Z35group_norm_nhwc_fwd_one_pass_kernelI11Fp32IOFp32WLi256ELi10ELi640EEv26Group_norm_nhwc_fwd_params)
        /*09d4*/ 	.word	0x00000000


	//----- nvinfo : EIATTR_MIN_STACK_SIZE
	.align		4
.L_459:
        /*09d8*/ 	.byte	0x04, 0x12
        /*09da*/ 	.short	(.L_461 - .L_460)
	.align		4
.L_460:
        /*09dc*/ 	.word	index@(_Z35group_norm_nhwc_fwd_one_pass_kernelI11Fp32IOFp32WLi512ELi10ELi640EEv26Group_norm_nhwc_fwd_params)
        /*09e0*/ 	.word	0x00000000


	//----- nvinfo : EIATTR_MIN_STACK_SIZE
	.align		4
.L_461:
        /*09e4*/ 	.byte	0x04, 0x12
        /*09e6*/ 	.short	(.L_463 - .L_462)
	.align		4
.L_462:
        /*09e8*/ 	.word	index@(_Z35group_norm_nhwc_fwd_one_pass_kernelI11Fp32IOBf16WLi64ELi10ELi640EEv26Group_norm_nhwc_fwd_params)
        /*09ec*/ 	.word	0x00000000


	//----- nvinfo : EIATTR_MIN_STACK_SIZE
	.align		4
.L_463:
        /*09f0*/ 	.byte	0x04, 0x12
        /*09f2*/ 	.short	(.L_465 - .L_464)
	.align		4
.L_464:
        /*09f4*/ 	.word	index@(_Z35group_norm_nhwc_fwd_one_pass_kernelI11Fp32IOBf16WLi128ELi10ELi640EEv26Group_norm_nhwc_fwd_params)
        /*09f8*/ 	.word	0x00000000


	//----- nvinfo : EIATTR_MIN_STACK_SIZE
	.align		4
.L_465:
        /*09fc*/ 	.byte	0x04, 0x12
        /*09fe*/ 	.short	(.L_467 - .L_466)
	.align		4
.L_466:
        /*0a00*/ 	.word	index@(_Z35group_norm_nhwc_fwd_one_pass_kernelI11Fp32IOBf16WLi256ELi10ELi640EEv26Group_norm_nhwc_fwd_params)
        /*0a04*/ 	.word	0x00000000


	//----- nvinfo : EIATTR_MIN_STACK_SIZE
	.align		4
.L_467:
        /*0a08*/ 	.byte	0x04, 0x12
        /*0a0a*/ 	.short	(.L_469 - .L_468)
	.align		4
.L_468:
        /*0a0c*/ 	.word	index@(_Z35group_norm_nhwc_fwd_one_pass_kernelI11Fp32IOBf16WLi512ELi10ELi640EEv26Group_norm_nhwc_fwd_params)
        /*0a10*/ 	.word	0x00000000


	//----- nvinfo : EIATTR_MIN_STACK_SIZE
	.align		4
.L_469:
        /*0a14*/ 	.byte	0x04, 0x12
        /*0a16*/ 	.short	(.L_471 - .L_470)
	.align		4
.L_470:
        /*0a18*/ 	.word	index@(_Z35group_norm_nhwc_fwd_one_pass_kernelI11Fp32IOFp16WLi64ELi10ELi640EEv26Group_norm_nhwc_fwd_params)
        /*0a1c*/ 	.word	0x00000000


	//----- nvinfo : EIATTR_MIN_STACK_SIZE
	.align		4
.L_471:
        /*0a20*/ 	.byte	0x04, 0x12
        /*0a22*/ 	.short	(.L_473 - .L_472)
	.align		4
.L_472:
        /*0a24*/ 	.word	index@(_Z35group_norm_nhwc_fwd_one_pass_kernelI11Fp32IOFp16WLi128ELi10ELi640EEv26Group_norm_nhwc_fwd_params)
        /*0a28*/ 	.word	0x00000000


	//----- nvinfo : EIATTR_MIN_STACK_SIZE
	.align		4
.L_473:
        /*0a2c*/ 	.byte	0x04, 0x12
        /*0a2e*/ 	.short	(.L_475 - .L_474)
	.align		4
.L_474:
        /*0a30*/ 	.word	index@(_Z35group_norm_nhwc_fwd_one_pass_kernelI11Fp32IOFp16WLi256ELi10ELi640EEv26Group_norm_nhwc_fwd_params)
        /*0a34*/ 	.word	0x00000000


	//----- nvinfo : EIATTR_MIN_STACK_SIZE
	.align		4
.L_475:
        /*0a38*/ 	.byte	0x04, 0x12
        /*0a3a*/ 	.short	(.L_477 - .L_476)
	.align		4
.L_476:
        /*0a3c*/ 	.word	index@(_Z35group_norm_nhwc_fwd_one_pass_kernelI11Fp32IOFp16WLi512ELi10ELi640EEv26Group_norm_nhwc_fwd_params)
        /*0a40*/ 	.word	0x00000000
.L_477:


//--------------------- .nv.compat                --------------------------
	.section	.nv.compat,"",@"SHT_CUDA_COMPAT_INFO"
	.align	4
        /*0000*/ 	.byte	0x02, 0x09, 0x01, 0x00, 0x02, 0x02, 0x01, 0x00, 0x02, 0x05, 0x05, 0x00, 0x03, 0x07, 0x01, 0x01
        /*0010*/ 	.byte	0x02, 0x03, 0x00, 0x00, 0x02, 0x06, 0x01, 0x00, 0x04, 0x0b, 0x08, 0x00, 0x09, 0x00, 0x00, 0x00
        /*0020*/ 	.byte	0x00, 0x00, 0x00, 0x00


//--------------------- .nv.info._ZN3cub18CUB_300001_SM_10006detail11EmptyKernelIvEEvv --------------------------
	.section	.nv.info._ZN3cub18CUB_300001_SM_10006detail11EmptyKernelIvEEvv,"",@"SHT_CUDA_INFO"
	.sectionflags	@""
	.align	4


	//----- nvinfo : EIATTR_CUDA_API_VERSION
	.align		4
        /*0000*/ 	.byte	0x04, 0x37
        /*0002*/ 	.short	(.L_479 - .L_478)
.L_478:
        /*0004*/ 	.word	0x00000082


	//----- nvinfo : EIATTR_SPARSE_MMA_MASK
	.align		4
.L_479:
        /*0008*/ 	.byte	0x03, 0x50
        /*000a*/ 	.short	0x0000


	//----- nvinfo : EIATTR_MAXREG_COUNT
	.align		4
        /*000c*/ 	.byte	0x03, 0x1b
        /*000e*/ 	.short	0x00ff


	//----- nvinfo : EIATTR_MERCURY_ISA_VERSION
	.align		4
        /*0010*/ 	.byte	0x03, 0x5f
        /*0012*/ 	.short	0x0101


	//----- nvinfo : EIATTR_VRC_CTA_INIT_COUNT
	.align		4
        /*0014*/ 	.byte	0x02, 0x4a
	.zero		1
	.zero		1


	//----- nvinfo : EIATTR_EXIT_INSTR_OFFSETS
	.align		4
        /*0018*/ 	.byte	0x04, 0x1c
        /*001a*/ 	.short	(.L_481 - .L_480)


	//   ....[0]....
.L_480:
        /*001c*/ 	.word	0x00000010


	//----- nvinfo : EIATTR_SW_WAR
	.align		4
.L_481:
        /*0020*/ 	.byte	0x04, 0x36
        /*0022*/ 	.short	(.L_483 - .L_482)
.L_482:
        /*0024*/ 	.word	0x00000008
.L_483:


//--------------------- .nv.info._Z35group_norm_nhwc_bwd_one_pass_kernelI11Bf16IOFp32WLi64ELi10ELi640EEv26Group_norm_nhwc_bwd_params --------------------------
	.section	.nv.info._Z35group_norm_nhwc_bwd_one_pass_kernelI11Bf16IOFp32WLi64ELi10ELi640EEv26Group_norm_nhwc_bwd_params,"",@"SHT_CUDA_INFO"
	.sectionflags	@""
	.align	4


	//----- nvinfo : EIATTR_CUDA_API_VERSION
	.align		4
        /*0000*/ 	.byte	0x04, 0x37
        /*0002*/ 	.short	(.L_485 - .L_484)
.L_484:
        /*0004*/ 	.word	0x00000082


	//----- nvinfo : EIATTR_KPARAM_INFO
	.align		4
.L_485:
        /*0008*/ 	.byte	0x04, 0x17
        /*000a*/ 	.short	(.L_487 - .L_486)
.L_486:
        /*000c*/ 	.word	0x00000000
        /*0010*/ 	.short	0x0000
        /*0012*/ 	.short	0x0000
        /*0014*/ 	.byte	0x00, 0xf0, 0xe1, 0x02


	//----- nvinfo : EIATTR_SPARSE_MMA_MASK
	.align		4
.L_487:
        /*0018*/ 	.byte	0x03, 0x50
        /*001a*/ 	.short	0x0000


	//----- nvinfo : EIATTR_MAXREG_COUNT
	.align		4
        /*001c*/ 	.byte	0x03, 0x1b
        /*001e*/ 	.short	0x0060


	//----- nvinfo : EIATTR_NUM_BARRIERS
	.align		4
        /*0020*/ 	.byte	0x02, 0x4c
        /*0022*/ 	.byte	0x01
	.zero		1


	//----- nvinfo : EIATTR_MERCURY_ISA_VERSION
	.align		4
        /*0024*/ 	.byte	0x03, 0x5f
        /*0026*/ 	.short	0x0101


	//----- nvinfo : EIATTR_COOP_GROUP_MASK_REGIDS
	.align		4
        /*0028*/ 	.byte	0x04, 0x29
        /*002a*/ 	.short	(.L_489 - .L_488)


	//   ....[0]....
.L_488:
        /*002c*/ 	.word	0xffffffff


	//   ....[1]....
        /*0030*/ 	.word	0xffffffff


	//   ....[2]....
        /*0034*/ 	.word	0xffffffff


	//   ....[3]....
        /*0038*/ 	.word	0xffffffff


	//   ....[4]....
        /*003c*/ 	.word	0xffffffff


	//   ....[5]....
        /*0040*/ 	.word	0xffffffff


	//   ....[6]....
        /*0044*/ 	.word	0xffffffff


	//   ....[7]....
        /*0048*/ 	.word	0xffffffff


	//   ....[8]....
        /*004c*/ 	.word	0xffffffff


	//   ....[9]....
        /*0050*/ 	.word	0xffffffff


	//----- nvinfo : EIATTR_COOP_GROUP_INSTR_OFFSETS
	.align		4
.L_489:
        /*0054*/ 	.byte	0x04, 0x28
        /*0056*/ 	.short	(.L_491 - .L_490)


	//   ....[0]....
.L_490:
        /*0058*/ 	.word	0x00000a90


	//   ....[1]....
        /*005c*/ 	.word	0x00000ab0


	//   ....[2]....
        /*0060*/ 	.word	0x00000ae0


	//   ....[3]....
        /*0064*/ 	.word	0x00000b00


	//   ....[4]....
        /*0068*/ 	.word	0x00000b30


	//   ....[5]....
        /*006c*/ 	.word	0x00000b50


	//   ....[6]....
        /*0070*/ 	.word	0x00000b80


	//   ....[7]....
        /*0074*/ 	.word	0x00000bb0


	//   ....[8]....
        /*0078*/ 	.word	0x00000c20


	//   ....[9]....
        /*007c*/ 	.word	0x00000c30


	//----- nvinfo : EIATTR_VRC_CTA_INIT_COUNT
	.align		4
.L_491:
        /*0080*/ 	.byte	0x02, 0x4a
	.zero		1
	.zero		1


	//----- nvinfo : EIATTR_EXIT_INSTR_OFFSETS
	.align		4
        /*0084*/ 	.byte	0x04, 0x1c
        /*0086*/ 	.short	(.L_493 - .L_492)


	//   ....[0]....
.L_492:
        /*0088*/ 	.word	0x000031d0


	//   ....[1]....
        /*008c*/ 	.word	0x00003310


	//   ....[2]....
        /*0090*/ 	.word	0x00003960


	//   ....[3]....
        /*0094*/ 	.word	0x00003f40


	//----- nvinfo : EIATTR_MAX_THREADS
	.align		4
.L_493:
        /*0098*/ 	.byte	0x04, 0x05
        /*009a*/ 	.short	(.L_495 - .L_494)
.L_494:
        /*009c*/ 	.word	0x00000280
        /*00a0*/ 	.word	0x00000001
        /*00a4*/ 	.word	0x00000001


	//----- nvinfo : EIATTR_CRS_STACK_SIZE
	.align		4
.L_495:
        /*00a8*/ 	.byte	0x04, 0x1e
        /*00aa*/ 	.short	(.L_497 - .L_496)
.L_496:
        /*00ac*/ 	.word	0x00000000


	//----- nvinfo : EIATTR_CBANK_PARAM_SIZE
	.align		4
.L_497:
        /*00b0*/ 	.byte	0x03, 0x19
        /*00b2*/ 	.short	0x00b8


	//----- nvinfo : EIATTR_PARAM_CBANK
	.align		4
        /*00b4*/ 	.byte	0x04, 0x0a
        /*00b6*/ 	.short	(.L_499 - .L_498)
	.align		4
.L_498:
        /*00b8*/ 	.word	index@(.nv.constant0._Z35group_norm_nhwc_bwd_one_pass_kernelI11Bf16IOFp32WLi64ELi10ELi640EEv26Group_norm_nhwc_bwd_params)
        /*00bc*/ 	.short	0x0380
        /*00be*/ 	.short	0x00b8


	//----- nvinfo : EIATTR_SW_WAR
	.align		4
.L_499:
        /*00c0*/ 	.byte	0x04, 0x36
        /*00c2*/ 	.short	(.L_501 - .L_500)
.L_500:
        /*00c4*/ 	.word	0x00000008
.L_501:


//--------------------- .nv.info._Z35group_norm_nhwc_bwd_one_pass_kernelI11Bf16IOFp32WLi128ELi10ELi640EEv26Group_norm_nhwc_bwd_params --------------------------
	.section	.nv.info._Z35group_norm_nhwc_bwd_one_pass_kernelI11Bf16IOFp32WLi128ELi10ELi640EEv26Group_norm_nhwc_bwd_params,"",@"SHT_CUDA_INFO"
	.sectionflags	@""
	.align	4


	//----- nvinfo : EIATTR_CUDA_API_VERSION
	.align		4
        /*0000*/ 	.byte	0x04, 0x37
        /*0002*/ 	.short	(.L_503 - .L_502)
.L_502:
        /*0004*/ 	.word	0x00000082


	//----- nvinfo : EIATTR_KPARAM_INFO
	.align		4
.L_503:
        /*0008*/ 	.byte	0x04, 0x17
        /*000a*/ 	.short	(.L_505 - .L_504)
.L_504:
        /*000c*/ 	.word	0x00000000
        /*0010*/ 	.short	0x0000
        /*0012*/ 	.short	0x0000
        /*0014*/ 	.byte	0x00, 0xf0, 0xe1, 0x02


	//----- nvinfo : EIATTR_SPARSE_MMA_MASK
	.align		4
.L_505:
        /*0018*/ 	.byte	0x03, 0x50
        /*001a*/ 	.short	0x0000


	//----- nvinfo : EIATTR_MAXREG_COUNT
	.align		4
        /*001c*/ 	.byte	0x03, 0x1b
        /*001e*/ 	.short	0x0060


	//----- nvinfo : EIATTR_NUM_BARRIERS
	.align		4
        /*0020*/ 	.byte	0x02, 0x4c
        /*0022*/ 	.byte	0x01
	.zero		1


	//----- nvinfo : EIATTR_MERCURY_ISA_VERSION
	.align		4
        /*0024*/ 	.byte	0x03, 0x5f
        /*0026*/ 	.short	0x0101


	//----- nvinfo : EIATTR_COOP_GROUP_MASK_REGIDS
	.align		4
        /*0028*/ 	.byte	0x04, 0x29
        /*002a*/ 	.short	(.L_507 - .L_506)


	//   ....[0]....
.L_506:
        /*002c*/ 	.word	0xffffffff


	//   ....[1]....
        /*0030*/ 	.word	0xffffffff


	//   ....[2]....
        /*0034*/ 	.word	0xffffffff


	//   ....[3]....
        /*0038*/ 	.word	0xffffffff


	//   ....[4]....
        /*003c*/ 	.word	0xffffffff


	//   ....[5]....
        /*0040*/ 	.word	0xffffffff


	//   ....[6]....
        /*0044*/ 	.word	0xffffffff


	//   ....[7]....
        /*0048*/ 	.word	0xffffffff


	//   ....[8]....
        /*004c*/ 	.word	0xffffffff


	//   ....[9]....
        /*0050*/ 	.word	0xffffffff


	//----- nvinfo : EIATTR_COOP_GROUP_INSTR_OFFSETS
	.align		4
.L_507:
        /*0054*/ 	.byte	0x04, 0x28
        /*0056*/ 	.short	(.L_509 - .L_508)


	//   ....[0]....
.L_508:
        /*0058*/ 	.word	0x00000a90


	//   ....[1]....
        /*005c*/ 	.word	0x00000ab0


	//   ....[2]....
        /*0060*/ 	.word	0x00000ae0


	//   ....[3]....
        /*0064*/ 	.word	0x00000b00


	//   ....[4]....
        /*0068*/ 	.word	0x00000b30


	//   ....[5]....
        /*006c*/ 	.word	0x00000b50


	//   ....[6]....
        /*0070*/ 	.word	0x00000b80


	//   ....[7]....
        /*0074*/ 	.word	0x00000bb0


	//   ....[8]....
        /*0078*/ 	.word	0x00000c20


	//   ....[9]....
        /*007c*/ 	.word	0x00000c30


	//----- nvinfo : EIATTR_VRC_CTA_INIT_COUNT
	.align		4
.L_509:
        /*0080*/ 	.byte	0x02, 0x4a
	.zero		1
	.zero		1


	//----- nvinfo : EIATTR_EXIT_INSTR_OFFSETS
	.align		4
        /*0084*/ 	.byte	0x04, 0x1c
        /*0086*/ 	.short	(.L_511 - .L_510)


	//   ....[0]....
.L_510:
        /*0088*/ 	.word	0x000031d0


	//   ....[1]....
        /*008c*/ 	.word	0x00003310


	//   ....[2]....
        /*0090*/ 	.word	0x00003960


	//   ....[3]....
        /*0094*/ 	.word	0x00003f40


	//----- nvinfo : EIATTR_MAX_THREADS
	.align		4
.L_511:
        /*0098*/ 	.byte	0x04, 0x05
        /*009a*/ 	.short	(.L_513 - .L_512)
.L_512:
        /*009c*/ 	.word	0x00000280
        /*00a0*/ 	.word	0x00000001
        /*00a4*/ 	.word	0x00000001


	//----- nvinfo : EIATTR_CRS_STACK_SIZE
	.align		4
.L_513:
        /*00a8*/ 	.byte	0x04, 0x1e
        /*00aa*/ 	.short	(.L_515 - .L_514)
.L_514:
        /*00ac*/ 	.word	0x00000000


	//----- nvinfo : EIATTR_CBANK_PARAM_SIZE
	.align		4
.L_515:
        /*00b0*/ 	.byte	0x03, 0x19
        /*00b2*/ 	.short	0x00b8


	//----- nvinfo : EIATTR_PARAM_CBANK
	.align		4
        /*00b4*/ 	.byte	0x04, 0x0a
        /*00b6*/ 	.short	(.L_517 - .L_516)
	.align		4
.L_516:
        /*00b8*/ 	.word	index@(.nv.constant0._Z35group_norm_nhwc_bwd_one_pass_kernelI11Bf16IOFp32WLi128ELi10ELi640EEv26Group_norm_nhwc_bwd_params)
        /*00bc*/ 	.short	0x0380
        /*00be*/ 	.short	0x00b8


	//----- nvinfo : EIATTR_SW_WAR
	.align		4
.L_517:
        /*00c0*/ 	.byte	0x04, 0x36
        /*00c2*/ 	.short	(.L_519 - .L_518)
.L_518:
        /*00c4*/ 	.word	0x00000008
.L_519:


//--------------------- .nv.info._Z35group_norm_nhwc_bwd_one_pass_kernelI11Bf16IOFp32WLi256ELi10ELi640EEv26Group_norm_nhwc_bwd_params --------------------------
	.section	.nv.info._Z35group_norm_nhwc_bwd_one_pass_kernelI11Bf16IOFp32WLi256ELi10ELi640EEv26Group_norm_nhwc_bwd_params,"",@"SHT_CUDA_INFO"
	.sectionflags	@""
	.align	4


	//----- nvinfo : EIATTR_CUDA_API_VERSION
	.align		4
        /*0000*/ 	.byte	0x04, 0x37
        /*0002*/ 	.short	(.L_521 - .L_520)
.L_520:
        /*0004*/ 	.word	0x00000082


	//----- nvinfo : EIATTR_KPARAM_INFO
	.align		4
.L_521:
        /*0008*/ 	.byte	0x04, 0x17
        /*000a*/ 	.short	(.L_523 - .L_522)
.L_522:
        /*000c*/ 	.word	0x00000000
        /*0010*/ 	.short	0x0000
        /*0012*/ 	.short	0x0000
        /*0014*/ 	.byte	0x00, 0xf0, 0xe1, 0x02


	//----- nvinfo : EIATTR_SPARSE_MMA_MASK
	.align		4
.L_523:
        /*0018*/ 	.byte	0x03, 0x50
        /*001a*/ 	.short	0x0000


	//----- nvinfo : EIATTR_MAXREG_COUNT
	.align		4
        /*001c*/ 	.byte	0x03, 0x1b
        /*001e*/ 	.short	0x0060


	//----- nvinfo : EIATTR_NUM_BARRIERS
	.align		4
        /*0020*/ 	.byte	0x02, 0x4c
        /*0022*/ 	.byte	0x01
	.zero		1


	//----- nvinfo : EIATTR_MERCURY_ISA_VERSION
	.align		4
        /*0024*/ 	.byte	0x03, 0x5f
        /*0026*/ 	.short	0x0101


	//----- nvinfo : EIATTR_INT_WARP_WIDE_INSTR_OFFSETS
	.align		4
        /*0028*/ 	.byte	0x04, 0x31
        /*002a*/ 	.short	(.L_525 - .L_524)


	//   ....[0]....
.L_524:
        /*002c*/ 	.word	0x00001190


	//----- nvinfo : EIATTR_COOP_GROUP_MASK_REGIDS
	.align		4
.L_525:
        /*0030*/ 	.byte	0x04, 0x29
        /*0032*/ 	.short	(.L_527 - .L_526)


	//   ....[0]....
.L_526:
        /*0034*/ 	.word	0xffffffff


	//   ....[1]....
        /*0038*/ 	.word	0xffffffff


	//   ....[2]....
        /*003c*/ 	.word	0xffffffff


	//   ....[3]....
        /*0040*/ 	.word	0xffffffff


	//   ....[4]....
        /*0044*/ 	.word	0xffffffff


	//   ....[5]....
        /*0048*/ 	.word	0xffffffff


	//   ....[6]....
        /*004c*/ 	.word	0xffffffff


	//   ....[7]....
        /*0050*/ 	.word	0xffffffff


	//   ....[8]....
        /*0054*/ 	.word	0xffffffff


	//   ....[9]....
        /*0058*/ 	.word	0xffffffff


	//----- nvinfo : EIATTR_COOP_GROUP_INSTR_OFFSETS
	.align		4
.L_527:
        /*005c*/ 	.byte	0x04, 0x28
        /*005e*/ 	.short	(.L_529 - .L_528)


	//   ....[0]....
.L_528:
        /*0060*/ 	.word	0x00000f30


	//   ....[1]....
        /*0064*/ 	.word	0x00000f70


	//   ....[2]....
        /*0068*/ 	.word	0x00001000


	//   ....[3]....
        /*006c*/ 	.word	0x00001030


	//   ....[4]....
        /*0070*/ 	.word	0x00001070


	//   ....[5]....
        /*0074*/ 	.word	0x00001090


	//   ....[6]....
        /*0078*/ 	.word	0x000010c0


	//   ....[7]....
        /*007c*/ 	.word	0x000010e0


	//   ....[8]....
        /*0080*/ 	.word	0x00001130


	//   ....[9]....
        /*0084*/ 	.word	0x00001140


	//----- nvinfo : EIATTR_VRC_CTA_INIT_COUNT
	.align		4
.L_529:
        /*0088*/ 	.byte	0x02, 0x4a
	.zero		1
	.zero		1


	//----- nvinfo : EIATTR_EXIT_INSTR_OFFSETS
	.align		4
        /*008c*/ 	.byte	0x04, 0x1c
        /*008e*/ 	.short	(.L_531 - .L_530)


	//   ....[0]....
.L_530:
        /*0090*/ 	.word	0x00003940


	//   ....[1]....
        /*0094*/ 	.word	0x00003a70


	//   ....[2]....
        /*0098*/ 	.word	0x00004040


	//   ....[3]....
        /*009c*/ 	.word	0x000045f0


	//----- nvinfo : EIATTR_MAX_THREADS
	.align		4
.L_531:
        /*00a0*/ 	.byte	0x04, 0x05
        /*00a2*/ 	.short	(.L_533 - .L_532)
.L_532:
        /*00a4*/ 	.word	0x00000280
        /*00a8*/ 	.word	0x00000001
        /*00ac*/ 	.word	0x00000001


	//----- nvinfo : EIATTR_CRS_STACK_SIZE
	.align		4
.L_533:
        /*00b0*/ 	.byte	0x04, 0x1e
        /*00b2*/ 	.short	(.L_535 - .L_534)
.L_534:
        /*00b4*/ 	.word	0x00000000


	//----- nvinfo : EIATTR_CBANK_PARAM_SIZE
	.align		4
.L_535:
        /*00b8*/ 	.byte	0x03, 0x19
        /*00ba*/ 	.short	0x00b8


	//----- nvinfo : EIATTR_PARAM_CBANK
	.align		4
        /*00bc*/ 	.byte	0x04, 0x0a
        /*00be*/ 	.short	(.L_537 - .L_536)
	.align		4
.L_536:
        /*00c0*/ 	.word	index@(.nv.constant0._Z35group_norm_nhwc_bwd_one_pass_kernelI11Bf16IOFp32WLi256ELi10ELi640EEv26Group_norm_nhwc_bwd_params)
        /*00c4*/ 	.short	0x0380
        /*00c6*/ 	.short	0x00b8


	//----- nvinfo : EIATTR_SW_WAR
	.align		4
.L_537:
        /*00c8*/ 	.byte	0x04, 0x36
        /*00ca*/ 	.short	(.L_539 - .L_538)
.L_538:
        /*00cc*/ 	.word	0x00000008
.L_539:


//--------------------- .nv.info._Z35group_norm_nhwc_bwd_one_pass_kernelI11Bf16IOFp32WLi512ELi10ELi640EEv26Group_norm_nhwc_bwd_params --------------------------
	.section	.nv.info._Z35group_norm_nhwc_bwd_one_pass_kernelI11Bf16IOFp32WLi512ELi10ELi640EEv26Group_norm_nhwc_bwd_params,"",@"SHT_CUDA_INFO"
	.sectionflags	@""
	.align	4


	//----- nvinfo : EIATTR_CUDA_API_VERSION
	.align		4
        /*0000*/ 	.byte	0x04, 0x37
        /*0002*/ 	.short	(.L_541 - .L_540)
.L_540:
        /*0004*/ 	.word	0x00000082


	//----- nvinfo : EIATTR_KPARAM_INFO
	.align		4
.L_541:
        /*0008*/ 	.byte	0x04, 0x17
        /*000a*/ 	.short	(.L_543 - .L_542)
.L_542:
        /*000c*/ 	.word	0x00000000
        /*0010*/ 	.short	0x0000
        /*0012*/ 	.short	0x0000
        /*0014*/ 	.byte	0x00, 0xf0, 0xe1, 0x02


	//----- nvinfo : EIATTR_SPARSE_MMA_MASK
	.align		4
.L_543:
        /*0018*/ 	.byte	0x03, 0x50
        /*001a*/ 	.short	0x0000


	//----- nvinfo : EIATTR_MAXREG_COUNT
	.align		4
        /*001c*/ 	.byte	0x03, 0x1b
        /*001e*/ 	.short	0x0060


	//----- nvinfo : EIATTR_NUM_BARRIERS
	.align		4
        /*0020*/ 	.byte	0x02, 0x4c
        /*0022*/ 	.byte	0x01
	.zero		1


	//----- nvinfo : EIATTR_MERCURY_ISA_VERSION
	.align		4
        /*0024*/ 	.byte	0x03, 0x5f
        /*0026*/ 	.short	0x0101


	//----- nvinfo : EIATTR_INT_WARP_WIDE_INSTR_OFFSETS
	.align		4
        /*0028*/ 	.byte	0x04, 0x31
        /*002a*/ 	.short	(.L_545 - .L_544)


	//   ....[0]....
.L_544:
        /*002c*/ 	.word	0x00001c00


	//----- nvinfo : EIATTR_COOP_GROUP_MASK_REGIDS
	.align		4
.L_545:
        /*0030*/ 	.byte	0x04, 0x29
        /*0032*/ 	.short	(.L_547 - .L_546)


	//   ....[0]....
.L_546:
        /*0034*/ 	.word	0xffffffff


	//   ....[1]....
        /*0038*/ 	.word	0xffffffff


	//   ....[2]....
        /*003c*/ 	.word	0xffffffff


	//   ....[3]....
        /*0040*/ 	.word	0xffffffff


	//   ....[4]....
        /*0044*/ 	.word	0xffffffff


	//   ....[5]....
        /*0048*/ 	.word	0xffffffff


	//   ....[6]....
        /*004c*/ 	.word	0xffffffff


	//   ....[7]....
        /*0050*/ 	.word	0xffffffff


	//   ....[8]....
        /*0054*/ 	.word	0xffffffff


	//   ....[9]....
        /*0058*/ 	.word	0xffffffff


	//----- nvinfo : EIATTR_COOP_GROUP_INSTR_OFFSETS
	.align		4
.L_547:
        /*005c*/ 	.byte	0x04, 0x28
        /*005e*/ 	.short	(.L_549 - .L_548)


	//   ....[0]....
.L_548:
        /*0060*/ 	.word	0x000019c0


	//   ....[1]....
        /*0064*/ 	.word	0x00001a00


	//   ....[2]....
        /*0068*/ 	.word	0x00001a50


	//   ....[3]....
        /*006c*/ 	.word	0x00001a70


	//   ....[4]....
        /*0070*/ 	.word	0x00001ac0


	//   ....[5]....
        /*0074*/ 	.word	0x00001ad0


	//   ....[6]....
        /*0078*/ 	.word	0x00001b00


	//   ....[7]....
        /*007c*/ 	.word	0x00001b30


	//   ....[8]....
        /*0080*/ 	.word	0x00001ba0


	//   ....[9]....
        /*0084*/ 	.word	0x00001bb0


	//----- nvinfo : EIATTR_VRC_CTA_INIT_COUNT
	.align		4
.L_549:
        /*0088*/ 	.byte	0x02, 0x4a
	.zero		1
	.zero		1


	//----- nvinfo : EIATTR_EXIT_INSTR_OFFSETS
	.align		4
        /*008c*/ 	.byte	0x04, 0x1c
        /*008e*/ 	.short	(.L_551 - .L_550)


	//   ....[0]....
.L_550:
        /*0090*/ 	.word	0x00004bf0


	//   ....[1]....
        /*0094*/ 	.word	0x00004d20


	//   ....[2]....
        /*0098*/ 	.word	0x00005300


	//   ....[3]....
        /*009c*/ 	.word	0x000058b0


	//----- nvinfo : EIATTR_MAX_THREADS
	.align		4
.L_551:
        /*00a0*/ 	.byte	0x04, 0x05
        /*00a2*/ 	.short	(.L_553 - .L_552)
.L_552:
        /*00a4*/ 	.word	0x00000280
        /*00a8*/ 	.word	0x00000001
        /*00ac*/ 	.word	0x00000001


	//----- nvinfo : EIATTR_CRS_STACK_SIZE
	.align		4
.L_553:
        /*00b0*/ 	.byte	0x04, 0x1e
        /*00b2*/ 	.short	(.L_555 - .L_554)
.L_554:
        /*00b4*/ 	.word	0x00000000


	//----- nvinfo : EIATTR_CBANK_PARAM_SIZE
	.align		4
.L_555:
        /*00b8*/ 	.byte	0x03, 0x19
        /*00ba*/ 	.short	0x00b8


	//----- nvinfo : EIATTR_PARAM_CBANK
	.align		4
        /*00bc*/ 	.byte	0x04, 0x0a
        /*00be*/ 	.short	(.L_557 - .L_556)
	.align		4
.L_556:
        /*00c0*/ 	.word	index@(.nv.constant0._Z35group_norm_nhwc_bwd_one_pass_kernelI11Bf16IOFp32WLi512ELi10ELi640EEv26Group_norm_nhwc_bwd_params)
        /*00c4*/ 	.short	0x0380
        /*00c6*/ 	.short	0x00b8


	//----- nvinfo : EIATTR_SW_WAR
	.align		4
.L_557:
        /*00c8*/ 	.byte	0x04, 0x36
        /*00ca*/ 	.short	(.L_559 - .L_558)
.L_558:
        /*00cc*/ 	.word	0x00000008
.L_559:


//--------------------- .nv.info._Z35group_norm_nhwc_bwd_one_pass_kernelI11Bf16IOBf16WLi64ELi10ELi640EEv26Group_norm_nhwc_bwd_params --------------------------
	.section	.nv.info._Z35group_norm_nhwc_bwd_one_pass_kernelI11Bf16IOBf16WLi64ELi10ELi640EEv26Group_norm_nhwc_bwd_params,"",@"SHT_CUDA_INFO"
	.sectionflags	@""
	.align	4


	//----- nvinfo : EIATTR_CUDA_API_VERSION
	.align		4
        /*0000*/ 	.byte	0x04, 0x37
        /*0002*/ 	.short	(.L_561 - .L_560)
.L_560:
        /*0004*/ 	.word	0x00000082


	//----- nvinfo : EIATTR_KPARAM_INFO
	.align		4
.L_561:
        /*0008*/ 	.byte	0x04, 0x17
        /*000a*/ 	.short	(.L_563 - .L_562)
.L_562:
        /*000c*/ 	.word	0x00000000
        /*0010*/ 	.short	0x0000
        /*0012*/ 	.short	0x0000
        /*0014*/ 	.byte	0x00, 0xf0, 0xe1, 0x02


	//----- nvinfo : EIATTR_SPARSE_MMA_MASK
	.align		4
.L_563:
        /*0018*/ 	.byte	0x03, 0x50
        /*001a*/ 	.short	0x0000


	//----- nvinfo : EIATTR_MAXREG_COUNT
	.align		4
        /*001c*/ 	.byte	0x03, 0x1b
        /*001e*/ 	.short	0x0060


	//----- nvinfo : EIATTR_NUM_BARRIERS
	.align		4
        /*0020*/ 	.byte	0x02, 0x4c
        /*0022*/ 	.byte	0x01
	.zero		1


	//----- nvinfo : EIATTR_MERCURY_ISA_VERSION
	.align		4
        /*0024*/ 	.byte	0x03, 0x5f
        /*0026*/ 	.short	0x0101


	//----- nvinfo : EIATTR_COOP_GROUP_MASK_REGIDS
	.align		4
        /*0028*/ 	.byte	0x04, 0x29
        /*002a*/ 	.short	(.L_565 - .L_564)


	//   ....[0]....
.L_564:
        /*002c*/ 	.word	0xffffffff


	//   ....[1]....
        /*0030*/ 	.word	0xffffffff


	//   ....[2]....
        /*0034*/ 	.word	0xffffffff


	//   ....[3]....
        /*0038*/ 	.word	0xffffffff


	//   ....[4]....
        /*003c*/ 	.word	0xffffffff


	//   ....[5]....
        /*0040*/ 	.word	0xffffffff


	//   ....[6]....
        /*0044*/ 	.word	0xffffffff


	//   ....[7]....
        /*0048*/ 	.word	0xffffffff


	//   ....[8]....
        /*004c*/ 	.word	0xffffffff


	//   ....[9]....
        /*0050*/ 	.word	0xffffffff


	//----- nvinfo : EIATTR_COOP_GROUP_INSTR_OFFSETS
	.align		4
.L_565:
        /*0054*/ 	.byte	0x04, 0x28
        /*0056*/ 	.short	(.L_567 - .L_566)


	//   ....[0]....
.L_566:
        /*0058*/ 	.word	0x00000b00


	//   ....[1]....
        /*005c*/ 	.word	0x00000b20


	//   ....[2]....
        /*0060*/ 	.word	0x00000b50


	//   ....[3]....
        /*0064*/ 	.word	0x00000b70


	//   ....[4]....
        /*0068*/ 	.word	0x00000ba0


	//   ....[5]....
        /*006c*/ 	.word	0x00000bc0


	//   ....[6]....
        /*0070*/ 	.word	0x00000c20


	//   ....[7]....
        /*0074*/ 	.word	0x00000c30


	//   ....[8]....
        /*0078*/ 	.word	0x00000c90


	//   ....[9]....
        /*007c*/ 	.word	0x00000ca0


	//----- nvinfo : EIATTR_VRC_CTA_INIT_COUNT
	.align		4
.L_567:
        /*0080*/ 	.byte	0x02, 0x4a
	.zero		1
	.zero		1


	//----- nvinfo : EIATTR_EXIT_INSTR_OFFSETS
	.align		4
        /*0084*/ 	.byte	0x04, 0x1c
        /*0086*/ 	.short	(.L_569 - .L_568)


	//   ....[0]....
.L_568:
        /*0088*/ 	.word	0x00003220


	//   ....[1]....
        /*008c*/ 	.word	0x00003360


	//   ....[2]....
        /*0090*/ 	.word	0x000039f0


	//   ....[3]....
        /*0094*/ 	.word	0x00004020


	//----- nvinfo : EIATTR_MAX_THREADS
	.align		4
.L_569:
        /*0098*/ 	.byte	0x04, 0x05
        /*009a*/ 	.short	(.L_571 - .L_570)
.L_570:
        /*009c*/ 	.word	0x00000280
        /*00a0*/ 	.word	0x00000001
        /*00a4*/ 	.word	0x00000001


	//----- nvinfo : EIATTR_CRS_STACK_SIZE
	.align		4
.L_571:
        /*00a8*/ 	.byte	0x04, 0x1e
        /*00aa*/ 	.short	(.L_573 - .L_572)
.L_572:
        /*00ac*/ 	.word	0x00000000


	//----- nvinfo : EIATTR_CBANK_PARAM_SIZE
	.align		4
.L_573:
        /*00b0*/ 	.byte	0x03, 0x19
        /*00b2*/ 	.short	0x00b8


	//----- nvinfo : EIATTR_PARAM_CBANK
	.align		4
        /*00b4*/ 	.byte	0x04, 0x0a
        /*00b6*/ 	.short	(.L_575 - .L_574)
	.align		4
.L_574:
        /*00b8*/ 	.word	index@(.nv.constant0._Z35group_norm_nhwc_bwd_one_pass_kernelI11Bf16IOBf16WLi64ELi10ELi640EEv26Group_norm_nhwc_bwd_params)
        /*00bc*/ 	.short	0x0380
        /*00be*/ 	.short	0x00b8


	//----- nvinfo : EIATTR_SW_WAR
	.align		4
.L_575:
        /*00c0*/ 	.byte	0x04, 0x36
        /*00c2*/ 	.short	(.L_577 - .L_576)
.L_576:
        /*00c4*/ 	.word	0x00000008
.L_577:


//--------------------- .nv.info._Z35group_norm_nhwc_bwd_one_pass_kernelI11Bf16IOBf16WLi128ELi10ELi640EEv26Group_norm_nhwc_bwd_params --------------------------
	.section	.nv.info._Z35group_norm_nhwc_bwd_one_pass_kernelI11Bf16IOBf16WLi128ELi10ELi640EEv26Group_norm_nhwc_bwd_params,"",@"SHT_CUDA_INFO"
	.sectionflags	@""
	.align	4


	//----- nvinfo : EIATTR_CUDA_API_VERSION
	.align		4
        /*0000*/ 	.byte	0x04, 0x37
        /*0002*/ 	.short	(.L_579 - .L_578)
.L_578:
        /*0004*/ 	.word	0x00000082


	//----- nvinfo : EIATTR_KPARAM_INFO
	.align		4
.L_579:
        /*0008*/ 	.byte	0x04, 0x17
        /*000a*/ 	.short	(.L_581 - .L_580)
.L_580:
        /*000c*/ 	.word	0x00000000
        /*0010*/ 	.short	0x0000
        /*0012*/ 	.short	0x0000
        /*0014*/ 	.byte	0x00, 0xf0, 0xe1, 0x02


	//----- nvinfo : EIATTR_SPARSE_MMA_MASK
	.align		4
.L_581:
        /*0018*/ 	.byte	0x03, 0x50
        /*001a*/ 	.short	0x0000


	//----- nvinfo : EIATTR_MAXREG_COUNT
	.align		4
        /*001c*/ 	.byte	0x03, 0x1b
        /*001e*/ 	.short	0x0060


	//----- nvinfo : EIATTR_NUM_BARRIERS
	.align		4
        /*0020*/ 	.byte	0x02, 0x4c
        /*0022*/ 	.byte	0x01
	.zero		1


	//----- nvinfo : EIATTR_MERCURY_ISA_VERSION
	.align		4
        /*0024*/ 	.byte	0x03, 0x5f
        /*0026*/ 	.short	0x0101


	//----- nvinfo : EIATTR_COOP_GROUP_MASK_REGIDS
	.align		4
        /*0028*/ 	.byte	0x04, 0x29
        /*002a*/ 	.short	(.L_583 - .L_582)


	//   ....[0]....
.L_582:
        /*002c*/ 	.word	0xffffffff


	//   ....[1]....
        /*0030*/ 	.word	0xffffffff


	//   ....[2]....
        /*0034*/ 	.word	0xffffffff


	//   ....[3]....
        /*0038*/ 	.word	0xffffffff


	//   ....[4]....
        /*003c*/ 	.word	0xffffffff


	//   ....[5]....
        /*0040*/ 	.word	0xffffffff


	//   ....[6]....
        /*0044*/ 	.word	0xffffffff


	//   ....[7]....
        /*0048*/ 	.word	0xffffffff


	//   ....[8]....
        /*004c*/ 	.word	0xffffffff


	//   ....[9]....
        /*0050*/ 	.word	0xffffffff


	//----- nvinfo : EIATTR_COOP_GROUP_INSTR_OFFSETS
	.align		4
.L_583:
        /*0054*/ 	.byte	0x04, 0x28
        /*0056*/ 	.short	(.L_585 - .L_584)


	//   ....[0]....
.L_584:
        /*0058*/ 	.word	0x00000b00


	//   ....[1]....
        /*005c*/ 	.word	0x00000b20


	//   ....[2]....
        /*0060*/ 	.word	0x00000b50


	//   ....[3]....
        /*0064*/ 	.word	0x00000b70


	//   ....[4]....
        /*0068*/ 	.word	0x00000ba0


	//   ....[5]....
        /*006c*/ 	.word	0x00000bc0


	//   ....[6]....
        /*0070*/ 	.word	0x00000c20


	//   ....[7]....
        /*0074*/ 	.word	0x00000c30


	//   ....[8]....
        /*0078*/ 	.word	0x00000c90


	//   ....[9]....
        /*007c*/ 	.word	0x00000ca0


	//----- nvinfo : EIATTR_VRC_CTA_INIT_COUNT
	.align		4
.L_585:
        /*0080*/ 	.byte	0x02, 0x4a
	.zero		1
	.zero		1


	//----- nvinfo : EIATTR_EXIT_INSTR_OFFSETS
	.align		4
        /*0084*/ 	.byte	0x04, 0x1c
        /*0086*/ 	.short	(.L_587 - .L_586)


	//   ....[0]....
.L_586:
        /*0088*/ 	.word	0x00003220


	//   ....[1]....
        /*008c*/ 	.word	0x00003360


	//   ....[2]....
        /*0090*/ 	.word	0x000039f0


	//   ....[3]....
        /*0094*/ 	.word	0x00004020


	//----- nvinfo : EIATTR_MAX_THREADS
	.align		4
.L_587:
        /*0098*/ 	.byte	0x04, 0x05
        /*009a*/ 	.short	(.L_589 - .L_588)
.L_588:
        /*009c*/ 	.word	0x00000280
        /*00a0*/ 	.word	0x00000001
        /*00a4*/ 	.word	0x00000001


	//----- nvinfo : EIATTR_CRS_STACK_SIZE
	.align		4
.L_589:
        /*00a8*/ 	.byte	0x04, 0x1e
        /*00aa*/ 	.short	(.L_591 - .L_590)
.L_590:
        /*00ac*/ 	.word	0x00000000


	//----- nvinfo : EIATTR_CBANK_PARAM_SIZE
	.align		4
.L_591:
        /*00b0*/ 	.byte	0x03, 0x19
        /*00b2*/ 	.short	0x00b8


	//----- nvinfo : EIATTR_PARAM_CBANK
	.align		4
        /*00b4*/ 	.byte	0x04, 0x0a
        /*00b6*/ 	.short	(.L_593 - .L_592)
	.align		4
.L_592:
        /*00b8*/ 	.word	index@(.nv.constant0._Z35group_norm_nhwc_bwd_one_pass_kernelI11Bf16IOBf16WLi128ELi10ELi640EEv26Group_norm_nhwc_bwd_params)
        /*00bc*/ 	.short	0x0380
        /*00be*/ 	.short	0x00b8


	//----- nvinfo : EIATTR_SW_WAR
	.align		4
.L_593:
        /*00c0*/ 	.byte	0x04, 0x36
        /*00c2*/ 	.short	(.L_595 - .L_594)
.L_594:
        /*00c4*/ 	.word	0x00000008
.L_595:


//--------------------- .nv.info._Z35group_norm_nhwc_bwd_one_pass_kernelI11Bf16IOBf16WLi256ELi10ELi640EEv26Group_norm_nhwc_bwd_params --------------------------
	.section	.nv.info._Z35group_norm_nhwc_bwd_one_pass_kernelI11Bf16IOBf16WLi256ELi10ELi640EEv26Group_norm_nhwc_bwd_params,"",@"SHT_CUDA_INFO"
	.sectionflags	@""
	.align	4


	//----- nvinfo : EIATTR_CUDA_API_VERSION
	.align		4
        /*0000*/ 	.byte	0x04, 0x37
        /*0002*/ 	.short	(.L_597 - .L_596)
.L_596:
        /*0004*/ 	.word	0x00000082


	//----- nvinfo : EIATTR_KPARAM_INFO
	.align		4
.L_597:
        /*0008*/ 	.byte	0x04, 0x17
        /*000a*/ 	.short	(.L_599 - .L_598)
.L_598:
        /*000c*/ 	.word	0x00000000
        /*0010*/ 	.short	0x0000
        /*0012*/ 	.short	0x0000
        /*0014*/ 	.byte	0x00, 0xf0, 0xe1, 0x02


	//----- nvinfo : EIATTR_SPARSE_MMA_MASK
	.align		4
.L_599:
        /*0018*/ 	.byte	0x03, 0x50
        /*001a*/ 	.short	0x0000


	//----- nvinfo : EIATTR_MAXREG_COUNT
	.align		4
        /*001c*/ 	.byte	0x03, 0x1b
        /*001e*/ 	.short	0x0060


	//----- nvinfo : EIATTR_NUM_BARRIERS
	.align		4
        /*0020*/ 	.byte	0x02, 0x4c
        /*0022*/ 	.byte	0x01
	.zero		1


	//----- nvinfo : EIATTR_MERCURY_ISA_VERSION
	.align		4
        /*0024*/ 	.byte	0x03, 0x5f
        /*0026*/ 	.short	0x0101


	//----- nvinfo : EIATTR_INT_WARP_WIDE_INSTR_OFFSETS
	.align		4
        /*0028*/ 	.byte	0x04, 0x31
        /*002a*/ 	.short	(.L_601 - .L_600)


	//   ....[0]....
.L_600:
        /*002c*/ 	.word	0x00001220


	//----- nvinfo : EIATTR_COOP_GROUP_MASK_REGIDS
	.align		4
.L_601:
        /*0030*/ 	.byte	0x04, 0x29
        /*0032*/ 	.short	(.L_603 - .L_602)


	//   ....[0]....
.L_602:
        /*0034*/ 	.word	0xffffffff


	//   ....[1]....
        /*0038*/ 	.word	0xffffffff


	//   ....[2]....
        /*003c*/ 	.word	0xffffffff


	//   ....[3]....
        /*0040*/ 	.word	0xffffffff


	//   ....[4]....
        /*0044*/ 	.word	0xffffffff


	//   ....[5]....
        /*0048*/ 	.word	0xffffffff


	//   ....[6]....
        /*004c*/ 	.word	0xffffffff


	//   ....[7]....
        /*0050*/ 	.word	0xffffffff


	//   ....[8]....
        /*0054*/ 	.word	0xffffffff


	//   ....[9]....
        /*0058*/ 	.word	0xffffffff


	//----- nvinfo : EIATTR_COOP_GROUP_INSTR_OFFSETS
	.align		4
.L_603:
        /*005c*/ 	.byte	0x04, 0x28
        /*005e*/ 	.short	(.L_605 - .L_604)


	//   ....[0]....
.L_604:
        /*0060*/ 	.word	0x00000fc0


	//   ....[1]....
        /*0064*/ 	.word	0x00001000


	//   ....[2]....
        /*0068*/ 	.word	0x00001090


	//   ....[3]....
        /*006c*/ 	.word	0x000010c0


	//   ....[4]....
        /*0070*/ 	.word	0x00001100


	//   ....[5]....
        /*0074*/ 	.word	0x00001120


	//   ....[6]....
        /*0078*/ 	.word	0x00001150


	//   ....[7]....
        /*007c*/ 	.word	0x00001170


	//   ....[8]....
        /*0080*/ 	.word	0x000011c0


	//   ....[9]....
        /*0084*/ 	.word	0x000011d0


	//----- nvinfo : EIATTR_VRC_CTA_INIT_COUNT
	.align		4
.L_605:
        /*0088*/ 	.byte	0x02, 0x4a
	.zero		1
	.zero		1


	//----- nvinfo : EIATTR_EXIT_INSTR_OFFSETS
	.align		4
        /*008c*/ 	.byte	0x04, 0x1c
        /*008e*/ 	.short	(.L_607 - .L_606)


	//   ....[0]....
.L_606:
        /*0090*/ 	.word	0x000039d0


	//   ....[1]....
        /*0094*/ 	.word	0x00003b00


	//   ....[2]....
        /*0098*/ 	.word	0x000040e0


	//   ....[3]....
        /*009c*/ 	.word	0x000046e0


	//----- nvinfo : EIATTR_MAX_THREADS
	.align		4
.L_607:
        /*00a0*/ 	.byte	0x04, 0x05
        /*00a2*/ 	.short	(.L_609 - .L_608)
.L_608:
        /*00a4*/ 	.word	0x00000280
        /*00a8*/ 	.word	0x00000001
        /*00ac*/ 	.word	0x00000001


	//----- nvinfo : EIATTR_CRS_STACK_SIZE
	.align		4
.L_609:
        /*00b0*/ 	.byte	0x04, 0x1e
        /*00b2*/ 	.short	(.L_611 - .L_610)
.L_610:
        /*00b4*/ 	.word	0x00000000


	//----- nvinfo : EIATTR_CBANK_PARAM_SIZE
	.align		4
.L_611:
        /*00b8*/ 	.byte	0x03, 0x19
        /*00ba*/ 	.short	0x00b8


	//----- nvinfo : EIATTR_PARAM_CBANK
	.align		4
        /*00bc*/ 	.byte	0x04, 0x0a
        /*00be*/ 	.short	(.L_613 - .L_612)
	.align		4
.L_612:
        /*00c0*/ 	.word	index@(.nv.constant0._Z35group_norm_nhwc_bwd_one_pass_kernelI11Bf16IOBf16WLi256ELi10ELi640EEv26Group_norm_nhwc_bwd_params)
        /*00c4*/ 	.short	0x0380
        /*00c6*/ 	.short	0x00b8


	//----- nvinfo : EIATTR_SW_WAR
	.align		4
.L_613:
        /*00c8*/ 	.byte	0x04, 0x36
        /*00ca*/ 	.short	(.L_615 - .L_614)
.L_614:
        /*00cc*/ 	.word	0x00000008
.L_615:


//--------------------- .nv.info._Z35group_norm_nhwc_bwd_one_pass_kernelI11Bf16IOBf16WLi512ELi10ELi640EEv26Group_norm_nhwc_bwd_params --------------------------
	.section	.nv.info._Z35group_norm_nhwc_bwd_one_pass_kernelI11Bf16IOBf16WLi512ELi10ELi640EEv26Group_norm_nhwc_bwd_params,"",@"SHT_CUDA_INFO"
	.sectionflags	@""
	.align	4


	//----- nvinfo : EIATTR_CUDA_API_VERSION
	.align		4
        /*0000*/ 	.byte	0x04, 0x37
        /*0002*/ 	.short	(.L_617 - .L_616)
.L_616:
        /*0004*/ 	.word	0x00000082


	//----- nvinfo : EIATTR_KPARAM_INFO
	.align		4
.L_617:
        /*0008*/ 	.byte	0x04, 0x17
        /*000a*/ 	.short	(.L_619 - .L_618)
.L_618:
        /*000c*/ 	.word	0x00000000
        /*0010*/ 	.short	0x0000
        /*0012*/ 	.short	0x0000
        /*0014*/ 	.byte	0x00, 0xf0, 0xe1, 0x02


	//----- nvinfo : EIATTR_SPARSE_MMA_MASK
	.align		4
.L_619:
        /*0018*/ 	.byte	0x03, 0x50
        /*001a*/ 	.short	0x0000


	//----- nvinfo : EIATTR_MAXREG_COUNT
	.align		4
        /*001c*/ 	.byte	0x03, 0x1b
        /*001e*/ 	.short	0x0060


	//----- nvinfo : EIATTR_NUM_BARRIERS
	.align		4
        /*0020*/ 	.byte	0x02, 0x4c
        /*0022*/ 	.byte	0x01
	.zero		1


	//----- nvinfo : EIATTR_MERCURY_ISA_VERSION
	.align		4
        /*0024*/ 	.byte	0x03, 0x5f
        /*0026*/ 	.short	0x0101


	//----- nvinfo : EIATTR_INT_WARP_WIDE_INSTR_OFFSETS
	.align		4
        /*0028*/ 	.byte	0x04, 0x31
        /*002a*/ 	.short	(.L_621 - .L_620)


	//   ....[0]....
.L_620:
        /*002c*/ 	.word	0x00001c70


	//----- nvinfo : EIATTR_COOP_GROUP_MASK_REGIDS
	.align		4
.L_621:
        /*0030*/ 	.byte	0x04, 0x29
        /*0032*/ 	.short	(.L_623 - .L_622)


	//   ....[0]....
.L_622:
        /*0034*/ 	.word	0xffffffff


	//   ....[1]....
        /*0038*/ 	.word	0xffffffff


	//   ....[2]....
        /*003c*/ 	.word	0xffffffff


	//   ....[3]....
        /*0040*/ 	.word	0xffffffff


	//   ....[4]....
        /*0044*/ 	.word	0xffffffff


	//   ....[5]....
        /*0048*/ 	.word	0xffffffff


	//   ....[6]....
        /*004c*/ 	.word	0xffffffff


	//   ....[7]....
        /*0050*/ 	.word	0xffffffff


	//   ....[8]....
        /*0054*/ 	.word	0xffffffff


	//   ....[9]....
        /*0058*/ 	.word	0xffffffff


	//----- nvinfo : EIATTR_COOP_GROUP_INSTR_OFFSETS
	.align		4
.L_623:
        /*005c*/ 	.byte	0x04, 0x28
        /*005e*/ 	.short	(.L_625 - .L_624)


	//   ....[0]....
.L_624:
        /*0060*/ 	.word	0x00001a00


	//   ....[1]....
        /*0064*/ 	.word	0x00001a40


	//   ....[2]....
        /*0068*/ 	.word	0x00001ac0


	//   ....[3]....
        /*006c*/ 	.word	0x00001ae0


	//   ....[4]....
        /*0070*/ 	.word	0x00001b30


	//   ....[5]....
        /*0074*/ 	.word	0x00001b40


	//   ....[6]....
        /*0078*/ 	.word	0x00001b70


	//   ....[7]....
        /*007c*/ 	.word	0x00001ba0


	//   ....[8]....
        /*0080*/ 	.word	0x00001c10


	//   ....[9]....
        /*0084*/ 	.word	0x00001c20


	//----- nvinfo : EIATTR_VRC_CTA_INIT_COUNT
	.align		4
.L_625:
        /*0088*/ 	.byte	0x02, 0x4a
	.zero		1
	.zero		1


	//----- nvinfo : EIATTR_EXIT_INSTR_OFFSETS
	.align		4
        /*008c*/ 	.byte	0x04, 0x1c
        /*008e*/ 	.short	(.L_627 - .L_626)


	//   ....[0]....
.L_626:
        /*0090*/ 	.word	0x00004c60


	//   ....[1]....
        /*0094*/ 	.word	0x00004d90


	//   ....[2]....
        /*0098*/ 	.word	0x00005390


	//   ....[3]....
        /*009c*/ 	.word	0x00005990


	//----- nvinfo : EIATTR_MAX_THREADS
	.align		4
.L_627:
        /*00a0*/ 	.byte	0x04, 0x05
        /*00a2*/ 	.short	(.L_629 - .L_628)
.L_628:
        /*00a4*/ 	.word	0x00000280
        /*00a8*/ 	.word	0x00000001
        /*00ac*/ 	.word	0x00000001


	//----- nvinfo : EIATTR_CRS_STACK_SIZE
	.align		4
.L_629:
        /*00b0*/ 	.byte	0x04, 0x1e
        /*00b2*/ 	.short	(.L_631 - .L_630)
.L_630:
        /*00b4*/ 	.word	0x00000000


	//----- nvinfo : EIATTR_CBANK_PARAM_SIZE
	.align		4
.L_631:
        /*00b8*/ 	.byte	0x03, 0x19
        /*00ba*/ 	.short	0x00b8


	//----- nvinfo : EIATTR_PARAM_CBANK
	.align		4
        /*00bc*/ 	.byte	0x04, 0x0a
        /*00be*/ 	.short	(.L_633 - .L_632)
	.align		4
.L_632:
        /*00c0*/ 	.word	index@(.nv.constant0._Z35group_norm_nhwc_bwd_one_pass_kernelI11Bf16IOBf16WLi512ELi10ELi640EEv26Group_norm_nhwc_bwd_params)
        /*00c4*/ 	.short	0x0380
        /*00c6*/ 	.short	0x00b8


	//----- nvinfo : EIATTR_SW_WAR
	.align		4
.L_633:
        /*00c8*/ 	.byte	0x04, 0x36
        /*00ca*/ 	.short	(.L_635 - .L_634)
.L_634:
        /*00cc*/ 	.word	0x00000008
.L_635:


//--------------------- .nv.info._Z35group_norm_nhwc_bwd_one_pass_kernelI11Bf16IOFp16WLi64ELi10ELi640EEv26Group_norm_nhwc_bwd_params --------------------------
	.section	.nv.info._Z35group_norm_nhwc_bwd_one_pass_kernelI11Bf16IOFp16WLi64ELi10ELi640EEv26Group_norm_nhwc_bwd_params,"",@"SHT_CUDA_INFO"
	.sectionflags	@""
	.align	4


	//----- nvinfo : EIATTR_CUDA_API_VERSION
	.align		4
        /*0000*/ 	.byte	0x04, 0x37
        /*0002*/ 	.short	(.L_637 - .L_636)
.L_636:
        /*0004*/ 	.word	0x00000082


	//----- nvinfo : EIATTR_KPARAM_INFO
	.align		4
.L_637:
        /*0008*/ 	.byte	0x04, 0x17
        /*000a*/ 	.short	(.L_639 - .L_638)
.L_638:
        /*000c*/ 	.word	0x00000000
        /*0010*/ 	.short	0x0000
        /*0012*/ 	.short	0x0000
        /*0014*/ 	.byte	0x00, 0xf0, 0xe1, 0x02


	//----- nvinfo : EIATTR_SPARSE_MMA_MASK
	.align		4
.L_639:
        /*0018*/ 	.byte	0x03, 0x50
        /*001a*/ 	.short	0x0000


	//----- nvinfo : EIATTR_MAXREG_COUNT
	.align		4
        /*001c*/ 	.byte	0x03, 0x1b
        /*001e*/ 	.short	0x0060


	//----- nvinfo : EIATTR_NUM_BARRIERS
	.align		4
        /*0020*/ 	.byte	0x02, 0x4c
        /*0022*/ 	.byte	0x01
	.zero		1


	//----- nvinfo : EIATTR_MERCURY_ISA_VERSION
	.align		4
        /*0024*/ 	.byte	0x03, 0x5f
        /*0026*/ 	.short	0x0101


	//----- nvinfo : EIATTR_COOP_GROUP_MASK_REGIDS
	.align		4
        /*0028*/ 	.byte	0x04, 0x29
        /*002a*/ 	.short	(.L_641 - .L_640)


	//   ....[0]....
.L_640:
        /*002c*/ 	.word	0xffffffff


	//   ....[1]....
        /*0030*/ 	.word	0xffffffff


	//   ....[2]....
        /*0034*/ 	.word	0xffffffff


	//   ....[3]....
        /*0038*/ 	.word	0xffffffff


	//   ....[4]....
        /*003c*/ 	.word	0xffffffff


	//   ....[5]....
        /*0040*/ 	.word	0xffffffff


	//   ....[6]....
        /*0044*/ 	.word	0xffffffff


	//   ....[7]....
        /*0048*/ 	.word	0xffffffff


	//   ....[8]....
        /*004c*/ 	.word	0xffffffff


	//   ....[9]....
        /*0050*/ 	.word	0xffffffff


	//----- nvinfo : EIATTR_COOP_GROUP_INSTR_OFFSETS
	.align		4
.L_641:
        /*0054*/ 	.byte	0x04, 0x28
        /*0056*/ 	.short	(.L_643 - .L_642)


	//   ....[0]....
.L_642:
        /*0058*/ 	.word	0x00000b00


	//   ....[1]....
        /*005c*/ 	.word	0x00000b20


	//   ....[2]....
        /*0060*/ 	.word	0x00000b50


	//   ....[3]....
        /*0064*/ 	.word	0x00000b70


	//   ....[4]....
        /*0068*/ 	.word	0x00000ba0


	//   ....[5]....
        /*006c*/ 	.word	0x00000bc0


	//   ....[6]....
        /*0070*/ 	.word	0x00000c20


	//   ....[7]....
        /*0074*/ 	.word	0x00000c30


	//   ....[8]....
        /*0078*/ 	.word	0x00000c90


	//   ....[9]....
        /*007c*/ 	.word	0x00000ca0


	//----- nvinfo : EIATTR_VRC_CTA_INIT_COUNT
	.align		4
.L_643:
        /*0080*/ 	.byte	0x02, 0x4a
	.zero		1
	.zero		1


	//----- nvinfo : EIATTR_EXIT_INSTR_OFFSETS
	.align		4
        /*0084*/ 	.byte	0x04, 0x1c
        /*0086*/ 	.short	(.L_645 - .L_644)


	//   ....[0]....
.L_644:
        /*0088*/ 	.word	0x00003220


	//   ....[1]....
        /*008c*/ 	.word	0x00003360


	//   ....[2]....
        /*0090*/ 	.word	0x000039f0


	//   ....[3]....
        /*0094*/ 	.word	0x00004020


	//----- nvinfo : EIATTR_MAX_THREADS
	.align		4
.L_645:
        /*0098*/ 	.byte	0x04, 0x05
        /*009a*/ 	.short	(.L_647 - .L_646)
.L_646:
        /*009c*/ 	.word	0x00000280
        /*00a0*/ 	.word	0x00000001
        /*00a4*/ 	.word	0x00000001


	//----- nvinfo : EIATTR_CRS_STACK_SIZE
	.align		4
.L_647:
        /*00a8*/ 	.byte	0x04, 0x1e
        /*00aa*/ 	.short	(.L_649 - .L_648)
.L_648:
        /*00ac*/ 	.word	0x00000000


	//----- nvinfo : EIATTR_CBANK_PARAM_SIZE
	.align		4
.L_649:
        /*00b0*/ 	.byte	0x03, 0x19
        /*00b2*/ 	.short	0x00b8


	//----- nvinfo : EIATTR_PARAM_CBANK
	.align		4
        /*00b4*/ 	.byte	0x04, 0x0a
        /*00b6*/ 	.short	(.L_651 - .L_650)
	.align		4
.L_650:
        /*00b8*/ 	.word	index@(.nv.constant0._Z35group_norm_nhwc_bwd_one_pass_kernelI11Bf16IOFp16WLi64ELi10ELi640EEv26Group_norm_nhwc_bwd_params)
        /*00bc*/ 	.short	0x0380
        /*00be*/ 	.short	0x00b8


	//----- nvinfo : EIATTR_SW_WAR
	.align		4
.L_651:
        /*00c0*/ 	.byte	0x04, 0x36
        /*00c2*/ 	.short	(.L_653 - .L_652)
.L_652:
        /*00c4*/ 	.word	0x00000008
.L_653:


//--------------------- .nv.info._Z35group_norm_nhwc_bwd_one_pass_kernelI11Bf16IOFp16WLi128ELi10ELi640EEv26Group_norm_nhwc_bwd_params --------------------------
	.section	.nv.info._Z35group_norm_nhwc_bwd_one_pass_kernelI11Bf16IOFp16WLi128ELi10ELi640EEv26Group_norm_nhwc_bwd_params,"",@"SHT_CUDA_INFO"
	.sectionflags	@""
	.align	4


	//----- nvinfo : EIATTR_CUDA_API_VERSION
	.align		4
        /*0000*/ 	.byte	0x04, 0x37
        /*0002*/ 	.short	(.L_655 - .L_654)
.L_654:
        /*0004*/ 	.word	0x00000082


	//----- nvinfo : EIATTR_KPARAM_INFO
	.align		4
.L_655:
        /*0008*/ 	.byte	0x04, 0x17
        /*000a*/ 	.short	(.L_657 - .L_656)
.L_656:
        /*000c*/ 	.word	0x00000000
        /*0010*/ 	.short	0x0000
        /*0012*/ 	.short	0x0000
        /*0014*/ 	.byte	0x00, 0xf0, 0xe1, 0x02


	//----- nvinfo : EIATTR_SPARSE_MMA_MASK
	.align		4
.L_657:
        /*0018*/ 	.byte	0x03, 0x50
        /*001a*/ 	.short	0x0000


	//----- nvinfo : EIATTR_MAXREG_COUNT
	.align		4
        /*001c*/ 	.byte	0x03, 0x1b
        /*001e*/ 	.short	0x0060


	//----- nvinfo : EIATTR_NUM_BARRIERS
	.align		4
        /*0020*/ 	.byte	0x02, 0x4c
        /*0022*/ 	.byte	0x01
	.zero		1


	//----- nvinfo : EIATTR_MERCURY_ISA_VERSION
	.align		4
        /*0024*/ 	.byte	0x03, 0x5f
        /*0026*/ 	.short	0x0101


	//----- nvinfo : EIATTR_COOP_GROUP_MASK_REGIDS
	.align		4
        /*0028*/ 	.byte	0x04, 0x29
        /*002a*/ 	.short	(.L_659 - .L_658)


	//   ....[0]....
.L_658:
        /*002c*/ 	.word	0xffffffff


	//   ....[1]....
        /*0030*/ 	.word	0xffffffff


	//   ....[2]....
        /*0034*/ 	.word	0xffffffff


	//   ....[3]....
        /*0038*/ 	.word	0xffffffff


	//   ....[4]....
        /*003c*/ 	.word	0xffffffff


	//   ....[5]....
        /*0040*/ 	.word	0xffffffff


	//   ....[6]....
        /*0044*/ 	.word	0xffffffff


	//   ....[7]....
        /*0048*/ 	.word	0xffffffff


	//   ....[8]....
        /*004c*/ 	.word	0xffffffff


	//   ....[9]....
        /*0050*/ 	.word	0xffffffff


	//----- nvinfo : EIATTR_COOP_GROUP_INSTR_OFFSETS
	.align		4
.L_659:
        /*0054*/ 	.byte	0x04, 0x28
        /*0056*/ 	.short	(.L_661 - .L_660)


	//   ....[0]....
.L_660:
        /*0058*/ 	.word	0x00000b00


	//   ....[1]....
        /*005c*/ 	.word	0x00000b20


	//   ....[2]....
        /*0060*/ 	.word	0x00000b50


	//   ....[3]....
        /*0064*/ 	.word	0x00000b70


	//   ....[4]....
        /*0068*/ 	.word	0x00000ba0


	//   ....[5]....
        /*006c*/ 	.word	0x00000bc0


	//   ....[6]....
        /*0070*/ 	.word	0x00000c20


	//   ....[7]....
        /*0074*/ 	.word	0x00000c30


	//   ....[8]....
        /*0078*/ 	.word	0x00000c90


	//   ....[9]....
        /*007c*/ 	.word	0x00000ca0


	//----- nvinfo : EIATTR_VRC_CTA_INIT_COUNT
	.align		4
.L_661:
        /*0080*/ 	.byte	0x02, 0x4a
	.zero		1
	.zero		1


	//----- nvinfo : EIATTR_EXIT_INSTR_OFFSETS
	.align		4
        /*0084*/ 	.byte	0x04, 0x1c
        /*0086*/ 	.short	(.L_663 - .L_662)


	//   ....[0]....
.L_662:
        /*0088*/ 	.word	0x00003220


	//   ....[1]....
        /*008c*/ 	.word	0x00003360


	//   ....[2]....
        /*0090*/ 	.word	0x000039f0


	//   ....[3]....
        /*0094*/ 	.word	0x00004020


	//----- nvinfo : EIATTR_MAX_THREADS
	.align		4
.L_663:
        /*0098*/ 	.byte	0x04, 0x05
        /*009a*/ 	.short	(.L_665 - .L_664)
.L_664:
        /*009c*/ 	.word	0x00000280
        /*00a0*/ 	.word	0x00000001
        /*00a4*/ 	.word	0x00000001


	//----- nvinfo : EIATTR_CRS_STACK_SIZE
	.align		4
.L_665:
        /*00a8*/ 	.byte	0x04, 0x1e
        /*00aa*/ 	.short	(.L_667 - .L_666)
.L_666:
        /*00ac*/ 	.word	0x00000000


	//----- nvinfo : EIATTR_CBANK_PARAM_SIZE
	.align		4
.L_667:
        /*00b0*/ 	.byte	0x03, 0x19
        /*00b2*/ 	.short	0x00b8


	//----- nvinfo : EIATTR_PARAM_CBANK
	.align		4
        /*00b4*/ 	.byte	0x04, 0x0a
        /*00b6*/ 	.short	(.L_669 - .L_668)
	.align		4
.L_668:
        /*00b8*/ 	.word	index@(.nv.constant0._Z35group_norm_nhwc_bwd_one_pass_kernelI11Bf16IOFp16WLi128ELi10ELi640EEv26Group_norm_nhwc_bwd_params)
        /*00bc*/ 	.short	0x0380
        /*00be*/ 	.short	0x00b8


	//----- nvinfo : EIATTR_SW_WAR
	.align		4
.L_669:
        /*00c0*/ 	.byte	0x04, 0x36
        /*00c2*/ 	.short	(.L_671 - .L_670)
.L_670:
        /*00c4*/ 	.word	0x00000008
.L_671:


//--------------------- .nv.info._Z35group_norm_nhwc_bwd_one_pass_kernelI11Bf16IOFp16WLi256ELi10ELi640EEv26Group_norm_nhwc_bwd_params --------------------------
	.section	.nv.info._Z35group_norm_nhwc_bwd_one_pass_kernelI11Bf16IOFp16WLi256ELi10ELi640EEv26Group_norm_nhwc_bwd_params,"",@"SHT_CUDA_INFO"
	.sectionflags	@""
	.align	4


	//----- nvinfo : EIATTR_CUDA_API_VERSION
	.align		4
        /*0000*/ 	.byte	0x04, 0x37
        /*0002*/ 	.short	(.L_673 - .L_672)
.L_672:
        /*0004*/ 	.word	0x00000082


	//----- nvinfo : EIATTR_KPARAM_INFO
	.align		4
.L_673:
        /*0008*/ 	.byte	0x04, 0x17
        /*000a*/ 	.short	(.L_675 - .L_674)
.L_674:
        /*000c*/ 	.word	0x00000000
        /*0010*/ 	.short	0x0000
        /*0012*/ 	.short	0x0000
        /*0014*/ 	.byte	0x00, 0xf0, 0xe1, 0x02


	//----- nvinfo : EIATTR_SPARSE_MMA_MASK
	.align		4
.L_675:
        /*0018*/ 	.byte	0x03, 0x50
        /*001a*/ 	.short	0x0000


	//----- nvinfo : EIATTR_MAXREG_COUNT
	.align		4
        /*001c*/ 	.byte	0x03, 0x1b
        /*001e*/ 	.short	0x0060


	//----- nvinfo : EIATTR_NUM_BARRIERS
	.align		4
        /*0020*/ 	.byte	0x02, 0x4c
        /*0022*/ 	.byte	0x01
	.zero		1


	//----- nvinfo : EIATTR_MERCURY_ISA_VERSION
	.align		4
        /*0024*/ 	.byte	0x03, 0x5f
        /*0026*/ 	.short	0x0101


	//----- nvinfo : EIATTR_INT_WARP_WIDE_INSTR_OFFSETS
	.align		4
        /*0028*/ 	.byte	0x04, 0x31
        /*002a*/ 	.short	(.L_677 - .L_676)


	//   ....[0]....
.L_676:
        /*002c*/ 	.word	0x00001220


	//----- nvinfo : EIATTR_COOP_GROUP_MASK_REGIDS
	.align		4
.L_677:
        /*0030*/ 	.byte	0x04, 0x29
        /*0032*/ 	.short	(.L_679 - .L_678)


	//   ....[0]....
.L_678:
        /*0034*/ 	.word	0xffffffff


	//   ....[1]....
        /*0038*/ 	.word	0xffffffff


	//   ....[2]....
        /*003c*/ 	.word	0xffffffff


	//   ....[3]....
        /*0040*/ 	.word	0xffffffff


	//   ....[4]....
        /*0044*/ 	.word	0xffffffff


	//   ....[5]....
        /*0048*/ 	.word	0xffffffff


	//   ....[6]....
        /*004c*/ 	.word	0xffffffff


	//   ....[7]....
        /*0050*/ 	.word	0xffffffff


	//   ....[8]....
        /*0054*/ 	.word	0xffffffff


	//   ....[9]....
        /*0058*/ 	.word	0xffffffff


	//----- nvinfo : EIATTR_COOP_GROUP_INSTR_OFFSETS
	.align		4
.L_679:
        /*005c*/ 	.byte	0x04, 0x28
        /*005e*/ 	.short	(.L_681 - .L_680)


	//   ....[0]....
.L_680:
        /*0060*/ 	.word	0x00000fc0


	//   ....[1]....
        /*0064*/ 	.word	0x00001000


	//   ....[2]....
        /*0068*/ 	.word	0x00001090


	//   ....[3]....
        /*006c*/ 	.word	0x000010c0


	//   ....[4]....
        /*0070*/ 	.word	0x00001100


	//   ....[5]....
        /*0074*/ 	.word	0x00001120


	//   ....[6]....
        /*0078*/ 	.word	0x00001150


	//   ....[7]....
        /*007c*/ 	.word	0x00001170


	//   ....[8]....
        /*0080*/ 	.word	0x000011c0


	//   ....[9]....
        /*0084*/ 	.word	0x000011d0


	//----- nvinfo : EIATTR_VRC_CTA_INIT_COUNT
	.align		4
.L_681:
        /*0088*/ 	.byte	0x02, 0x4a
	.zero		1
	.zero		1


	//----- nvinfo : EIATTR_EXIT_INSTR_OFFSETS
	.align		4
        /*008c*/ 	.byte	0x04, 0x1c
        /*008e*/ 	.short	(.L_683 - .L_682)


	//   ....[0]....
.L_682:
        /*0090*/ 	.word	0x000039d0


	//   ....[1]....
        /*0094*/ 	.word	0x00003b00


	//   ....[2]....
        /*0098*/ 	.word	0x000040e0


	//   ....[3]....
        /*009c*/ 	.word	0x000046e0


	//----- nvinfo : EIATTR_MAX_THREADS
	.align		4
.L_683:
        /*00a0*/ 	.byte	0x04, 0x05
        /*00a2*/ 	.short	(.L_685 - .L_684)
.L_684:
        /*00a4*/ 	.word	0x00000280
        /*00a8*/ 	.word	0x00000001
        /*00ac*/ 	.word	0x00000001


	//----- nvinfo : EIATTR_CRS_STACK_SIZE
	.align		4
.L_685:
        /*00b0*/ 	.byte	0x04, 0x1e
        /*00b2*/ 	.short	(.L_687 - .L_686)
.L_686:
        /*00b4*/ 	.word	0x00000000


	//----- nvinfo : EIATTR_CBANK_PARAM_SIZE
	.align		4
.L_687:
        /*00b8*/ 	.byte	0x03, 0x19
        /*00ba*/ 	.short	0x00b8


	//----- nvinfo : EIATTR_PARAM_CBANK
	.align		4
        /*00bc*/ 	.byte	0x04, 0x0a
        /*00be*/ 	.short	(.L_689 - .L_688)
	.align		4
.L_688:
        /*00c0*/ 	.word	index@(.nv.constant0._Z35group_norm_nhwc_bwd_one_pass_kernelI11Bf16IOFp16WLi256ELi10ELi640EEv26Group_norm_nhwc_bwd_params)
        /*00c4*/ 	.short	0x0380
        /*00c6*/ 	.short	0x00b8


	//----- nvinfo : EIATTR_SW_WAR
	.align		4
.L_689:
        /*00c8*/ 	.byte	0x04, 0x36
        /*00ca*/ 	.short	(.L_691 - .L_690)
.L_690:
        /*00cc*/ 	.word	0x00000008
.L_691:


//--------------------- .nv.info._Z35group_norm_nhwc_bwd_one_pass_kernelI11Bf16IOFp16WLi512ELi10ELi640EEv26Group_norm_nhwc_bwd_params --------------------------
	.section	.nv.info._Z35group_norm_nhwc_bwd_one_pass_kernelI11Bf16IOFp16WLi512ELi10ELi640EEv26Group_norm_nhwc_bwd_params,"",@"SHT_CUDA_INFO"
	.sectionflags	@""
	.align	4


	//----- nvinfo : EIATTR_CUDA_API_VERSION
	.align		4
        /*0000*/ 	.byte	0x04, 0x37
        /*0002*/ 	.short	(.L_693 - .L_692)
.L_692:
        /*0004*/ 	.word	0x00000082


	//----- nvinfo : EIATTR_KPARAM_INFO
	.align		4
.L_693:
        /*0008*/ 	.byte	0x04, 0x17
        /*000a*/ 	.short	(.L_695 - .L_694)
.L_694:
        /*000c*/ 	.word	0x00000000
        /*0010*/ 	.short	0x0000
        /*0012*/ 	.short	0x0000
        /*0014*/ 	.byte	0x00, 0xf0, 0xe1, 0x02


	//----- nvinfo : EIATTR_SPARSE_MMA_MASK
	.align		4
.L_695:
        /*0018*/ 	.byte	0x03, 0x50
        /*001a*/ 	.short	0x0000


	//----- nvinfo : EIATTR_MAXREG_COUNT
	.align		4
        /*001c*/ 	.byte	0x03, 0x1b
        /*001e*/ 	.short	0x0060


	//----- nvinfo : EIATTR_NUM_BARRIERS
	.align		4
        /*0020*/ 	.byte	0x02, 0x4c
        /*0022*/ 	.byte	0x01
	.zero		1


	//----- nvinfo : EIATTR_MERCURY_ISA_VERSION
	.align		4
        /*0024*/ 	.byte	0x03, 0x5f
        /*0026*/ 	.short	0x0101


	//----- nvinfo : EIATTR_INT_WARP_WIDE_INSTR_OFFSETS
	.align		4
        /*0028*/ 	.byte	0x04, 0x31
        /*002a*/ 	.short	(.L_697 - .L_696)


	//   ....[0]....
.L_696:
        /*002c*/ 	.word	0x00001c70


	//----- nvinfo : EIATTR_COOP_GROUP_MASK_REGIDS
	.align		4
.L_697:
        /*0030*/ 	.byte	0x04, 0x29
        /*0032*/ 	.short	(.L_699 - .L_698)


	//   ....[0]....
.L_698:
        /*0034*/ 	.word	0xffffffff


	//   ....[1]....
        /*0038*/ 	.word	0xffffffff


	//   ....[2]....
        /*003c*/ 	.word	0xffffffff


	//   ....[3]....
        /*0040*/ 	.word	0xffffffff


	//   ....[4]....
        /*0044*/ 	.word	0xffffffff


	//   ....[5]....
        /*0048*/ 	.word	0xffffffff


	//   ....[6]....
        /*004c*/ 	.word	0xffffffff


	//   ....[7]....
        /*0050*/ 	.word	0xffffffff


	//   ....[8]....
        /*0054*/ 	.word	0xffffffff


	//   ....[9]....
        /*0058*/ 	.word	0xffffffff


	//----- nvinfo : EIATTR_COOP_GROUP_INSTR_OFFSETS
	.align		4
.L_699:
        /*005c*/ 	.byte	0x04, 0x28
        /*005e*/ 	.short	(.L_701 - .L_700)


	//   ....[0]....
.L_700:
        /*0060*/ 	.word	0x00001a00


	//   ....[1]....
        /*0064*/ 	.word	0x00001a40


	//   ....[2]....
        /*0068*/ 	.word	0x00001ac0


	//   ....[3]....
        /*006c*/ 	.word	0x00001ae0


	//   ....[4]....
        /*0070*/ 	.word	0x00001b30


	//   ....[5]....
        /*0074*/ 	.word	0x00001b40


	//   ....[6]....
        /*0078*/ 	.word	0x00001b70


	//   ....[7]....
        /*007c*/ 	.word	0x00001ba0


	//   ....[8]....
        /*0080*/ 	.word	0x00001c10


	//   ....[9]....
        /*0084*/ 	.word	0x00001c20


	//----- nvinfo : EIATTR_VRC_CTA_INIT_COUNT
	.align		4
.L_701:
        /*0088*/ 	.byte	0x02, 0x4a
	.zero		1
	.zero		1


	//----- nvinfo : EIATTR_EXIT_INSTR_OFFSETS
	.align		4
        /*008c*/ 	.byte	0x04, 0x1c
        /*008e*/ 	.short	(.L_703 - .L_702)


	//   ....[0]....
.L_702:
        /*0090*/ 	.word	0x00004c60


	//   ....[1]....
        /*0094*/ 	.word	0x00004d90


	//   ....[2]....
        /*0098*/ 	.word	0x00005390


	//   ....[3]....
        /*009c*/ 	.word	0x00005990


	//----- nvinfo : EIATTR_MAX_THREADS
	.align		4
.L_703:
        /*00a0*/ 	.byte	0x04, 0x05
        /*00a2*/ 	.short	(.L_705 - .L_704)
.L_704:
        /*00a4*/ 	.word	0x00000280
        /*00a8*/ 	.word	0x00000001
        /*00ac*/ 	.word	0x00000001


	//----- nvinfo : EIATTR_CRS_STACK_SIZE
	.align		4
.L_705:
        /*00b0*/ 	.byte	0x04, 0x1e
        /*00b2*/ 	.short	(.L_707 - .L_706)
.L_706:
        /*00b4*/ 	.word	0x00000000


	//----- nvinfo : EIATTR_CBANK_PARAM_SIZE
	.align		4
.L_707:
        /*00b8*/ 	.byte	0x03, 0x19
        /*00ba*/ 	.short	0x00b8


	//----- nvinfo : EIATTR_PARAM_CBANK
	.align		4
        /*00bc*/ 	.byte	0x04, 0x0a
        /*00be*/ 	.short	(.L_709 - .L_708)
	.align		4
.L_708:
        /*00c0*/ 	.word	index@(.nv.constant0._Z35group_norm_nhwc_bwd_one_pass_kernelI11Bf16IOFp16WLi512ELi10ELi640EEv26Group_norm_nhwc_bwd_params)
        /*00c4*/ 	.short	0x0380
        /*00c6*/ 	.short	0x00b8


	//----- nvinfo : EIATTR_SW_WAR
	.align		4
.L_709:
        /*00c8*/ 	.byte	0x04, 0x36
        /*00ca*/ 	.short	(.L_711 - .L_710)
.L_710:
        /*00cc*/ 	.word	0x00000008
.L_711:


//--------------------- .nv.info._Z35group_norm_nhwc_bwd_one_pass_kernelI11Fp16IOFp32WLi64ELi10ELi640EEv26Group_norm_nhwc_bwd_params --------------------------
	.section	.nv.info._Z35group_norm_nhwc_bwd_one_pass_kernelI11Fp16IOFp32WLi64ELi10ELi640EEv26Group_norm_nhwc_bwd_params,"",@"SHT_CUDA_INFO"
	.sectionflags	@""
	.align	4


	//----- nvinfo : EIATTR_CUDA_API_VERSION
	.align		4
        /*0000*/ 	.byte	0x04, 0x37
        /*0002*/ 	.short	(.L_713 - .L_712)
.L_712:
        /*0004*/ 	.word	0x00000082


	//----- nvinfo : EIATTR_KPARAM_INFO
	.align		4
.L_713:
        /*0008*/ 	.byte	0x04, 0x17
        /*000a*/ 	.short	(.L_715 - .L_714)
.L_714:
        /*000c*/ 	.word	0x00000000
        /*0010*/ 	.short	0x0000
        /*0012*/ 	.short	0x0000
        /*0014*/ 	.byte	0x00, 0xf0, 0xe1, 0x02


	//----- nvinfo : EIATTR_SPARSE_MMA_MASK
	.align		4
.L_715:
        /*0018*/ 	.byte	0x03, 0x50
        /*001a*/ 	.short	0x0000


	//----- nvinfo : EIATTR_MAXREG_COUNT
	.align		4
        /*001c*/ 	.byte	0x03, 0x1b
        /*001e*/ 	.short	0x0060


	//----- nvinfo : EIATTR_NUM_BARRIERS
	.align		4
        /*0020*/ 	.byte	0x02, 0x4c
        /*0022*/ 	.byte	0x01
	.zero		1


	//----- nvinfo : EIATTR_MERCURY_ISA_VERSION
	.align		4
        /*0024*/ 	.byte	0x03, 0x5f
        /*0026*/ 	.short	0x0101


	//----- nvinfo : EIATTR_COOP_GROUP_MASK_REGIDS
	.align		4
        /*0028*/ 	.byte	0x04, 0x29
        /*002a*/ 	.short	(.L_717 - .L_716)


	//   ....[0]....
.L_716:
        /*002c*/ 	.word	0xffffffff


	//   ....[1]....
        /*0030*/ 	.word	0xffffffff


	//   ....[2]....
        /*0034*/ 	.word	0xffffffff


	//   ....[3]....
        /*0038*/ 	.word	0xffffffff


	//   ....[4]....
        /*003c*/ 	.word	0xffffffff


	//   ....[5]....
        /*0040*/ 	.word	0xffffffff


	//   ....[6]....
        /*0044*/ 	.word	0xffffffff


	//   ....[7]....
        /*0048*/ 	.word	0xffffffff


	//   ....[8]....
        /*004c*/ 	.word	0xffffffff


	//   ....[9]....
        /*0050*/ 	.word	0xffffffff


	//----- nvinfo : EIATTR_COOP_GROUP_INSTR_OFFSETS
	.align		4
.L_717:
        /*0054*/ 	.byte	0x04, 0x28
        /*0056*/ 	.short	(.L_719 - .L_718)


	//   ....[0]....
.L_718:
        /*0058*/ 	.word	0x00000a80


	//   ....[1]....
        /*005c*/ 	.word	0x00000aa0


	//   ....[2]....
        /*0060*/ 	.word	0x00000ad0


	//   ....[3]....
        /*0064*/ 	.word	0x00000af0


	//   ....[4]....
        /*0068*/ 	.word	0x00000b20


	//   ....[5]....
        /*006c*/ 	.word	0x00000b40


	//   ....[6]....
        /*0070*/ 	.word	0x00000b70


	//   ....[7]....
        /*0074*/ 	.word	0x00000ba0


	//   ....[8]....
        /*0078*/ 	.word	0x00000c10


	//   ....[9]....
        /*007c*/ 	.word	0x00000c20


	//----- nvinfo : EIATTR_VRC_CTA_INIT_COUNT
	.align		4
.L_719:
        /*0080*/ 	.byte	0x02, 0x4a
	.zero		1
	.zero		1


	//----- nvinfo : EIATTR_EXIT_INSTR_OFFSETS
	.align		4
        /*0084*/ 	.byte	0x04, 0x1c
        /*0086*/ 	.short	(.L_721 - .L_720)


	//   ....[0]....
.L_720:
        /*0088*/ 	.word	0x000031c0


	//   ....[1]....
        /*008c*/ 	.word	0x00003300


	//   ....[2]....
        /*0090*/ 	.word	0x00003950


	//   ....[3]....
        /*0094*/ 	.word	0x00003f30


	//----- nvinfo : EIATTR_MAX_THREADS
	.align		4
.L_721:
        /*0098*/ 	.byte	0x04, 0x05
        /*009a*/ 	.short	(.L_723 - .L_722)
.L_722:
        /*009c*/ 	.word	0x00000280
        /*00a0*/ 	.word	0x00000001
        /*00a4*/ 	.word	0x00000001


	//----- nvinfo : EIATTR_CRS_STACK_SIZE
	.align		4
.L_723:
        /*00a8*/ 	.byte	0x04, 0x1e
        /*00aa*/ 	.short	(.L_725 - .L_724)
.L_724:
        /*00ac*/ 	.word	0x00000000


	//----- nvinfo : EIATTR_CBANK_PARAM_SIZE
	.align		4
.L_725:
        /*00b0*/ 	.byte	0x03, 0x19
        /*00b2*/ 	.short	0x00b8


	//----- nvinfo : EIATTR_PARAM_CBANK
	.align		4
        /*00b4*/ 	.byte	0x04, 0x0a
        /*00b6*/ 	.short	(.L_727 - .L_726)
	.align		4
.L_726:
        /*00b8*/ 	.word	index@(.nv.constant0._Z35group_norm_nhwc_bwd_one_pass_kernelI11Fp16IOFp32WLi64ELi10ELi640EEv26Group_norm_nhwc_bwd_params)
        /*00bc*/ 	.short	0x0380
        /*00be*/ 	.short	0x00b8


	//----- nvinfo : EIATTR_SW_WAR
	.align		4
.L_727:
        /*00c0*/ 	.byte	0x04, 0x36
        /*00c2*/ 	.short	(.L_729 - .L_728)
.L_728:
        /*00c4*/ 	.word	0x00000008
.L_729:


//--------------------- .nv.info._Z35group_norm_nhwc_bwd_one_pass_kernelI11Fp16IOFp32WLi128ELi10ELi640EEv26Group_norm_nhwc_bwd_params --------------------------
	.section	.nv.info._Z35group_norm_nhwc_bwd_one_pass_kernelI11Fp16IOFp32WLi128ELi10ELi640EEv26Group_norm_nhwc_bwd_params,"",@"SHT_CUDA_INFO"
	.sectionflags	@""
	.align	4


	//----- nvinfo : EIATTR_CUDA_API_VERSION
	.align		4
        /*0000*/ 	.byte	0x04, 0x37
        /*0002*/ 	.short	(.L_731 - .L_730)
.L_730:
        /*0004*/ 	.word	0x00000082


	//----- nvinfo : EIATTR_KPARAM_INFO
	.align		4
.L_731:
        /*0008*/ 	.byte	0x04, 0x17
        /*000a*/ 	.short	(.L_733 - .L_732)
.L_732:
        /*000c*/ 	.word	0x00000000
        /*0010*/ 	.short	0x0000
        /*0012*/ 	.short	0x0000
        /*0014*/ 	.byte	0x00, 0xf0, 0xe1, 0x02


	//----- nvinfo : EIATTR_SPARSE_MMA_MASK
	.align		4
.L_733:
        /*0018*/ 	.byte	0x03, 0x50
        /*001a*/ 	.short	0x0000


	//----- nvinfo : EIATTR_MAXREG_COUNT
	.align		4
        /*001c*/ 	.byte	0x03, 0x1b
        /*001e*/ 	.short	0x0060


	//----- nvinfo : EIATTR_NUM_BARRIERS
	.align		4
        /*0020*/ 	.byte	0x02, 0x4c
        /*0022*/ 	.byte	0x01
	.zero		1


	//----- nvinfo : EIATTR_MERCURY_ISA_VERSION
	.align		4
        /*0024*/ 	.byte	0x03, 0x5f
        /*0026*/ 	.short	0x0101


	//----- nvinfo : EIATTR_COOP_GROUP_MASK_REGIDS
	.align		4
        /*0028*/ 	.byte	0x04, 0x29
        /*002a*/ 	.short	(.L_735 - .L_734)


	//   ....[0]....
.L_734:
        /*002c*/ 	.word	0xffffffff


	//   ....[1]....
        /*0030*/ 	.word	0xffffffff


	//   ....[2]....
        /*0034*/ 	.word	0xffffffff


	//   ....[3]....
        /*0038*/ 	.word	0xffffffff


	//   ....[4]....
        /*003c*/ 	.word	0xffffffff


	//   ....[5]....
        /*0040*/ 	.word	0xffffffff


	//   ....[6]....
        /*0044*/ 	.word	0xffffffff


	//   ....[7]....
        /*0048*/ 	.word	0xffffffff


	//   ....[8]....
        /*004c*/ 	.word	0xffffffff


	//   ....[9]....
        /*0050*/ 	.word	0xffffffff


	//----- nvinfo : EIATTR_COOP_GROUP_INSTR_OFFSETS
	.align		4
.L_735:
        /*0054*/ 	.byte	0x04, 0x28
        /*0056*/ 	.short	(.L_737 - .L_736)


	//   ....[0]....
.L_736:
        /*0058*/ 	.word	0x00000a80


	//   ....[1]....
        /*005c*/ 	.word	0x00000aa0


	//   ....[2]....
        /*0060*/ 	.word	0x00000ad0


	//   ....[3]....
        /*0064*/ 	.word	0x00000af0


	//   ....[4]....
        /*0068*/ 	.word	0x00000b20


	//   ....[5]....
        /*006c*/ 	.word	0x00000b40


	//   ....[6]....
        /*0070*/ 	.word	0x00000b70


	//   ....[7]....
        /*0074*/ 	.word	0x00000ba0


	//   ....[8]....
        /*0078*/ 	.word	0x00000c10


	//   ....[9]....
        /*007c*/ 	.word	0x00000c20


	//----- nvinfo : EIATTR_VRC_CTA_INIT_COUNT
	.align		4
.L_737:
        /*0080*/ 	.byte	0x02, 0x4a
	.zero		1
	.zero		1


	//----- nvinfo : EIATTR_EXIT_INSTR_OFFSETS
	.align		4
        /*0084*/ 	.byte	0x04, 0x1c
        /*0086*/ 	.short	(.L_739 - .L_738)


	//   ....[0]....
.L_738:
        /*0088*/ 	.word	0x000031c0


	//   ....[1]....
        /*008c*/ 	.word	0x00003300


	//   ....[2]....
        /*0090*/ 	.word	0x00003950


	//   ....[3]....
        /*0094*/ 	.word	0x00003f30


	//----- nvinfo : EIATTR_MAX_THREADS
	.align		4
.L_739:
        /*0098*/ 	.byte	0x04, 0x05
        /*009a*/ 	.short	(.L_741 - .L_740)
.L_740:
        /*009c*/ 	.word	0x00000280
        /*00a0*/ 	.word	0x00000001
        /*00a4*/ 	.word	0x00000001


	//----- nvinfo : EIATTR_CRS_STACK_SIZE
	.align		4
.L_741:
        /*00a8*/ 	.byte	0x04, 0x1e
        /*00aa*/ 	.short	(.L_743 - .L_742)
.L_742:
        /*00ac*/ 	.word	0x00000000


	//----- nvinfo : EIATTR_CBANK_PARAM_SIZE
	.align		4
.L_743:
        /*00b0*/ 	.byte	0x03, 0x19
        /*00b2*/ 	.short	0x00b8


	//----- nvinfo : EIATTR_PARAM_CBANK
	.align		4
        /*00b4*/ 	.byte	0x04, 0x0a
        /*00b6*/ 	.short	(.L_745 - .L_744)
	.align		4
.L_744:
        /*00b8*/ 	.word	index@(.nv.constant0._Z35group_norm_nhwc_bwd_one_pass_kernelI11Fp16IOFp32WLi128ELi10ELi640EEv26Group_norm_nhwc_bwd_params)
        /*00bc*/ 	.short	0x0380
        /*00be*/ 	.short	0x00b8


	//----- nvinfo : EIATTR_SW_WAR
	.align		4
.L_745:
        /*00c0*/ 	.byte	0x04, 0x36
        /*00c2*/ 	.short	(.L_747 - .L_746)
.L_746:
        /*00c4*/ 	.word	0x00000008
.L_747:


//--------------------- .nv.info._Z35group_norm_nhwc_bwd_one_pass_kernelI11Fp16IOFp32WLi256ELi10ELi640EEv26Group_norm_nhwc_bwd_params --------------------------
	.section	.nv.info._Z35group_norm_nhwc_bwd_one_pass_kernelI11Fp16IOFp32WLi256ELi10ELi640EEv26Group_norm_nhwc_bwd_params,"",@"SHT_CUDA_INFO"
	.sectionflags	@""
	.align	4


	//----- nvinfo : EIATTR_CUDA_API_VERSION
	.align		4
        /*0000*/ 	.byte	0x04, 0x37
        /*0002*/ 	.short	(.L_749 - .L_748)
.L_748:
        /*0004*/ 	.word	0x00000082


	//----- nvinfo : EIATTR_KPARAM_INFO
	.align		4
.L_749:
        /*0008*/ 	.byte	0x04, 0x17
        /*000a*/ 	.short	(.L_751 - .L_750)
.L_750:
        /*000c*/ 	.word	0x00000000
        /*0010*/ 	.short	0x0000
        /*0012*/ 	.short	0x0000
        /*0014*/ 	.byte	0x00, 0xf0, 0xe1, 0x02


	//----- nvinfo : EIATTR_SPARSE_MMA_MASK
	.align		4
.L_751:
        /*0018*/ 	.byte	0x03, 0x50
        /*001a*/ 	.short	0x0000


	//----- nvinfo : EIATTR_MAXREG_COUNT
	.align		4
        /*001c*/ 	.byte	0x03, 0x1b
        /*001e*/ 	.short	0x0060


	//----- nvinfo : EIATTR_NUM_BARRIERS
	.align		4
        /*0020*/ 	.byte	0x02, 0x4c
        /*0022*/ 	.byte	0x01
	.zero		1


	//----- nvinfo : EIATTR_MERCURY_ISA_VERSION
	.align		4
        /*0024*/ 	.byte	0x03, 0x5f
        /*0026*/ 	.short	0x0101


	//----- nvinfo : EIATTR_INT_WARP_WIDE_INSTR_OFFSETS
	.align		4
        /*0028*/ 	.byte	0x04, 0x31
        /*002a*/ 	.short	(.L_753 - .L_752)


	//   ....[0]....
.L_752:
        /*002c*/ 	.word	0x00001200


	//----- nvinfo : EIATTR_COOP_GROUP_MASK_REGIDS
	.align		4
.L_753:
        /*0030*/ 	.byte	0x04, 0x29
        /*0032*/ 	.short	(.L_755 - .L_754)


	//   ....[0]....
.L_754:
        /*0034*/ 	.word	0xffffffff


	//   ....[1]....
        /*0038*/ 	.word	0xffffffff


	//   ....[2]....
        /*003c*/ 	.word	0xffffffff


	//   ....[3]....
        /*0040*/ 	.word	0xffffffff


	//   ....[4]....
        /*0044*/ 	.word	0xffffffff


	//   ....[5]....
        /*0048*/ 	.word	0xffffffff


	//   ....[6]....
        /*004c*/ 	.word	0xffffffff


	//   ....[7]....
        /*0050*/ 	.word	0xffffffff


	//   ....[8]....
        /*0054*/ 	.word	0xffffffff


	//   ....[9]....
        /*0058*/ 	.word	0xffffffff


	//----- nvinfo : EIATTR_COOP_GROUP_INSTR_OFFSETS
	.align		4
.L_755:
        /*005c*/ 	.byte	0x04, 0x28
        /*005e*/ 	.short	(.L_757 - .L_756)


	//   ....[0]....
.L_756:
        /*0060*/ 	.word	0x00000fa0


	//   ....[1]....
        /*0064*/ 	.word	0x00000fe0


	//   ....[2]....
        /*0068*/ 	.word	0x00001070


	//   ....[3]....
        /*006c*/ 	.word	0x000010a0


	//   ....[4]....
        /*0070*/ 	.word	0x000010e0


	//   ....[5]....
        /*0074*/ 	.word	0x00001100


	//   ....[6]....
        /*0078*/ 	.word	0x00001130


	//   ....[7]....
        /*007c*/ 	.word	0x00001150


	//   ....[8]....
        /*0080*/ 	.word	0x000011a0


	//   ....[9]....
        /*0084*/ 	.word	0x000011b0


	//----- nvinfo : EIATTR_VRC_CTA_INIT_COUNT
	.align		4
.L_757:
        /*0088*/ 	.byte	0x02, 0x4a
	.zero		1
	.zero		1


	//----- nvinfo : EIATTR_EXIT_INSTR_OFFSETS
	.align		4
        /*008c*/ 	.byte	0x04, 0x1c
        /*008e*/ 	.short	(.L_759 - .L_758)


	//   ....[0]....
.L_758:
        /*0090*/ 	.word	0x00003a90


	//   ....[1]....
        /*0094*/ 	.word	0x00003bd0


	//   ....[2]....
        /*0098*/ 	.word	0x00004240


	//   ....[3]....
        /*009c*/ 	.word	0x00004820


	//----- nvinfo : EIATTR_MAX_THREADS
	.align		4
.L_759:
        /*00a0*/ 	.byte	0x04, 0x05
        /*00a2*/ 	.short	(.L_761 - .L_760)
.L_760:
        /*00a4*/ 	.word	0x00000280
        /*00a8*/ 	.word	0x00000001
        /*00ac*/ 	.word	0x00000001


	//----- nvinfo : EIATTR_CRS_STACK_SIZE
	.align		4
.L_761:
        /*00b0*/ 	.byte	0x04, 0x1e
        /*00b2*/ 	.short	(.L_763 - .L_762)
.L_762:
        /*00b4*/ 	.word	0x00000000


	//----- nvinfo : EIATTR_CBANK_PARAM_SIZE
	.align		4
.L_763:
        /*00b8*/ 	.byte	0x03, 0x19
        /*00ba*/ 	.short	0x00b8


	//----- nvinfo : EIATTR_PARAM_CBANK
	.align		4
        /*00bc*/ 	.byte	0x04, 0x0a
        /*00be*/ 	.short	(.L_765 - .L_764)
	.align		4
.L_764:
        /*00c0*/ 	.word	index@(.nv.constant0._Z35group_norm_nhwc_bwd_one_pass_kernelI11Fp16IOFp32WLi256ELi10ELi640EEv26Group_norm_nhwc_bwd_params)
        /*00c4*/ 	.short	0x0380
        /*00c6*/ 	.short	0x00b8


	//----- nvinfo : EIATTR_SW_WAR
	.align		4
.L_765:
        /*00c8*/ 	.byte	0x04, 0x36
        /*00ca*/ 	.short	(.L_767 - .L_766)
.L_766:
        /*00cc*/ 	.word	0x00000008
.L_767:


//--------------------- .nv.info._Z35group_norm_nhwc_bwd_one_pass_kernelI11Fp16IOFp32WLi512ELi10ELi640EEv26Group_norm_nhwc_bwd_params --------------------------
	.section	.nv.info._Z35group_norm_nhwc_bwd_one_pass_kernelI11Fp16IOFp32WLi512ELi10ELi640EEv26Group_norm_nhwc_bwd_params,"",@"SHT_CUDA_INFO"
	.sectionflags	@""
	.align	4


	//----- nvinfo : EIATTR_CUDA_API_VERSION
	.align		4
        /*0000*/ 	.byte	0x04, 0x37
        /*0002*/ 	.short	(.L_769 - .L_768)
.L_768:
        /*0004*/ 	.word	0x00000082


	//----- nvinfo : EIATTR_KPARAM_INFO
	.align		4
.L_769:
        /*0008*/ 	.byte	0x04, 0x17
        /*000a*/ 	.short	(.L_771 - .L_770)
.L_770:
        /*000c*/ 	.word	0x00000000
        /*0010*/ 	.short	0x0000
        /*0012*/ 	.short	0x0000
        /*0014*/ 	.byte	0x00, 0xf0, 0xe1, 0x02


	//----- nvinfo : EIATTR_SPARSE_MMA_MASK
	.align		4
.L_771:
        /*0018*/ 	.byte	0x03, 0x50
        /*001a*/ 	.short	0x0000


	//----- nvinfo : EIATTR_MAXREG_COUNT
	.align		4
        /*001c*/ 	.byte	0x03, 0x1b
        /*001e*/ 	.short	0x0060


	//----- nvinfo : EIATTR_NUM_BARRIERS
	.align		4
        /*0020*/ 	.byte	0x02, 0x4c
        /*0022*/ 	.byte	0x01
	.zero		1


	//----- nvinfo : EIATTR_MERCURY_ISA_VERSION
	.align		4
        /*0024*/ 	.byte	0x03, 0x5f
        /*0026*/ 	.short	0x0101


	//----- nvinfo : EIATTR_INT_WARP_WIDE_INSTR_OFFSETS
	.align		4
        /*0028*/ 	.byte	0x04, 0x31
        /*002a*/ 	.short	(.L_773 - .L_772)


	//   ....[0]....
.L_772:
        /*002c*/ 	.word	0x00001b50


	//----- nvinfo : EIATTR_COOP_GROUP_MASK_REGIDS
	.align		4
.L_773:
        /*0030*/ 	.byte	0x04, 0x29
        /*0032*/ 	.short	(.L_775 - .L_774)


	//   ....[0]....
.L_774:
        /*0034*/ 	.word	0xffffffff


	//   ....[1]....
        /*0038*/ 	.word	0xffffffff


	//   ....[2]....
        /*003c*/ 	.word	0xffffffff


	//   ....[3]....
        /*0040*/ 	.word	0xffffffff


	//   ....[4]....
        /*0044*/ 	.word	0xffffffff


	//   ....[5]....
        /*0048*/ 	.word	0xffffffff


	//   ....[6]....
        /*004c*/ 	.word	0xffffffff


	//   ....[7]....
        /*0050*/ 	.word	0xffffffff


	//   ....[8]....
        /*0054*/ 	.word	0xffffffff


	//   ....[9]....
        /*0058*/ 	.word	0xffffffff


	//----- nvinfo : EIATTR_COOP_GROUP_INSTR_OFFSETS
	.align		4
.L_775:
        /*005c*/ 	.byte	0x04, 0x28
        /*005e*/ 	.short	(.L_777 - .L_776)


	//   ....[0]....
.L_776:
        /*0060*/ 	.word	0x000018d0


	//   ....[1]....
        /*0064*/ 	.word	0x00001950


	//   ....[2]....
        /*0068*/ 	.word	0x000019a0


	//   ....[3]....
        /*006c*/ 	.word	0x000019e0


	//   ....[4]....
        /*0070*/ 	.word	0x00001a00


	//   ....[5]....
        /*0074*/ 	.word	0x00001a30


	//   ....[6]....
        /*0078*/ 	.word	0x00001a50


	//   ....[7]....
        /*007c*/ 	.word	0x00001a80


	//   ....[8]....
        /*0080*/ 	.word	0x00001af0


	//   ....[9]....
        /*0084*/ 	.word	0x00001b00


	//----- nvinfo : EIATTR_VRC_CTA_INIT_COUNT
	.align		4
.L_777:
        /*0088*/ 	.byte	0x02, 0x4a
	.zero		1
	.zero		1


	//----- nvinfo : EIATTR_EXIT_INSTR_OFFSETS
	.align		4
        /*008c*/ 	.byte	0x04, 0x1c
        /*008e*/ 	.short	(.L_779 - .L_778)


	//   ....[0]....
.L_778:
        /*0090*/ 	.word	0x00004b00


	//   ....[1]....
        /*0094*/ 	.word	0x00004c40


	//   ....[2]....
        /*0098*/ 	.word	0x000052c0


	//   ....[3]....
        /*009c*/ 	.word	0x000058a0


	//----- nvinfo : EIATTR_MAX_THREADS
	.align		4
.L_779:
        /*00a0*/ 	.byte	0x04, 0x05
        /*00a2*/ 	.short	(.L_781 - .L_780)
.L_780:
        /*00a4*/ 	.word	0x00000280
        /*00a8*/ 	.word	0x00000001
        /*00ac*/ 	.word	0x00000001


	//----- nvinfo : EIATTR_CRS_STACK_SIZE
	.align		4
.L_781:
        /*00b0*/ 	.byte	0x04, 0x1e
        /*00b2*/ 	.short	(.L_783 - .L_782)
.L_782:
        /*00b4*/ 	.word	0x00000000


	//----- nvinfo : EIATTR_CBANK_PARAM_SIZE
	.align		4
.L_783:
        /*00b8*/ 	.byte	0x03, 0x19
        /*00ba*/ 	.short	0x00b8


	//----- nvinfo : EIATTR_PARAM_CBANK
	.align		4
        /*00bc*/ 	.byte	0x04, 0x0a
        /*00be*/ 	.short	(.L_785 - .L_784)
	.align		4
.L_784:
        /*00c0*/ 	.word	index@(.nv.constant0._Z35group_norm_nhwc_bwd_one_pass_kernelI11Fp16IOFp32WLi512ELi10ELi640EEv26Group_norm_nhwc_bwd_params)
        /*00c4*/ 	.short	0x0380
        /*00c6*/ 	.short	0x00b8


	//----- nvinfo : EIATTR_SW_WAR
	.align		4
.L_785:
        /*00c8*/ 	.byte	0x04, 0x36
        /*00ca*/ 	.short	(.L_787 - .L_786)
.L_786:
        /*00cc*/ 	.word	0x00000008
.L_787:


//--------------------- .nv.info._Z35group_norm_nhwc_bwd_one_pass_kernelI11Fp16IOBf16WLi64ELi10ELi640EEv26Group_norm_nhwc_bwd_params --------------------------
	.section	.nv.info._Z35group_norm_nhwc_bwd_one_pass_kernelI11Fp16IOBf16WLi64ELi10ELi640EEv26Group_norm_nhwc_bwd_params,"",@"SHT_CUDA_INFO"
	.sectionflags	@""
	.align	4


	//----- nvinfo : EIATTR_CUDA_API_VERSION
	.align		4
        /*0000*/ 	.byte	0x04, 0x37
        /*0002*/ 	.short	(.L_789 - .L_788)
.L_788:
        /*0004*/ 	.word	0x00000082


	//----- nvinfo : EIATTR_KPARAM_INFO
	.align		4
.L_789:
        /*0008*/ 	.byte	0x04, 0x17
        /*000a*/ 	.short	(.L_791 - .L_790)
.L_790:
        /*000c*/ 	.word	0x00000000
        /*0010*/ 	.short	0x0000
        /*0012*/ 	.short	0x0000
        /*0014*/ 	.byte	0x00, 0xf0, 0xe1, 0x02


	//----- nvinfo : EIATTR_SPARSE_MMA_MASK
	.align		4
.L_791:
        /*0018*/ 	.byte	0x03, 0x50
        /*001a*/ 	.short	0x0000


	//----- nvinfo : EIATTR_MAXREG_COUNT
	.align		4
        /*001c*/ 	.byte	0x03, 0x1b
        /*001e*/ 	.short	0x0060


	//----- nvinfo : EIATTR_NUM_BARRIERS
	.align		4
        /*0020*/ 	.byte	0x02, 0x4c
        /*0022*/ 	.byte	0x01
	.zero		1


	//----- nvinfo : EIATTR_MERCURY_ISA_VERSION
	.align		4
        /*0024*/ 	.byte	0x03, 0x5f
        /*0026*/ 	.short	0x0101


	//----- nvinfo : EIATTR_COOP_GROUP_MASK_REGIDS
	.align		4
        /*0028*/ 	.byte	0x04, 0x29
        /*002a*/ 	.short	(.L_793 - .L_792)


	//   ....[0]....
.L_792:
        /*002c*/ 	.word	0xffffffff


	//   ....[1]....
        /*0030*/ 	.word	0xffffffff


	//   ....[2]....
        /*0034*/ 	.word	0xffffffff


	//   ....[3]....
        /*0038*/ 	.word	0xffffffff


	//   ....[4]....
        /*003c*/ 	.word	0xffffffff


	//   ....[5]....
        /*0040*/ 	.word	0xffffffff


	//   ....[6]....
        /*0044*/ 	.word	0xffffffff


	//   ....[7]....
        /*0048*/ 	.word	0xffffffff


	//   ....[8]....
        /*004c*/ 	.word	0xffffffff


	//   ....[9]....
        /*0050*/ 	.word	0xffffffff


	//----- nvinfo : EIATTR_COOP_GROUP_INSTR_OFFSETS
	.align		4
.L_793:
        /*0054*/ 	.byte	0x04, 0x28
        /*0056*/ 	.short	(.L_795 - .L_794)


	//   ....[0]....
.L_794:
        /*0058*/ 	.word	0x00000af0


	//   ....[1]....
        /*005c*/ 	.word	0x00000b10


	//   ....[2]....
        /*0060*/ 	.word	0x00000b40


	//   ....[3]....
        /*0064*/ 	.word	0x00000b60


	//   ....[4]....
        /*0068*/ 	.word	0x00000b90


	//   ....[5]....
        /*006c*/ 	.word	0x00000bb0


	//   ....[6]....
        /*0070*/ 	.word	0x00000c10


	//   ....[7]....
        /*0074*/ 	.word	0x00000c20


	//   ....[8]....
        /*0078*/ 	.word	0x00000c80


	//   ....[9]....
        /*007c*/ 	.word	0x00000c90


	//----- nvinfo : EIATTR_VRC_CTA_INIT_COUNT
	.align		4
.L_795:
        /*0080*/ 	.byte	0x02, 0x4a
	.zero		1
	.zero		1


	//----- nvinfo : EIATTR_EXIT_INSTR_OFFSETS
	.align		4
        /*0084*/ 	.byte	0x04, 0x1c
        /*0086*/ 	.short	(.L_797 - .L_796)


	//   ....[0]....
.L_796:
        /*0088*/ 	.word	0x00003210


	//   ....[1]....
        /*008c*/ 	.word	0x00003350


	//   ....[2]....
        /*0090*/ 	.word	0x000039e0


	//   ....[3]....
        /*0094*/ 	.word	0x00004010


	//----- nvinfo : EIATTR_MAX_THREADS
	.align		4
.L_797:
        /*0098*/ 	.byte	0x04, 0x05
        /*009a*/ 	.short	(.L_799 - .L_798)
.L_798:
        /*009c*/ 	.word	0x00000280
        /*00a0*/ 	.word	0x00000001
        /*00a4*/ 	.word	0x00000001


	//----- nvinfo : EIATTR_CRS_STACK_SIZE
	.align		4
.L_799:
        /*00a8*/ 	.byte	0x04, 0x1e
        /*00aa*/ 	.short	(.L_801 - .L_800)
.L_800:
        /*00ac*/ 	.word	0x00000000


	//----- nvinfo : EIATTR_CBANK_PARAM_SIZE
	.align		4
.L_801:
        /*00b0*/ 	.byte	0x03, 0x19
        /*00b2*/ 	.short	0x00b8


	//----- nvinfo : EIATTR_PARAM_CBANK
	.align		4
        /*00b4*/ 	.byte	0x04, 0x0a
        /*00b6*/ 	.short	(.L_803 - .L_802)
	.align		4
.L_802:
        /*00b8*/ 	.word	index@(.nv.constant0._Z35group_norm_nhwc_bwd_one_pass_kernelI11Fp16IOBf16WLi64ELi10ELi640EEv26Group_norm_nhwc_bwd_params)
        /*00bc*/ 	.short	0x0380
        /*00be*/ 	.short	0x00b8


	//----- nvinfo : EIATTR_SW_WAR
	.align		4
.L_803:
        /*00c0*/ 	.byte	0x04, 0x36
        /*00c2*/ 	.short	(.L_805 - .L_804)
.L_804:
        /*00c4*/ 	.word	0x00000008
.L_805:


//--------------------- .nv.info._Z35group_norm_nhwc_bwd_one_pass_kernelI11Fp16IOBf16WLi128ELi10ELi640EEv26Group_norm_nhwc_bwd_params --------------------------
	.section	.nv.info._Z35group_norm_nhwc_bwd_one_pass_kernelI11Fp16IOBf16WLi128ELi10ELi640EEv26Group_norm_nhwc_bwd_params,"",@"SHT_CUDA_INFO"
	.sectionflags	@""
	.align	4


	//----- nvinfo : EIATTR_CUDA_API_VERSION
	.align		4
        /*0000*/ 	.byte	0x04, 0x37
        /*0002*/ 	.short	(.L_807 - .L_806)
.L_806:
        /*0004*/ 	.word	0x00000082


	//----- nvinfo : EIATTR_KPARAM_INFO
	.align		4
.L_807:
        /*0008*/ 	.byte	0x04, 0x17
        /*000a*/ 	.short	(.L_809 - .L_808)
.L_808:
        /*000c*/ 	.word	0x00000000
        /*0010*/ 	.short	0x0000
        /*0012*/ 	.short	0x0000
        /*0014*/ 	.byte	0x00, 0xf0, 0xe1, 0x02


	//----- nvinfo : EIATTR_SPARSE_MMA_MASK
	.align		4
.L_809:
        /*0018*/ 	.byte	0x03, 0x50
        /*001a*/ 	.short	0x0000


	//----- nvinfo : EIATTR_MAXREG_COUNT
	.align		4
        /*001c*/ 	.byte	0x03, 0x1b
        /*001e*/ 	.short	0x0060


	//----- nvinfo : EIATTR_NUM_BARRIERS
	.align		4
        /*0020*/ 	.byte	0x02, 0x4c
        /*0022*/ 	.byte	0x01
	.zero		1


	//----- nvinfo : EIATTR_MERCURY_ISA_VERSION
	.align		4
        /*0024*/ 	.byte	0x03, 0x5f
        /*0026*/ 	.short	0x0101


	//----- nvinfo : EIATTR_COOP_GROUP_MASK_REGIDS
	.align		4
        /*0028*/ 	.byte	0x04, 0x29
        /*002a*/ 	.short	(.L_811 - .L_810)


	//   ....[0]....
.L_810:
        /*002c*/ 	.word	0xffffffff


	//   ....[1]....
        /*0030*/ 	.word	0xffffffff


	//   ....[2]....
        /*0034*/ 	.word	0xffffffff


	//   ....[3]....
        /*0038*/ 	.word	0xffffffff


	//   ....[4]....
        /*003c*/ 	.word	0xffffffff


	//   ....[5]....
        /*0040*/ 	.word	0xffffffff


	//   ....[6]....
        /*0044*/ 	.word	0xffffffff


	//   ....[7]....
        /*0048*/ 	.word	0xffffffff


	//   ....[8]....
        /*004c*/ 	.word	0xffffffff


	//   ....[9]....
        /*0050*/ 	.word	0xffffffff


	//----- nvinfo : EIATTR_COOP_GROUP_INSTR_OFFSETS
	.align		4
.L_811:
        /*0054*/ 	.byte	0x04, 0x28
        /*0056*/ 	.short	(.L_813 - .L_812)


	//   ....[0]....
.L_812:
        /*0058*/ 	.word	0x00000af0


	//   ....[1]....
        /*005c*/ 	.word	0x00000b10


	//   ....[2]....
        /*0060*/ 	.word	0x00000b40


	//   ....[3]....
        /*0064*/ 	.word	0x00000b60


	//   ....[4]....
        /*0068*/ 	.word	0x00000b90


	//   ....[5]....
        /*006c*/ 	.word	0x00000bb0


	//   ....[6]....
        /*0070*/ 	.word	0x00000c10


	//   ....[7]....
        /*0074*/ 	.word	0x00000c20


	//   ....[8]....
        /*0078*/ 	.word	0x00000c80


	//   ....[9]....
        /*007c*/ 	.word	0x00000c90


	//----- nvinfo : EIATTR_VRC_CTA_INIT_COUNT
	.align		4
.L_813:
        /*0080*/ 	.byte	0x02, 0x4a
	.zero		1
	.zero		1


	//----- nvinfo : EIATTR_EXIT_INSTR_OFFSETS
	.align		4
        /*0084*/ 	.byte	0x04, 0x1c
        /*0086*/ 	.short	(.L_815 - .L_814)


	//   ....[0]....
.L_814:
        /*0088*/ 	.word	0x00003210


	//   ....[1]....
        /*008c*/ 	.word	0x00003350


	//   ....[2]....
        /*0090*/ 	.word	0x000039e0


	//   ....[3]....
        /*0094*/ 	.word	0x00004010


	//----- nvinfo : EIATTR_MAX_THREADS
	.align		4
.L_815:
        /*0098*/ 	.byte	0x04, 0x05
        /*009a*/ 	.short	(.L_817 - .L_816)
.L_816:
        /*009c*/ 	.word	0x00000280
        /*00a0*/ 	.word	0x00000001
        /*00a4*/ 	.word	0x00000001


	//----- nvinfo : EIATTR_CRS_STACK_SIZE
	.align		4
.L_817:
        /*00a8*/ 	.byte	0x04, 0x1e
        /*00aa*/ 	.short	(.L_819 - .L_818)
.L_818:
        /*00ac*/ 	.word	0x00000000


	//----- nvinfo : EIATTR_CBANK_PARAM_SIZE
	.align		4
.L_819:
        /*00b0*/ 	.byte	0x03, 0x19
        /*00b2*/ 	.short	0x00b8


	//----- nvinfo : EIATTR_PARAM_CBANK
	.align		4
        /*00b4*/ 	.byte	0x04, 0x0a
        /*00b6*/ 	.short	(.L_821 - .L_820)
	.align		4
.L_820:
        /*00b8*/ 	.word	index@(.nv.constant0._Z35group_norm_nhwc_bwd_one_pass_kernelI11Fp16IOBf16WLi128ELi10ELi640EEv26Group_norm_nhwc_bwd_params)
        /*00bc*/ 	.short	0x0380
        /*00be*/ 	.short	0x00b8


	//----- nvinfo : EIATTR_SW_WAR
	.align		4
.L_821:
        /*00c0*/ 	.byte	0x04, 0x36
        /*00c2*/ 	.short	(.L_823 - .L_822)
.L_822:
        /*00c4*/ 	.word	0x00000008
.L_823:


//--------------------- .nv.info._Z35group_norm_nhwc_bwd_one_pass_kernelI11Fp16IOBf16WLi256ELi10ELi640EEv26Group_norm_nhwc_bwd_params --------------------------
	.section	.nv.info._Z35group_norm_nhwc_bwd_one_pass_kernelI11Fp16IOBf16WLi256ELi10ELi640EEv26Group_norm_nhwc_bwd_params,"",@"SHT_CUDA_INFO"
	.sectionflags	@""
	.align	4


	//----- nvinfo : EIATTR_CUDA_API_VERSION
	.align		4
        /*0000*/ 	.byte	0x04, 0x37
        /*0002*/ 	.short	(.L_825 - .L_824)
.L_824:
        /*0004*/ 	.word	0x00000082


	//----- nvinfo : EIATTR_KPARAM_INFO
	.align		4
.L_825:
        /*0008*/ 	.byte	0x04, 0x17
        /*000a*/ 	.short	(.L_827 - .L_826)
.L_826:
        /*000c*/ 	.word	0x00000000
        /*0010*/ 	.short	0x0000
        /*0012*/ 	.short	0x0000
        /*0014*/ 	.byte	0x00, 0xf0, 0xe1, 0x02


	//----- nvinfo : EIATTR_SPARSE_MMA_MASK
	.align		4
.L_827:
        /*0018*/ 	.byte	0x03, 0x50
        /*001a*/ 	.short	0x0000


	//----- nvinfo : EIATTR_MAXREG_COUNT
	.align		4
        /*001c*/ 	.byte	0x03, 0x1b
        /*001e*/ 	.short	0x0060


	//----- nvinfo : EIATTR_NUM_BARRIERS
	.align		4
        /*0020*/ 	.byte	0x02, 0x4c
        /*0022*/ 	.byte	0x01
	.zero		1


	//----- nvinfo : EIATTR_MERCURY_ISA_VERSION
	.align		4
        /*0024*/ 	.byte	0x03, 0x5f
        /*0026*/ 	.short	0x0101


	//----- nvinfo : EIATTR_INT_WARP_WIDE_INSTR_OFFSETS
	.align		4
        /*0028*/ 	.byte	0x04, 0x31
        /*002a*/ 	.short	(.L_829 - .L_828)


	//   ....[0]....
.L_828:
        /*002c*/ 	.word	0x00001260


	//----- nvinfo : EIATTR_COOP_GROUP_MASK_REGIDS
	.align		4
.L_829:
        /*0030*/ 	.byte	0x04, 0x29
        /*0032*/ 	.short	(.L_831 - .L_830)


	//   ....[0]....
.L_830:
        /*0034*/ 	.word	0xffffffff


	//   ....[1]....
        /*0038*/ 	.word	0xffffffff


	//   ....[2]....
        /*003c*/ 	.word	0xffffffff


	//   ....[3]....
        /*0040*/ 	.word	0xffffffff


	//   ....[4]....
        /*0044*/ 	.word	0xffffffff


	//   ....[5]....
        /*0048*/ 	.word	0xffffffff


	//   ....[6]....
        /*004c*/ 	.word	0xffffffff


	//   ....[7]....
        /*0050*/ 	.word	0xffffffff


	//   ....[8]....
        /*0054*/ 	.word	0xffffffff


	//   ....[9]....
        /*0058*/ 	.word	0xffffffff


	//----- nvinfo : EIATTR_COOP_GROUP_INSTR_OFFSETS
	.align		4
.L_831:
        /*005c*/ 	.byte	0x04, 0x28
        /*005e*/ 	.short	(.L_833 - .L_832)


	//   ....[0]....
.L_832:
        /*0060*/ 	.word	0x00001000


	//   ....[1]....
        /*0064*/ 	.word	0x00001040


	//   ....[2]....
        /*0068*/ 	.word	0x000010d0


	//   ....[3]....
        /*006c*/ 	.word	0x00001100


	//   ....[4]....
        /*0070*/ 	.word	0x00001140


	//   ....[5]....
        /*0074*/ 	.word	0x00001160


	//   ....[6]....
        /*0078*/ 	.word	0x00001190


	//   ....[7]....
        /*007c*/ 	.word	0x000011b0


	//   ....[8]....
        /*0080*/ 	.word	0x00001200


	//   ....[9]....
        /*0084*/ 	.word	0x00001210


	//----- nvinfo : EIATTR_VRC_CTA_INIT_COUNT
	.align		4
.L_833:
        /*0088*/ 	.byte	0x02, 0x4a
	.zero		1
	.zero		1


	//----- nvinfo : EIATTR_EXIT_INSTR_OFFSETS
	.align		4
        /*008c*/ 	.byte	0x04, 0x1c
        /*008e*/ 	.short	(.L_835 - .L_834)


	//   ....[0]....
.L_834:
        /*0090*/ 	.word	0x00003b00


	//   ....[1]....
        /*0094*/ 	.word	0x00003c40


	//   ....[2]....
        /*0098*/ 	.word	0x000042d0


	//   ....[3]....
        /*009c*/ 	.word	0x00004900


	//----- nvinfo : EIATTR_MAX_THREADS
	.align		4
.L_835:
        /*00a0*/ 	.byte	0x04, 0x05
        /*00a2*/ 	.short	(.L_837 - .L_836)
.L_836:
        /*00a4*/ 	.word	0x00000280
        /*00a8*/ 	.word	0x00000001
        /*00ac*/ 	.word	0x00000001


	//----- nvinfo : EIATTR_CRS_STACK_SIZE
	.align		4
.L_837:
        /*00b0*/ 	.byte	0x04, 0x1e
        /*00b2*/ 	.short	(.L_839 - .L_838)
.L_838:
        /*00b4*/ 	.word	0x00000000


	//----- nvinfo : EIATTR_CBANK_PARAM_SIZE
	.align		4
.L_839:
        /*00b8*/ 	.byte	0x03, 0x19
        /*00ba*/ 	.short	0x00b8


	//----- nvinfo : EIATTR_PARAM_CBANK
	.align		4
        /*00bc*/ 	.byte	0x04, 0x0a
        /*00be*/ 	.short	(.L_841 - .L_840)
	.align		4
.L_840:
        /*00c0*/ 	.word	index@(.nv.constant0._Z35group_norm_nhwc_bwd_one_pass_kernelI11Fp16IOBf16WLi256ELi10ELi640EEv26Group_norm_nhwc_bwd_params)
        /*00c4*/ 	.short	0x0380
        /*00c6*/ 	.short	0x00b8


	//----- nvinfo : EIATTR_SW_WAR
	.align		4
.L_841:
        /*00c8*/ 	.byte	0x04, 0x36
        /*00ca*/ 	.short	(.L_843 - .L_842)
.L_842:
        /*00cc*/ 	.word	0x00000008
.L_843:


//--------------------- .nv.info._Z35group_norm_nhwc_bwd_one_pass_kernelI11Fp16IOBf16WLi512ELi10ELi640EEv26Group_norm_nhwc_bwd_params --------------------------
	.section	.nv.info._Z35group_norm_nhwc_bwd_one_pass_kernelI11Fp16IOBf16WLi512ELi10ELi640EEv26Group_norm_nhwc_bwd_params,"",@"SHT_CUDA_INFO"
	.sectionflags	@""
	.align	4


	//----- nvinfo : EIATTR_CUDA_API_VERSION
	.align		4
        /*0000*/ 	.byte	0x04, 0x37
        /*0002*/ 	.short	(.L_845 - .L_844)
.L_844:
        /*0004*/ 	.word	0x00000082


	//----- nvinfo : EIATTR_KPARAM_INFO
	.align		4
.L_845:
        /*0008*/ 	.byte	0x04, 0x17
        /*000a*/ 	.short	(.L_847 - .L_846)
.L_846:
        /*000c*/ 	.word	0x00000000
        /*0010*/ 	.short	0x0000
        /*0012*/ 	.short	0x0000
        /*0014*/ 	.byte	0x00, 0xf0, 0xe1, 0x02


	//----- nvinfo : EIATTR_SPARSE_MMA_MASK
	.align		4
.L_847:
        /*0018*/ 	.byte	0x03, 0x50
        /*001a*/ 	.short	0x0000


	//----- nvinfo : EIATTR_MAXREG_COUNT
	.align		4
        /*001c*/ 	.byte	0x03, 0x1b
        /*001e*/ 	.short	0x0060


	//----- nvinfo : EIATTR_NUM_BARRIERS
	.align		4
        /*0020*/ 	.byte	0x02, 0x4c
        /*0022*/ 	.byte	0x01
	.zero		1


	//----- nvinfo : EIATTR_MERCURY_ISA_VERSION
	.align		4
        /*0024*/ 	.byte	0x03, 0x5f
        /*0026*/ 	.short	0x0101


	//----- nvinfo : EIATTR_INT_WARP_WIDE_INSTR_OFFSETS
	.align		4
        /*0028*/ 	.byte	0x04, 0x31
        /*002a*/ 	.short	(.L_849 - .L_848)


	//   ....[0]....
.L_848:
        /*002c*/ 	.word	0x00001bc0


	//----- nvinfo : EIATTR_COOP_GROUP_MASK_REGIDS
	.align		4
.L_849:
        /*0030*/ 	.byte	0x04, 0x29
        /*0032*/ 	.short	(.L_851 - .L_850)


	//   ....[0]....
.L_850:
        /*0034*/ 	.word	0xffffffff


	//   ....[1]....
        /*0038*/ 	.word	0xffffffff


	//   ....[2]....
        /*003c*/ 	.word	0xffffffff


	//   ....[3]....
        /*0040*/ 	.word	0xffffffff


	//   ....[4]....
        /*0044*/ 	.word	0xffffffff


	//   ....[5]....
        /*0048*/ 	.word	0xffffffff


	//   ....[6]....
        /*004c*/ 	.word	0xffffffff


	//   ....[7]....
        /*0050*/ 	.word	0xffffffff


	//   ....[8]....
        /*0054*/ 	.word	0xffffffff


	//   ....[9]....
        /*0058*/ 	.word	0xffffffff


	//----- nvinfo : EIATTR_COOP_GROUP_INSTR_OFFSETS
	.align		4
.L_851:
        /*005c*/ 	.byte	0x04, 0x28
        /*005e*/ 	.short	(.L_853 - .L_852)


	//   ....[0]....
.L_852:
        /*0060*/ 	.word	0x00001950


	//   ....[1]....
        /*0064*/ 	.word	0x00001990


	//   ....[2]....
        /*0068*/ 	.word	0x00001a10


	//   ....[3]....
        /*006c*/ 	.word	0x00001a30


	//   ....[4]....
        /*0070*/ 	.word	0x00001a80


	//   ....[5]....
        /*0074*/ 	.word	0x00001a90


	//   ....[6]....
        /*0078*/ 	.word	0x00001ac0


	//   ....[7]....
        /*007c*/ 	.word	0x00001af0


	//   ....[8]....
        /*0080*/ 	.word	0x00001b60


	//   ....[9]....
        /*0084*/ 	.word	0x00001b70


	//----- nvinfo : EIATTR_VRC_CTA_INIT_COUNT
	.align		4
.L_853:
        /*0088*/ 	.byte	0x02, 0x4a
	.zero		1
	.zero		1


	//----- nvinfo : EIATTR_EXIT_INSTR_OFFSETS
	.align		4
        /*008c*/ 	.byte	0x04, 0x1c
        /*008e*/ 	.short	(.L_855 - .L_854)


	//   ....[0]....
.L_854:
        /*0090*/ 	.word	0x00004b70


	//   ....[1]....
        /*0094*/ 	.word	0x00004cb0


	//   ....[2]....
        /*0098*/ 	.word	0x00005350


	//   ....[3]....
        /*009c*/ 	.word	0x00005980


	//----- nvinfo : EIATTR_MAX_THREADS
	.align		4
.L_855:
        /*00a0*/ 	.byte	0x04, 0x05
        /*00a2*/ 	.short	(.L_857 - .L_856)
.L_856:
        /*00a4*/ 	.word	0x00000280
        /*00a8*/ 	.word	0x00000001
        /*00ac*/ 	.word	0x00000001


	//----- nvinfo : EIATTR_CRS_STACK_SIZE
	.align		4
.L_857:
        /*00b0*/ 	.byte	0x04, 0x1e
        /*00b2*/ 	.short	(.L_859 - .L_858)
.L_858:
        /*00b4*/ 	.word	0x00000000


	//----- nvinfo : EIATTR_CBANK_PARAM_SIZE
	.align		4
.L_859:
        /*00b8*/ 	.byte	0x03, 0x19
        /*00ba*/ 	.short	0x00b8


	//----- nvinfo : EIATTR_PARAM_CBANK
	.align		4
        /*00bc*/ 	.byte	0x04, 0x0a
        /*00be*/ 	.short	(.L_861 - .L_860)
	.align		4
.L_860:
        /*00c0*/ 	.word	index@(.nv.constant0._Z35group_norm_nhwc_bwd_one_pass_kernelI11Fp16IOBf16WLi512ELi10ELi640EEv26Group_norm_nhwc_bwd_params)
        /*00c4*/ 	.short	0x0380
        /*00c6*/ 	.short	0x00b8


	//----- nvinfo : EIATTR_SW_WAR
	.align		4
.L_861:
        /*00c8*/ 	.byte	0x04, 0x36
        /*00ca*/ 	.short	(.L_863 - .L_862)
.L_862:
        /*00cc*/ 	.word	0x00000008
.L_863:


//--------------------- .nv.info._Z35group_norm_nhwc_bwd_one_pass_kernelI11Fp16IOFp16WLi64ELi10ELi640EEv26Group_norm_nhwc_bwd_params --------------------------
	.section	.nv.info._Z35group_norm_nhwc_bwd_one_pass_kernelI11Fp16IOFp16WLi64ELi10ELi640EEv26Group_norm_nhwc_bwd_params,"",@"SHT_CUDA_INFO"
	.sectionflags	@""
	.align	4


	//----- nvinfo : EIATTR_CUDA_API_VERSION
	.align		4
        /*0000*/ 	.byte	0x04, 0x37
        /*0002*/ 	.short	(.L_865 - .L_864)
.L_864:
        /*0004*/ 	.word	0x00000082


	//----- nvinfo : EIATTR_KPARAM_INFO
	.align		4
.L_865:
        /*0008*/ 	.byte	0x04, 0x17
        /*000a*/ 	.short	(.L_867 - .L_866)
.L_866:
        /*000c*/ 	.word	0x00000000
        /*0010*/ 	.short	0x0000
        /*0012*/ 	.short	0x0000
        /*0014*/ 	.byte	0x00, 0xf0, 0xe1, 0x02


	//----- nvinfo : EIATTR_SPARSE_MMA_MASK
	.align		4
.L_867:
        /*0018*/ 	.byte	0x03, 0x50
        /*001a*/ 	.short	0x0000


	//----- nvinfo : EIATTR_MAXREG_COUNT
	.align		4
        /*001c*/ 	.byte	0x03, 0x1b
        /*001e*/ 	.short	0x0060


	//----- nvinfo : EIATTR_NUM_BARRIERS
	.align		4
        /*0020*/ 	.byte	0x02, 0x4c
        /*0022*/ 	.byte	0x01
	.zero		1


	//----- nvinfo : EIATTR_MERCURY_ISA_VERSION
	.align		4
        /*0024*/ 	.byte	0x03, 0x5f
        /*0026*/ 	.short	0x0101


	//----- nvinfo : EIATTR_COOP_GROUP_MASK_REGIDS
	.align		4
        /*0028*/ 	.byte	0x04, 0x29
        /*002a*/ 	.short	(.L_869 - .L_868)


	//   ....[0]....
.L_868:
        /*002c*/ 	.word	0xffffffff


	//   ....[1]....
        /*0030*/ 	.word	0xffffffff


	//   ....[2]....
        /*0034*/ 	.word	0xffffffff


	//   ....[3]....
        /*0038*/ 	.word	0xffffffff


	//   ....[4]....
        /*003c*/ 	.word	0xffffffff


	//   ....[5]....
        /*0040*/ 	.word	0xffffffff


	//   ....[6]....
        /*0044*/ 	.word	0xffffffff


	//   ....[7]....
        /*0048*/ 	.word	0xffffffff


	//   ....[8]....
        /*004c*/ 	.word	0xffffffff


	//   ....[9]....
        /*0050*/ 	.word	0xffffffff


	//----- nvinfo : EIATTR_COOP_GROUP_INSTR_OFFSETS
	.align		4
.L_869:
        /*0054*/ 	.byte	0x04, 0x28
        /*0056*/ 	.short	(.L_871 - .L_870)


	//   ....[0]....
.L_870:
        /*0058*/ 	.word	0x00000af0


	//   ....[1]....
        /*005c*/ 	.word	0x00000b10


	//   ....[2]....
        /*0060*/ 	.word	0x00000b40


	//   ....[3]....
        /*0064*/ 	.word	0x00000b60


	//   ....[4]....
        /*0068*/ 	.word	0x00000b90


	//   ....[5]....
        /*006c*/ 	.word	0x00000bb0


	//   ....[6]....
        /*0070*/ 	.word	0x00000c10


	//   ....[7]....
        /*0074*/ 	.word	0x00000c20


	//   ....[8]....
        /*0078*/ 	.word	0x00000c80


	//   ....[9]....
        /*007c*/ 	.word	0x00000c90


	//----- nvinfo : EIATTR_VRC_CTA_INIT_COUNT
	.align		4
.L_871:
        /*0080*/ 	.byte	0x02, 0x4a
	.zero		1
	.zero		1


	//----- nvinfo : EIATTR_EXIT_INSTR_OFFSETS
	.align		4
        /*0084*/ 	.byte	0x04, 0x1c
        /*0086*/ 	.short	(.L_873 - .L_872)


	//   ....[0]....
.L_872:
        /*0088*/ 	.word	0x00003210


	//   ....[1]....
        /*008c*/ 	.word	0x00003350


	//   ....[2]....
        /*0090*/ 	.word	0x000039e0


	//   ....[3]....
        /*0094*/ 	.word	0x00004010


	//----- nvinfo : EIATTR_MAX_THREADS
	.align		4
.L_873:
        /*0098*/ 	.byte	0x04, 0x05
        /*009a*/ 	.short	(.L_875 - .L_874)
.L_874:
        /*009c*/ 	.word	0x00000280
        /*00a0*/ 	.word	0x00000001
        /*00a4*/ 	.word	0x00000001


	//----- nvinfo : EIATTR_CRS_STACK_SIZE
	.align		4
.L_875:
        /*00a8*/ 	.byte	0x04, 0x1e
        /*00aa*/ 	.short	(.L_877 - .L_876)
.L_876:
        /*00ac*/ 	.word	0x00000000


	//----- nvinfo : EIATTR_CBANK_PARAM_SIZE
	.align		4
.L_877:
        /*00b0*/ 	.byte	0x03, 0x19
        /*00b2*/ 	.short	0x00b8


	//----- nvinfo : EIATTR_PARAM_CBANK
	.align		4
        /*00b4*/ 	.byte	0x04, 0x0a
        /*00b6*/ 	.short	(.L_879 - .L_878)
	.align		4
.L_878:
        /*00b8*/ 	.word	index@(.nv.constant0._Z35group_norm_nhwc_bwd_one_pass_kernelI11Fp16IOFp16WLi64ELi10ELi640EEv26Group_norm_nhwc_bwd_params)
        /*00bc*/ 	.short	0x0380
        /*00be*/ 	.short	0x00b8


	//----- nvinfo : EIATTR_SW_WAR
	.align		4
.L_879:
        /*00c0*/ 	.byte	0x04, 0x36
        /*00c2*/ 	.short	(.L_881 - .L_880)
.L_880:
        /*00c4*/ 	.word	0x00000008
.L_881:


//--------------------- .nv.info._Z35group_norm_nhwc_bwd_one_pass_kernelI11Fp16IOFp16WLi128ELi10ELi640EEv26Group_norm_nhwc_bwd_params --------------------------
	.section	.nv.info._Z35group_norm_nhwc_bwd_one_pass_kernelI11Fp16IOFp16WLi128ELi10ELi640EEv26Group_norm_nhwc_bwd_params,"",@"SHT_CUDA_INFO"
	.sectionflags	@""
	.align	4


	//----- nvinfo : EIATTR_CUDA_API_VERSION
	.align		4
        /*0000*/ 	.byte	0x04, 0x37
        /*0002*/ 	.short	(.L_883 - .L_882)
.L_882:
        /*0004*/ 	.word	0x00000082


	//----- nvinfo : EIATTR_KPARAM_INFO
	.align		4
.L_883:
        /*0008*/ 	.byte	0x04, 0x17
        /*000a*/ 	.short	(.L_885 - .L_884)
.L_884:
        /*000c*/ 	.word	0x00000000
        /*0010*/ 	.short	0x0000
        /*0012*/ 	.short	0x0000
        /*0014*/ 	.byte	0x00, 0xf0, 0xe1, 0x02


	//----- nvinfo : EIATTR_SPARSE_MMA_MASK
	.align		4
.L_885:
        /*0018*/ 	.byte	0x03, 0x50
        /*001a*/ 	.short	0x0000


	//----- nvinfo : EIATTR_MAXREG_COUNT
	.align		4
        /*001c*/ 	.byte	0x03, 0x1b
        /*001e*/ 	.short	0x0060


	//----- nvinfo : EIATTR_NUM_BARRIERS
	.align		4
        /*0020*/ 	.byte	0x02, 0x4c
        /*0022*/ 	.byte	0x01
	.zero		1


	//----- nvinfo : EIATTR_MERCURY_ISA_VERSION
	.align		4
        /*0024*/ 	.byte	0x03, 0x5f
        /*0026*/ 	.short	0x0101


	//----- nvinfo : EIATTR_COOP_GROUP_MASK_REGIDS
	.align		4
        /*0028*/ 	.byte	0x04, 0x29
        /*002a*/ 	.short	(.L_887 - .L_886)


	//   ....[0]....
.L_886:
        /*002c*/ 	.word	0xffffffff


	//   ....[1]....
        /*0030*/ 	.word	0xffffffff


	//   ....[2]....
        /*0034*/ 	.word	0xffffffff


	//   ....[3]....
        /*0038*/ 	.word	0xffffffff


	//   ....[4]....
        /*003c*/ 	.word	0xffffffff


	//   ....[5]....
        /*0040*/ 	.word	0xffffffff


	//   ....[6]....
        /*0044*/ 	.word	0xffffffff


	//   ....[7]....
        /*0048*/ 	.word	0xffffffff


	//   ....[8]....
        /*004c*/ 	.word	0xffffffff


	//   ....[9]....
        /*0050*/ 	.word	0xffffffff


	//----- nvinfo : EIATTR_COOP_GROUP_INSTR_OFFSETS
	.align		4
.L_887:
        /*0054*/ 	.byte	0x04, 0x28
        /*0056*/ 	.short	(.L_889 - .L_888)


	//   ....[0]....
.L_888:
        /*0058*/ 	.word	0x00000af0


	//   ....[1]....
        /*005c*/ 	.word	0x00000b10


	//   ....[2]....
        /*0060*/ 	.word	0x00000b40


	//   ....[3]....
        /*0064*/ 	.word	0x00000b60


	//   ....[4]....
        /*0068*/ 	.word	0x00000b90


	//   ....[5]....
        /*006c*/ 	.word	0x00000bb0


	//   ....[6]....
        /*0070*/ 	.word	0x00000c10


	//   ....[7]....
        /*0074*/ 	.word	0x00000c20


	//   ....[8]....
        /*0078*/ 	.word	0x00000c80


	//   ....[9]....
        /*007c*/ 	.word	0x00000c90


	//----- nvinfo : EIATTR_VRC_CTA_INIT_COUNT
	.align		4
.L_889:
        /*0080*/ 	.byte	0x02, 0x4a
	.zero		1
	.zero		1


	//----- nvinfo : EIATTR_EXIT_INSTR_OFFSETS
	.align		4
        /*0084*/ 	.byte	0x04, 0x1c
        /*0086*/ 	.short	(.L_891 - .L_890)


	//   ....[0]....
.L_890:
        /*0088*/ 	.word	0x00003210


	//   ....[1]....
        /*008c*/ 	.word	0x00003350


	//   ....[2]....
        /*0090*/ 	.word	0x000039e0


	//   ....[3]....
        /*0094*/ 	.word	0x00004010


	//----- nvinfo : EIATTR_MAX_THREADS
	.align		4
.L_891:
        /*0098*/ 	.byte	0x04, 0x05
        /*009a*/ 	.short	(.L_893 - .L_892)
.L_892:
        /*009c*/ 	.word	0x00000280
        /*00a0*/ 	.word	0x00000001
        /*00a4*/ 	.word	0x00000001


	//----- nvinfo : EIATTR_CRS_STACK_SIZE
	.align		4
.L_893:
        /*00a8*/ 	.byte	0x04, 0x1e
        /*00aa*/ 	.short	(.L_895 - .L_894)
.L_894:
        /*00ac*/ 	.word	0x00000000


	//----- nvinfo : EIATTR_CBANK_PARAM_SIZE
	.align		4
.L_895:
        /*00b0*/ 	.byte	0x03, 0x19
        /*00b2*/ 	.short	0x00b8


	//----- nvinfo : EIATTR_PARAM_CBANK
	.align		4
        /*00b4*/ 	.byte	0x04, 0x0a
        /*00b6*/ 	.short	(.L_897 - .L_896)
	.align		4
.L_896:
        /*00b8*/ 	.word	index@(.nv.constant0._Z35group_norm_nhwc_bwd_one_pass_kernelI11Fp16IOFp16WLi128ELi10ELi640EEv26Group_norm_nhwc_bwd_params)
        /*00bc*/ 	.short	0x0380
        /*00be*/ 	.short	0x00b8


	//----- nvinfo : EIATTR_SW_WAR
	.align		4
.L_897:
        /*00c0*/ 	.byte	0x04, 0x36
        /*00c2*/ 	.short	(.L_899 - .L_898)
.L_898:
        /*00c4*/ 	.word	0x00000008
.L_899:


//--------------------- .nv.info._Z35group_norm_nhwc_bwd_one_pass_kernelI11Fp16IOFp16WLi256ELi10ELi640EEv26Group_norm_nhwc_bwd_params --------------------------
	.section	.nv.info._Z35group_norm_nhwc_bwd_one_pass_kernelI11Fp16IOFp16WLi256ELi10ELi640EEv26Group_norm_nhwc_bwd_params,"",@"SHT_CUDA_INFO"
	.sectionflags	@""
	.align	4


	//----- nvinfo : EIATTR_CUDA_API_VERSION
	.align		4
        /*0000*/ 	.byte	0x04, 0x37
        /*0002*/ 	.short	(.L_901 - .L_900)
.L_900:
        /*0004*/ 	.word	0x00000082


	//----- nvinfo : EIATTR_KPARAM_INFO
	.align		4
.L_901:
        /*0008*/ 	.byte	0x04, 0x17
        /*000a*/ 	.short	(.L_903 - .L_902)
.L_902:
        /*000c*/ 	.word	0x00000000
        /*0010*/ 	.short	0x0000
        /*0012*/ 	.short	0x0000
        /*0014*/ 	.byte	0x00, 0xf0, 0xe1, 0x02


	//----- nvinfo : EIATTR_SPARSE_MMA_MASK
	.align		4
.L_903:
        /*0018*/ 	.byte	0x03, 0x50
        /*001a*/ 	.short	0x0000


	//----- nvinfo : EIATTR_MAXREG_COUNT
	.align		4
        /*001c*/ 	.byte	0x03, 0x1b
        /*001e*/ 	.short	0x0060


	//----- nvinfo : EIATTR_NUM_BARRIERS
	.align		4
        /*0020*/ 	.byte	0x02, 0x4c
        /*0022*/ 	.byte	0x01
	.zero		1


	//----- nvinfo : EIATTR_MERCURY_ISA_VERSION
	.align		4
        /*0024*/ 	.byte	0x03, 0x5f
        /*0026*/ 	.short	0x0101


	//----- nvinfo : EIATTR_INT_WARP_WIDE_INSTR_OFFSETS
	.align		4
        /*0028*/ 	.byte	0x04, 0x31
        /*002a*/ 	.short	(.L_905 - .L_904)


	//   ....[0]....
.L_904:
        /*002c*/ 	.word	0x00001260


	//----- nvinfo : EIATTR_COOP_GROUP_MASK_REGIDS
	.align		4
.L_905:
        /*0030*/ 	.byte	0x04, 0x29
        /*0032*/ 	.short	(.L_907 - .L_906)


	//   ....[0]....
.L_906:
        /*0034*/ 	.word	0xffffffff


	//   ....[1]....
        /*0038*/ 	.word	0xffffffff


	//   ....[2]....
        /*003c*/ 	.word	0xffffffff


	//   ....[3]....
        /*0040*/ 	.word	0xffffffff


	//   ....[4]....
        /*0044*/ 	.word	0xffffffff


	//   ....[5]....
        /*0048*/ 	.word	0xffffffff


	//   ....[6]....
        /*004c*/ 	.word	0xffffffff


	//   ....[7]....
        /*0050*/ 	.word	0xffffffff


	//   ....[8]....
        /*0054*/ 	.word	0xffffffff


	//   ....[9]....
        /*0058*/ 	.word	0xffffffff


	//----- nvinfo : EIATTR_COOP_GROUP_INSTR_OFFSETS
	.align		4
.L_907:
        /*005c*/ 	.byte	0x04, 0x28
        /*005e*/ 	.short	(.L_909 - .L_908)


	//   ....[0]....
.L_908:
        /*0060*/ 	.word	0x00001000


	//   ....[1]....
        /*0064*/ 	.word	0x00001040


	//   ....[2]....
        /*0068*/ 	.word	0x000010d0


	//   ....[3]....
        /*006c*/ 	.word	0x00001100


	//   ....[4]....
        /*0070*/ 	.word	0x00001140


	//   ....[5]....
        /*0074*/ 	.word	0x00001160


	//   ....[6]....
        /*0078*/ 	.word	0x00001190


	//   ....[7]....
        /*007c*/ 	.word	0x000011b0


	//   ....[8]....
        /*0080*/ 	.word	0x00001200


	//   ....[9]....
        /*0084*/ 	.word	0x00001210


	//----- nvinfo : EIATTR_VRC_CTA_INIT_COUNT
	.align		4
.L_909:
        /*0088*/ 	.byte	0x02, 0x4a
	.zero		1
	.zero		1


	//----- nvinfo : EIATTR_EXIT_INSTR_OFFSETS
	.align		4
        /*008c*/ 	.byte	0x04, 0x1c
        /*008e*/ 	.short	(.L_911 - .L_910)


	//   ....[0]....
.L_910:
        /*0090*/ 	.word	0x00003b00


	//   ....[1]....
        /*0094*/ 	.word	0x00003c40


	//   ....[2]....
        /*0098*/ 	.word	0x000042d0


	//   ....[3]....
        /*009c*/ 	.word	0x00004900


	//----- nvinfo : EIATTR_MAX_THREADS
	.align		4
.L_911:
        /*00a0*/ 	.byte	0x04, 0x05
        /*00a2*/ 	.short	(.L_913 - .L_912)
.L_912:
        /*00a4*/ 	.word	0x00000280
        /*00a8*/ 	.word	0x00000001
        /*00ac*/ 	.word	0x00000001


	//----- nvinfo : EIATTR_CRS_STACK_SIZE
	.align		4
.L_913:
        /*00b0*/ 	.byte	0x04, 0x1e
        /*00b2*/ 	.short	(.L_915 - .L_914)
.L_914:
        /*00b4*/ 	.word	0x00000000


	//----- nvinfo : EIATTR_CBANK_PARAM_SIZE
	.align		4
.L_915:
        /*00b8*/ 	.byte	0x03, 0x19
        /*00ba*/ 	.short	0x00b8


	//----- nvinfo : EIATTR_PARAM_CBANK
	.align		4
        /*00bc*/ 	.byte	0x04, 0x0a
        /*00be*/ 	.short	(.L_917 - .L_916)
	.align		4
.L_916:
        /*00c0*/ 	.word	index@(.nv.constant0._Z35group_norm_nhwc_bwd_one_pass_kernelI11Fp16IOFp16WLi256ELi10ELi640EEv26Group_norm_nhwc_bwd_params)
        /*00c4*/ 	.short	0x0380
        /*00c6*/ 	.short	0x00b8


	//----- nvinfo : EIATTR_SW_WAR
	.align		4
.L_917:
        /*00c8*/ 	.byte	0x04, 0x36
        /*00ca*/ 	.short	(.L_919 - .L_918)
.L_918:
        /*00cc*/ 	.word	0x00000008
.L_919:


//--------------------- .nv.info._Z35group_norm_nhwc_bwd_one_pass_kernelI11Fp16IOFp16WLi512ELi10ELi640EEv26Group_norm_nhwc_bwd_params --------------------------
	.section	.nv.info._Z35group_norm_nhwc_bwd_one_pass_kernelI11Fp16IOFp16WLi512ELi10ELi640EEv26Group_norm_nhwc_bwd_params,"",@"SHT_CUDA_INFO"
	.sectionflags	@""
	.align	4


	//----- nvinfo : EIATTR_CUDA_API_VERSION
	.align		4
        /*0000*/ 	.byte	0x04, 0x37
        /*0002*/ 	.short	(.L_921 - .L_920)
.L_920:
        /*0004*/ 	.word	0x00000082


	//----- nvinfo : EIATTR_KPARAM_INFO
	.align		4
.L_921:
        /*0008*/ 	.byte	0x04, 0x17
        /*000a*/ 	.short	(.L_923 - .L_922)
.L_922:
        /*000c*/ 	.word	0x00000000
        /*0010*/ 	.short	0x0000
        /*0012*/ 	.short	0x0000
        /*0014*/ 	.byte	0x00, 0xf0, 0xe1, 0x02


	//----- nvinfo : EIATTR_SPARSE_MMA_MASK
	.align		4
.L_923:
        /*0018*/ 	.byte	0x03, 0x50
        /*001a*/ 	.short	0x0000


	//----- nvinfo : EIATTR_MAXREG_COUNT
	.align		4
        /*001c*/ 	.byte	0x03, 0x1b
        /*001e*/ 	.short	0x0060


	//----- nvinfo : EIATTR_NUM_BARRIERS
	.align		4
        /*0020*/ 	.byte	0x02, 0x4c
        /*0022*/ 	.byte	0x01
	.zero		1


	//----- nvinfo : EIATTR_MERCURY_ISA_VERSION
	.align		4
        /*0024*/ 	.byte	0x03, 0x5f
        /*0026*/ 	.short	0x0101


	//----- nvinfo : EIATTR_INT_WARP_WIDE_INSTR_OFFSETS
	.align		4
        /*0028*/ 	.byte	0x04, 0x31
        /*002a*/ 	.short	(.L_925 - .L_924)


	//   ....[0]....
.L_924:
        /*002c*/ 	.word	0x00001bc0


	//----- nvinfo : EIATTR_COOP_GROUP_MASK_REGIDS
	.align		4
.L_925:
        /*0030*/ 	.byte	0x04, 0x29
        /*0032*/ 	.short	(.L_927 - .L_926)


	//   ....[0]....
.L_926:
        /*0034*/ 	.word	0xffffffff


	//   ....[1]....
        /*0038*/ 	.word	0xffffffff


	//   ....[2]....
        /*003c*/ 	.word	0xffffffff


	//   ....[3]....
        /*0040*/ 	.word	0xffffffff


	//   ....[4]....
        /*0044*/ 	.word	0xffffffff


	//   ....[5]....
        /*0048*/ 	.word	0xffffffff


	//   ....[6]....
        /*004c*/ 	.word	0xffffffff


	//   ....[7]....
        /*0050*/ 	.word	0xffffffff


	//   ....[8]....
        /*0054*/ 	.word	0xffffffff


	//   ....[9]....
        /*0058*/ 	.word	0xffffffff


	//----- nvinfo : EIATTR_COOP_GROUP_INSTR_OFFSETS
	.align		4
.L_927:
        /*005c*/ 	.byte	0x04, 0x28
        /*005e*/ 	.short	(.L_929 - .L_928)


	//   ....[0]....
.L_928:
        /*0060*/ 	.word	0x00001950


	//   ....[1]....
        /*0064*/ 	.word	0x00001990


	//   ....[2]....
        /*0068*/ 	.word	0x00001a10


	//   ....[3]....
        /*006c*/ 	.word	0x00001a30


	//   ....[4]....
        /*0070*/ 	.word	0x00001a80


	//   ....[5]....
        /*0074*/ 	.word	0x00001a90


	//   ....[6]....
        /*0078*/ 	.word	0x00001ac0


	//   ....[7]....
        /*007c*/ 	.word	0x00001af0


	//   ....[8]....
        /*0080*/ 	.word	0x00001b60


	//   ....[9]....
        /*0084*/ 	.word	0x00001b70


	//----- nvinfo : EIATTR_VRC_CTA_INIT_COUNT
	.align		4
.L_929:
        /*0088*/ 	.byte	0x02, 0x4a
	.zero		1
	.zero		1


	//----- nvinfo : EIATTR_EXIT_INSTR_OFFSETS
	.align		4
        /*008c*/ 	.byte	0x04, 0x1c
        /*008e*/ 	.short	(.L_931 - .L_930)


	//   ....[0]....
.L_930:
        /*0090*/ 	.word	0x00004b70


	//   ....[1]....
        /*0094*/ 	.word	0x00004cb0


	//   ....[2]....
        /*0098*/ 	.word	0x00005350


	//   ....[3]....
        /*009c*/ 	.word	0x00005980


	//----- nvinfo : EIATTR_MAX_THREADS
	.align		4
.L_931:
        /*00a0*/ 	.byte	0x04, 0x05
        /*00a2*/ 	.short	(.L_933 - .L_932)
.L_932:
        /*00a4*/ 	.word	0x00000280
        /*00a8*/ 	.word	0x00000001
        /*00ac*/ 	.word	0x00000001


	//----- nvinfo : EIATTR_CRS_STACK_SIZE
	.align		4
.L_933:
        /*00b0*/ 	.byte	0x04, 0x1e
        /*00b2*/ 	.short	(.L_935 - .L_934)
.L_934:
        /*00b4*/ 	.word	0x00000000


	//----- nvinfo : EIATTR_CBANK_PARAM_SIZE
	.align		4
.L_935:
        /*00b8*/ 	.byte	0x03, 0x19
        /*00ba*/ 	.short	0x00b8


	//----- nvinfo : EIATTR_PARAM_CBANK
	.align		4
        /*00bc*/ 	.byte	0x04, 0x0a
        /*00be*/ 	.short	(.L_937 - .L_936)
	.align		4
.L_936:
        /*00c0*/ 	.word	index@(.nv.constant0._Z35group_norm_nhwc_bwd_one_pass_kernelI11Fp16IOFp16WLi512ELi10ELi640EEv26Group_norm_nhwc_bwd_params)
        /*00c4*/ 	.short	0x0380
        /*00c6*/ 	.short	0x00b8


	//----- nvinfo : EIATTR_SW_WAR
	.align		4
.L_937:
        /*00c8*/ 	.byte	0x04, 0x36
        /*00ca*/ 	.short	(.L_939 - .L_938)
.L_938:
        /*00cc*/ 	.word	0x00000008
.L_939:


//--------------------- .nv.info._Z35group_norm_nhwc_bwd_one_pass_kernelI11Fp32IOFp32WLi64ELi10ELi640EEv26Group_norm_nhwc_bwd_params --------------------------
	.section	.nv.info._Z35group_norm_nhwc_bwd_one_pass_kernelI11Fp32IOFp32WLi64ELi10ELi640EEv26Group_norm_nhwc_bwd_params,"",@"SHT_CUDA_INFO"
	.sectionflags	@""
	.align	4


	//----- nvinfo : EIATTR_CUDA_API_VERSION
	.align		4
        /*0000*/ 	.byte	0x04, 0x37
        /*0002*/ 	.short	(.L_941 - .L_940)
.L_940:
        /*0004*/ 	.word	0x00000082


	//----- nvinfo : EIATTR_KPARAM_INFO
	.align		4
.L_941:
        /*0008*/ 	.byte	0x04, 0x17
        /*000a*/ 	.short	(.L_943 - .L_942)
.L_942:
        /*000c*/ 	.word	0x00000000
        /*0010*/ 	.short	0x0000
        /*0012*/ 	.short	0x0000
        /*0014*/ 	.byte	0x00, 0xf0, 0xe1, 0x02


	//----- nvinfo : EIATTR_SPARSE_MMA_MASK
	.align		4
.L_943:
        /*0018*/ 	.byte	0x03, 0x50
        /*001a*/ 	.short	0x0000


	//----- nvinfo : EIATTR_MAXREG_COUNT
	.align		4
        /*001c*/ 	.byte	0x03, 0x1b
        /*001e*/ 	.short	0x0060


	//----- nvinfo : EIATTR_NUM_BARRIERS
	.align		4
        /*0020*/ 	.byte	0x02, 0x4c
        /*0022*/ 	.byte	0x01
	.zero		1


	//----- nvinfo : EIATTR_MERCURY_ISA_VERSION
	.align		4
        /*0024*/ 	.byte	0x03, 0x5f
        /*0026*/ 	.short	0x0101


	//----- nvinfo : EIATTR_COOP_GROUP_MASK_REGIDS
	.align		4
        /*0028*/ 	.byte	0x04, 0x29
        /*002a*/ 	.short	(.L_945 - .L_944)


	//   ....[0]....
.L_944:
        /*002c*/ 	.word	0xffffffff


	//   ....[1]....
        /*0030*/ 	.word	0xffffffff


	//   ....[2]....
        /*0034*/ 	.word	0xffffffff


	//   ....[3]....
        /*0038*/ 	.word	0xffffffff


	//   ....[4]....
        /*003c*/ 	.word	0xffffffff


	//   ....[5]....
        /*0040*/ 	.word	0xffffffff


	//   ....[6]....
        /*0044*/ 	.word	0xffffffff


	//   ....[7]....
        /*0048*/ 	.word	0xffffffff


	//   ....[8]....
        /*004c*/ 	.word	0xffffffff


	//   ....[9]....
        /*0050*/ 	.word	0xffffffff


	//----- nvinfo : EIATTR_COOP_GROUP_INSTR_OFFSETS
	.align		4
.L_945:
        /*0054*/ 	.byte	0x04, 0x28
        /*0056*/ 	.short	(.L_947 - .L_946)


	//   ....[0]....
.L_946:
        /*0058*/ 	.word	0x00000a00


	//   ....[1]....
        /*005c*/ 	.word	0x00000a20


	//   ....[2]....
        /*0060*/ 	.word	0x00000a50


	//   ....[3]....
        /*0064*/ 	.word	0x00000a70


	//   ....[4]....
        /*0068*/ 	.word	0x00000aa0


	//   ....[5]....
        /*006c*/ 	.word	0x00000ac0


	//   ....[6]....
        /*0070*/ 	.word	0x00000af0


	//   ....[7]....
        /*0074*/ 	.word	0x00000b10


	//   ....[8]....
        /*0078*/ 	.word	0x00000b90


	//   ....[9]....
        /*007c*/ 	.word	0x00000ba0


	//----- nvinfo : EIATTR_VRC_CTA_INIT_COUNT
	.align		4
.L_947:
        /*0080*/ 	.byte	0x02, 0x4a
	.zero		1
	.zero		1


	//----- nvinfo : EIATTR_EXIT_INSTR_OFFSETS
	.align		4
        /*0084*/ 	.byte	0x04, 0x1c
        /*0086*/ 	.short	(.L_949 - .L_948)


	//   ....[0]....
.L_948:
        /*0088*/ 	.word	0x00003120


	//   ....[1]....
        /*008c*/ 	.word	0x00003260


	//   ....[2]....
        /*0090*/ 	.word	0x000038b0


	//   ....[3]....
        /*0094*/ 	.word	0x00003e90


	//----- nvinfo : EIATTR_MAX_THREADS
	.align		4
.L_949:
        /*0098*/ 	.byte	0x04, 0x05
        /*009a*/ 	.short	(.L_951 - .L_950)
.L_950:
        /*009c*/ 	.word	0x00000280
        /*00a0*/ 	.word	0x00000001
        /*00a4*/ 	.word	0x00000001


	//----- nvinfo : EIATTR_CRS_STACK_SIZE
	.align		4
.L_951:
        /*00a8*/ 	.byte	0x04, 0x1e
        /*00aa*/ 	.short	(.L_953 - .L_952)
.L_952:
        /*00ac*/ 	.word	0x00000000


	//----- nvinfo : EIATTR_CBANK_PARAM_SIZE
	.align		4
.L_953:
        /*00b0*/ 	.byte	0x03, 0x19
        /*00b2*/ 	.short	0x00b8


	//----- nvinfo : EIATTR_PARAM_CBANK
	.align		4
        /*00b4*/ 	.byte	0x04, 0x0a
        /*00b6*/ 	.short	(.L_955 - .L_954)
	.align		4
.L_954:
        /*00b8*/ 	.word	index@(.nv.constant0._Z35group_norm_nhwc_bwd_one_pass_kernelI11Fp32IOFp32WLi64ELi10ELi640EEv26Group_norm_nhwc_bwd_params)
        /*00bc*/ 	.short	0x0380
        /*00be*/ 	.short	0x00b8


	//----- nvinfo : EIATTR_SW_WAR
	.align		4
.L_955:
        /*00c0*/ 	.byte	0x04, 0x36
        /*00c2*/ 	.short	(.L_957 - .L_956)
.L_956:
        /*00c4*/ 	.word	0x00000008
.L_957:


//--------------------- .nv.info._Z35group_norm_nhwc_bwd_one_pass_kernelI11Fp32IOFp32WLi128ELi10ELi640EEv26Group_norm_nhwc_bwd_params --------------------------
	.section	.nv.info._Z35group_norm_nhwc_bwd_one_pass_kernelI11Fp32IOFp32WLi128ELi10ELi640EEv26Group_norm_nhwc_bwd_params,"",@"SHT_CUDA_INFO"
	.sectionflags	@""
	.align	4


	//----- nvinfo : EIATTR_CUDA_API_VERSION
	.align		4
        /*0000*/ 	.byte	0x04, 0x37
        /*0002*/ 	.short	(.L_959 - .L_958)
.L_958:
        /*0004*/ 	.word	0x00000082


	//----- nvinfo : EIATTR_KPARAM_INFO
	.align		4
.L_959:
        /*0008*/ 	.byte	0x04, 0x17
        /*000a*/ 	.short	(.L_961 - .L_960)
.L_960:
        /*000c*/ 	.word	0x00000000
        /*0010*/ 	.short	0x0000
        /*0012*/ 	.short	0x0000
        /*0014*/ 	.byte	0x00, 0xf0, 0xe1, 0x02


	//----- nvinfo : EIATTR_SPARSE_MMA_MASK
	.align		4
.L_961:
        /*0018*/ 	.byte	0x03, 0x50
        /*001a*/ 	.short	0x0000


	//----- nvinfo : EIATTR_MAXREG_COUNT
	.align		4
        /*001c*/ 	.byte	0x03, 0x1b
        /*001e*/ 	.short	0x0060


	//----- nvinfo : EIATTR_NUM_BARRIERS
	.align		4
        /*0020*/ 	.byte	0x02, 0x4c
        /*0022*/ 	.byte	0x01
	.zero		1


	//----- nvinfo : EIATTR_MERCURY_ISA_VERSION
	.align		4
        /*0024*/ 	.byte	0x03, 0x5f
        /*0026*/ 	.short	0x0101


	//----- nvinfo : EIATTR_COOP_GROUP_MASK_REGIDS
	.align		4
        /*0028*/ 	.byte	0x04, 0x29
        /*002a*/ 	.short	(.L_963 - .L_962)


	//   ....[0]....
.L_962:
        /*002c*/ 	.word	0xffffffff


	//   ....[1]....
        /*0030*/ 	.word	0xffffffff


	//   ....[2]....
        /*0034*/ 	.word	0xffffffff


	//   ....[3]....
        /*0038*/ 	.word	0xffffffff


	//   ....[4]....
        /*003c*/ 	.word	0xffffffff


	//   ....[5]....
        /*0040*/ 	.word	0xffffffff


	//   ....[6]....
        /*0044*/ 	.word	0xffffffff


	//   ....[7]....
        /*0048*/ 	.word	0xffffffff


	//   ....[8]....
        /*004c*/ 	.word	0xffffffff


	//   ....[9]....
        /*0050*/ 	.word	0xffffffff


	//----- nvinfo : EIATTR_COOP_GROUP_INSTR_OFFSETS
	.align		4
.L_963:
        /*0054*/ 	.byte	0x04, 0x28
        /*0056*/ 	.short	(.L_965 - .L_964)


	//   ....[0]....
.L_964:
        /*0058*/ 	.word	0x00000a00


	//   ....[1]....
        /*005c*/ 	.word	0x00000a20


	//   ....[2]....
        /*0060*/ 	.word	0x00000a50


	//   ....[3]....
        /*0064*/ 	.word	0x00000a70


	//   ....[4]....
        /*0068*/ 	.word	0x00000aa0


	//   ....[5]....
        /*006c*/ 	.word	0x00000ac0


	//   ....[6]....
        /*0070*/ 	.word	0x00000af0


	//   ....[7]....
        /*0074*/ 	.word	0x00000b10


	//   ....[8]....
        /*0078*/ 	.word	0x00000b90


	//   ....[9]....
        /*007c*/ 	.word	0x00000ba0


	//----- nvinfo : EIATTR_VRC_CTA_INIT_COUNT
	.align		4
.L_965:
        /*0080*/ 	.byte	0x02, 0x4a
	.zero		1
	.zero		1


	//----- nvinfo : EIATTR_EXIT_INSTR_OFFSETS
	.align		4
        /*0084*/ 	.byte	0x04, 0x1c
        /*0086*/ 	.short	(.L_967 - .L_966)


	//   ....[0]....
.L_966:
        /*0088*/ 	.word	0x00003120


	//   ....[1]....
        /*008c*/ 	.word	0x00003260


	//   ....[2]....
        /*0090*/ 	.word	0x000038b0


	//   ....[3]....
        /*0094*/ 	.word	0x00003e90


	//----- nvinfo : EIATTR_MAX_THREADS
	.align		4
.L_967:
        /*0098*/ 	.byte	0x04, 0x05
        /*009a*/ 	.short	(.L_969 - .L_968)
.L_968:
        /*009c*/ 	.word	0x00000280
        /*00a0*/ 	.word	0x00000001
        /*00a4*/ 	.word	0x00000001


	//----- nvinfo : EIATTR_CRS_STACK_SIZE
	.align		4
.L_969:
        /*00a8*/ 	.byte	0x04, 0x1e
        /*00aa*/ 	.short	(.L_971 - .L_970)
.L_970:
        /*00ac*/ 	.word	0x00000000


	//----- nvinfo : EIATTR_CBANK_PARAM_SIZE
	.align		4
.L_971:
        /*00b0*/ 	.byte	0x03, 0x19
        /*00b2*/ 	.short	0x00b8


	//----- nvinfo : EIATTR_PARAM_CBANK
	.align		4
        /*00b4*/ 	.byte	0x04, 0x0a
        /*00b6*/ 	.short	(.L_973 - .L_972)
	.align		4
.L_972:
        /*00b8*/ 	.word	index@(.nv.constant0._Z35group_norm_nhwc_bwd_one_pass_kernelI11Fp32IOFp32WLi128ELi10ELi640EEv26Group_norm_nhwc_bwd_params)
        /*00bc*/ 	.short	0x0380
        /*00be*/ 	.short	0x00b8


	//----- nvinfo : EIATTR_SW_WAR
	.align		4
.L_973:
        /*00c0*/ 	.byte	0x04, 0x36
        /*00c2*/ 	.short	(.L_975 - .L_974)
.L_974:
        /*00c4*/ 	.word	0x00000008
.L_975:


//--------------------- .nv.info._Z35group_norm_nhwc_bwd_one_pass_kernelI11Fp32IOFp32WLi256ELi10ELi640EEv26Group_norm_nhwc_bwd_params --------------------------
	.section	.nv.info._Z35group_norm_nhwc_bwd_one_pass_kernelI11Fp32IOFp32WLi256ELi10ELi640EEv26Group_norm_nhwc_bwd_params,"",@"SHT_CUDA_INFO"
	.sectionflags	@""
	.align	4


	//----- nvinfo : EIATTR_CUDA_API_VERSION
	.align		4
        /*0000*/ 	.byte	0x04, 0x37
        /*0002*/ 	.short	(.L_977 - .L_976)
.L_976:
        /*0004*/ 	.word	0x00000082


	//----- nvinfo : EIATTR_KPARAM_INFO
	.align		4
.L_977:
        /*0008*/ 	.byte	0x04, 0x17
        /*000a*/ 	.short	(.L_979 - .L_978)
.L_978:
        /*000c*/ 	.word	0x00000000
        /*0010*/ 	.short	0x0000
        /*0012*/ 	.short	0x0000
        /*0014*/ 	.byte	0x00, 0xf0, 0xe1, 0x02


	//----- nvinfo : EIATTR_SPARSE_MMA_MASK
	.align		4
.L_979:
        /*0018*/ 	.byte	0x03, 0x50
        /*001a*/ 	.short	0x0000


	//----- nvinfo : EIATTR_MAXREG_COUNT
	.align		4
        /*001c*/ 	.byte	0x03, 0x1b
        /*001e*/ 	.short	0x0060


	//----- nvinfo : EIATTR_NUM_BARRIERS
	.align		4
        /*0020*/ 	.byte	0x02, 0x4c
        /*0022*/ 	.byte	0x01
	.zero		1


	//----- nvinfo : EIATTR_MERCURY_ISA_VERSION
	.align		4
        /*0024*/ 	.byte	0x03, 0x5f
        /*0026*/ 	.short	0x0101


	//----- nvinfo : EIATTR_INT_WARP_WIDE_INSTR_OFFSETS
	.align		4
        /*0028*/ 	.byte	0x04, 0x31
        /*002a*/ 	.short	(.L_981 - .L_980)


	//   ....[0]....
.L_980:
        /*002c*/ 	.word	0x00001120


	//----- nvinfo : EIATTR_COOP_GROUP_MASK_REGIDS
	.align		4
.L_981:
        /*0030*/ 	.byte	0x04, 0x29
        /*0032*/ 	.short	(.L_983 - .L_982)


	//   ....[0]....
.L_982:
        /*0034*/ 	.word	0xffffffff


	//   ....[1]....
        /*0038*/ 	.word	0xffffffff


	//   ....[2]....
        /*003c*/ 	.word	0xffffffff


	//   ....[3]....
        /*0040*/ 	.word	0xffffffff


	//   ....[4]....
        /*0044*/ 	.word	0xffffffff


	//   ....[5]....
        /*0048*/ 	.word	0xffffffff


	//   ....[6]....
        /*004c*/ 	.word	0xffffffff


	//   ....[7]....
        /*0050*/ 	.word	0xffffffff


	//   ....[8]....
        /*0054*/ 	.word	0xffffffff


	//   ....[9]....
        /*0058*/ 	.word	0xffffffff


	//----- nvinfo : EIATTR_COOP_GROUP_INSTR_OFFSETS
	.align		4
.L_983:
        /*005c*/ 	.byte	0x04, 0x28
        /*005e*/ 	.short	(.L_985 - .L_984)


	//   ....[0]....
.L_984:
        /*0060*/ 	.word	0x00000ee0


	//   ....[1]....
        /*0064*/ 	.word	0x00000f10


	//   ....[2]....
        /*0068*/ 	.word	0x00000fa0


	//   ....[3]....
        /*006c*/ 	.word	0x00000fb0


	//   ....[4]....
        /*0070*/ 	.word	0x00000fe0


	//   ....[5]....
        /*0074*/ 	.word	0x00001000


	//   ....[6]....
        /*0078*/ 	.word	0x00001030


	//   ....[7]....
        /*007c*/ 	.word	0x00001050


	//   ....[8]....
        /*0080*/ 	.word	0x000010c0


	//   ....[9]....
        /*0084*/ 	.word	0x000010d0


	//----- nvinfo : EIATTR_VRC_CTA_INIT_COUNT
	.align		4
.L_985:
        /*0088*/ 	.byte	0x02, 0x4a
	.zero		1
	.zero		1


	//----- nvinfo : EIATTR_EXIT_INSTR_OFFSETS
	.align		4
        /*008c*/ 	.byte	0x04, 0x1c
        /*008e*/ 	.short	(.L_987 - .L_986)


	//   ....[0]....
.L_986:
        /*0090*/ 	.word	0x00003860


	//   ....[1]....
        /*0094*/ 	.word	0x00003990


	//   ....[2]....
        /*0098*/ 	.word	0x00003f60


	//   ....[3]....
        /*009c*/ 	.word	0x00004510


	//----- nvinfo : EIATTR_MAX_THREADS
	.align		4
.L_987:
        /*00a0*/ 	.byte	0x04, 0x05
        /*00a2*/ 	.short	(.L_989 - .L_988)
.L_988:
        /*00a4*/ 	.word	0x00000280
        /*00a8*/ 	.word	0x00000001
        /*00ac*/ 	.word	0x00000001


	//----- nvinfo : EIATTR_CRS_STACK_SIZE
	.align		4
.L_989:
        /*00b0*/ 	.byte	0x04, 0x1e
        /*00b2*/ 	.short	(.L_991 - .L_990)
.L_990:
        /*00b4*/ 	.word	0x00000000


	//----- nvinfo : EIATTR_CBANK_PARAM_SIZE
	.align		4
.L_991:
        /*00b8*/ 	.byte	0x03, 0x19
        /*00ba*/ 	.short	0x00b8


	//----- nvinfo : EIATTR_PARAM_CBANK
	.align		4
        /*00bc*/ 	.byte	0x04, 0x0a
        /*00be*/ 	.short	(.L_993 - .L_992)
	.align		4
.L_992:
        /*00c0*/ 	.word	index@(.nv.constant0._Z35group_norm_nhwc_bwd_one_pass_kernelI11Fp32IOFp32WLi256ELi10ELi640EEv26Group_norm_nhwc_bwd_params)
        /*00c4*/ 	.short	0x0380
        /*00c6*/ 	.short	0x00b8


	//----- nvinfo : EIATTR_SW_WAR
	.align		4
.L_993:
        /*00c8*/ 	.byte	0x04, 0x36
        /*00ca*/ 	.short	(.L_995 - .L_994)
.L_994:
        /*00cc*/ 	.word	0x00000008
.L_995:


//--------------------- .nv.info._Z35group_norm_nhwc_bwd_one_pass_kernelI11Fp32IOFp32WLi512ELi10ELi640EEv26Group_norm_nhwc_bwd_params --------------------------
	.section	.nv.info._Z35group_norm_nhwc_bwd_one_pass_kernelI11Fp32IOFp32WLi512ELi10ELi640EEv26Group_norm_nhwc_bwd_params,"",@"SHT_CUDA_INFO"
	.sectionflags	@""
	.align	4


	//----- nvinfo : EIATTR_CUDA_API_VERSION
	.align		4
        /*0000*/ 	.byte	0x04, 0x37
        /*0002*/ 	.short	(.L_997 - .L_996)
.L_996:
        /*0004*/ 	.word	0x00000082


	//----- nvinfo : EIATTR_KPARAM_INFO
	.align		4
.L_997:
        /*0008*/ 	.byte	0x04, 0x17
        /*000a*/ 	.short	(.L_999 - .L_998)
.L_998:
        /*000c*/ 	.word	0x00000000
        /*0010*/ 	.short	0x0000
        /*0012*/ 	.short	0x0000
        /*0014*/ 	.byte	0x00, 0xf0, 0xe1, 0x02


	//----- nvinfo : EIATTR_SPARSE_MMA_MASK
	.align		4
.L_999:
        /*0018*/ 	.byte	0x03, 0x50
        /*001a*/ 	.short	0x0000


	//----- nvinfo : EIATTR_MAXREG_COUNT
	.align		4
        /*001c*/ 	.byte	0x03, 0x1b
        /*001e*/ 	.short	0x0060


	//----- nvinfo : EIATTR_NUM_BARRIERS
	.align		4
        /*0020*/ 	.byte	0x02, 0x4c
        /*0022*/ 	.byte	0x01
	.zero		1


	//----- nvinfo : EIATTR_MERCURY_ISA_VERSION
	.align		4
        /*0024*/ 	.byte	0x03, 0x5f
        /*0026*/ 	.short	0x0101


	//----- nvinfo : EIATTR_INT_WARP_WIDE_INSTR_OFFSETS
	.align		4
        /*0028*/ 	.byte	0x04, 0x31
        /*002a*/ 	.short	(.L_1001 - .L_1000)


	//   ....[0]....
.L_1000:
        /*002c*/ 	.word	0x000019b0


	//   ....[1]....
        /*0030*/ 	.word	0x00003160


	//   ....[2]....
        /*0034*/ 	.word	0x00003180


	//   ....[3]....
        /*0038*/ 	.word	0x00003270


	//   ....[4]....
        /*003c*/ 	.word	0x00003290


	//   ....[5]....
        /*0040*/ 	.word	0x000032c0


	//   ....[6]....
        /*0044*/ 	.word	0x000033e0


	//   ....[7]....
        /*0048*/ 	.word	0x000033f0


	//   ....[8]....
        /*004c*/ 	.word	0x00003410


	//----- nvinfo : EIATTR_COOP_GROUP_MASK_REGIDS
	.align		4
.L_1001:
        /*0050*/ 	.byte	0x04, 0x29
        /*0052*/ 	.short	(.L_1003 - .L_1002)


	//   ....[0]....
.L_1002:
        /*0054*/ 	.word	0xffffffff


	//   ....[1]....
        /*0058*/ 	.word	0xffffffff


	//   ....[2]....
        /*005c*/ 	.word	0xffffffff


	//   ....[3]....
        /*0060*/ 	.word	0xffffffff


	//   ....[4]....
        /*0064*/ 	.word	0xffffffff


	//   ....[5]....
        /*0068*/ 	.word	0xffffffff


	//   ....[6]....
        /*006c*/ 	.word	0xffffffff


	//   ....[7]....
        /*0070*/ 	.word	0xffffffff


	//   ....[8]....
        /*0074*/ 	.word	0xffffffff


	//   ....[9]....
        /*0078*/ 	.word	0xffffffff


	//----- nvinfo : EIATTR_COOP_GROUP_INSTR_OFFSETS
	.align		4
.L_1003:
        /*007c*/ 	.byte	0x04, 0x28
        /*007e*/ 	.short	(.L_1005 - .L_1004)


	//   ....[0]....
.L_1004:
        /*0080*/ 	.word	0x00001770


	//   ....[1]....
        /*0084*/ 	.word	0x00001790


	//   ....[2]....
        /*0088*/ 	.word	0x00001850


	//   ....[3]....
        /*008c*/ 	.word	0x00001860


	//   ....[4]....
        /*0090*/ 	.word	0x00001890


	//   ....[5]....
        /*0094*/ 	.word	0x000018b0


	//   ....[6]....
        /*0098*/ 	.word	0x000018f0


	//   ....[7]....
        /*009c*/ 	.word	0x00001900


	//   ....[8]....
        /*00a0*/ 	.word	0x00001950


	//   ....[9]....
        /*00a4*/ 	.word	0x00001960


	//----- nvinfo : EIATTR_VRC_CTA_INIT_COUNT
	.align		4
.L_1005:
        /*00a8*/ 	.byte	0x02, 0x4a
	.zero		1
	.zero		1


	//----- nvinfo : EIATTR_EXIT_INSTR_OFFSETS
	.align		4
        /*00ac*/ 	.byte	0x04, 0x1c
        /*00ae*/ 	.short	(.L_1007 - .L_1006)


	//   ....[0]....
.L_1006:
        /*00b0*/ 	.word	0x000048e0


	//   ....[1]....
        /*00b4*/ 	.word	0x00004a10


	//   ....[2]....
        /*00b8*/ 	.word	0x00004ff0


	//   ....[3]....
        /*00bc*/ 	.word	0x000055a0


	//----- nvinfo : EIATTR_MAX_THREADS
	.align		4
.L_1007:
        /*00c0*/ 	.byte	0x04, 0x05
        /*00c2*/ 	.short	(.L_1009 - .L_1008)
.L_1008:
        /*00c4*/ 	.word	0x00000280
        /*00c8*/ 	.word	0x00000001
        /*00cc*/ 	.word	0x00000001


	//----- nvinfo : EIATTR_CRS_STACK_SIZE
	.align		4
.L_1009:
        /*00d0*/ 	.byte	0x04, 0x1e
        /*00d2*/ 	.short	(.L_1011 - .L_1010)
.L_1010:
        /*00d4*/ 	.word	0x00000000


	//----- nvinfo : EIATTR_CBANK_PARAM_SIZE
	.align		4
.L_1011:
        /*00d8*/ 	.byte	0x03, 0x19
        /*00da*/ 	.short	0x00b8


	//----- nvinfo : EIATTR_PARAM_CBANK
	.align		4
        /*00dc*/ 	.byte	0x04, 0x0a
        /*00de*/ 	.short	(.L_1013 - .L_1012)
	.align		4
.L_1012:
        /*00e0*/ 	.word	index@(.nv.constant0._Z35group_norm_nhwc_bwd_one_pass_kernelI11Fp32IOFp32WLi512ELi10ELi640EEv26Group_norm_nhwc_bwd_params)
        /*00e4*/ 	.short	0x0380
        /*00e6*/ 	.short	0x00b8


	//----- nvinfo : EIATTR_SW_WAR
	.align		4
.L_1013:
        /*00e8*/ 	.byte	0x04, 0x36
        /*00ea*/ 	.short	(.L_1015 - .L_1014)
.L_1014:
        /*00ec*/ 	.word	0x00000008
.L_1015:


//--------------------- .nv.info._Z35group_norm_nhwc_bwd_one_pass_kernelI11Fp32IOBf16WLi64ELi10ELi640EEv26Group_norm_nhwc_bwd_params --------------------------
	.section	.nv.info._Z35group_norm_nhwc_bwd_one_pass_kernelI11Fp32IOBf16WLi64ELi10ELi640EEv26Group_norm_nhwc_bwd_params,"",@"SHT_CUDA_INFO"
	.sectionflags	@""
	.align	4


	//----- nvinfo : EIATTR_CUDA_API_VERSION
	.align		4
        /*0000*/ 	.byte	0x04, 0x37
        /*0002*/ 	.short	(.L_1017 - .L_1016)
.L_1016:
        /*0004*/ 	.word	0x00000082


	//----- nvinfo : EIATTR_KPARAM_INFO
	.align		4
.L_1017:
        /*0008*/ 	.byte	0x04, 0x17
        /*000a*/ 	.short	(.L_1019 - .L_1018)
.L_1018:
        /*000c*/ 	.word	0x00000000
        /*0010*/ 	.short	0x0000
        /*0012*/ 	.short	0x0000
        /*0014*/ 	.byte	0x00, 0xf0, 0xe1, 0x02


	//----- nvinfo : EIATTR_SPARSE_MMA_MASK
	.align		4
.L_1019:
        /*0018*/ 	.byte	0x03, 0x50
        /*001a*/ 	.short	0x0000


	//----- nvinfo : EIATTR_MAXREG_COUNT
	.align		4
        /*001c*/ 	.byte	0x03, 0x1b
        /*001e*/ 	.short	0x0060


	//----- nvinfo : EIATTR_NUM_BARRIERS
	.align		4
        /*0020*/ 	.byte	0x02, 0x4c
        /*0022*/ 	.byte	0x01
	.zero		1


	//----- nvinfo : EIATTR_MERCURY_ISA_VERSION
	.align		4
        /*0024*/ 	.byte	0x03, 0x5f
        /*0026*/ 	.short	0x0101


	//----- nvinfo : EIATTR_COOP_GROUP_MASK_REGIDS
	.align		4
        /*0028*/ 	.byte	0x04, 0x29
        /*002a*/ 	.short	(.L_1021 - .L_1020)


	//   ....[0]....
.L_1020:
        /*002c*/ 	.word	0xffffffff


	//   ....[1]....
        /*0030*/ 	.word	0xffffffff


	//   ....[2]....
        /*0034*/ 	.word	0xffffffff


	//   ....[3]....
        /*0038*/ 	.word	0xffffffff


	//   ....[4]....
        /*003c*/ 	.word	0xffffffff


	//   ....[5]....
        /*0040*/ 	.word	0xffffffff


	//   ....[6]....
        /*0044*/ 	.word	0xffffffff


	//   ....[7]....
        /*0048*/ 	.word	0xffffffff


	//   ....[8]....
        /*004c*/ 	.word	0xffffffff


	//   ....[9]....
        /*0050*/ 	.word	0xffffffff


	//----- nvinfo : EIATTR_COOP_GROUP_INSTR_OFFSETS
	.align		4
.L_1021:
        /*0054*/ 	.byte	0x04, 0x28
        /*0056*/ 	.short	(.L_1023 - .L_1022)


	//   ....[0]....
.L_1022:
        /*0058*/ 	.word	0x00000a70


	//   ....[1]....
        /*005c*/ 	.word	0x00000a90


	//   ....[2]....
        /*0060*/ 	.word	0x00000ac0


	//   ....[3]....
        /*0064*/ 	.word	0x00000ae0


	//   ....[4]....
        /*0068*/ 	.word	0x00000b10


	//   ....[5]....
        /*006c*/ 	.word	0x00000b30


	//   ....[6]....
        /*0070*/ 	.word	0x00000b60


	//   ....[7]....
        /*0074*/ 	.word	0x00000b80


	//   ....[8]....
        /*0078*/ 	.word	0x00000c00


	//   ....[9]....
        /*007c*/ 	.word	0x00000c10


	//----- nvinfo : EIATTR_VRC_CTA_INIT_COUNT
	.align		4
.L_1023:
        /*0080*/ 	.byte	0x02, 0x4a
	.zero		1
	.zero		1


	//----- nvinfo : EIATTR_EXIT_INSTR_OFFSETS
	.align		4
        /*0084*/ 	.byte	0x04, 0x1c
        /*0086*/ 	.short	(.L_1025 - .L_1024)


	//   ....[0]....
.L_1024:
        /*0088*/ 	.word	0x000031a0


	//   ....[1]....
        /*008c*/ 	.word	0x000032e0


	//   ....[2]....
        /*0090*/ 	.word	0x00003940


	//   ....[3]....
        /*0094*/ 	.word	0x00003f70


	//----- nvinfo : EIATTR_MAX_THREADS
	.align		4
.L_1025:
        /*0098*/ 	.byte	0x04, 0x05
        /*009a*/ 	.short	(.L_1027 - .L_1026)
.L_1026:
        /*009c*/ 	.word	0x00000280
        /*00a0*/ 	.word	0x00000001
        /*00a4*/ 	.word	0x00000001


	//----- nvinfo : EIATTR_CRS_STACK_SIZE
	.align		4
.L_1027:
        /*00a8*/ 	.byte	0x04, 0x1e
        /*00aa*/ 	.short	(.L_1029 - .L_1028)
.L_1028:
        /*00ac*/ 	.word	0x00000000


	//----- nvinfo : EIATTR_CBANK_PARAM_SIZE
	.align		4
.L_1029:
        /*00b0*/ 	.byte	0x03, 0x19
        /*00b2*/ 	.short	0x00b8


	//----- nvinfo : EIATTR_PARAM_CBANK
	.align		4
        /*00b4*/ 	.byte	0x04, 0x0a
        /*00b6*/ 	.short	(.L_1031 - .L_1030)
	.align		4
.L_1030:
        /*00b8*/ 	.word	index@(.nv.constant0._Z35group_norm_nhwc_bwd_one_pass_kernelI11Fp32IOBf16WLi64ELi10ELi640EEv26Group_norm_nhwc_bwd_params)
        /*00bc*/ 	.short	0x0380
        /*00be*/ 	.short	0x00b8


	//----- nvinfo : EIATTR_SW_WAR
	.align		4
.L_1031:
        /*00c0*/ 	.byte	0x04, 0x36
        /*00c2*/ 	.short	(.L_1033 - .L_1032)
.L_1032:
        /*00c4*/ 	.word	0x00000008
.L_1033:


//--------------------- .nv.info._Z35group_norm_nhwc_bwd_one_pass_kernelI11Fp32IOBf16WLi128ELi10ELi640EEv26Group_norm_nhwc_bwd_params --------------------------
	.section	.nv.info._Z35group_norm_nhwc_bwd_one_pass_kernelI11Fp32IOBf16WLi128ELi10ELi640EEv26Group_norm_nhwc_bwd_params,"",@"SHT_CUDA_INFO"
	.sectionflags	@""
	.align	4


	//----- nvinfo : EIATTR_CUDA_API_VERSION
	.align		4
        /*0000*/ 	.byte	0x04, 0x37
        /*0002*/ 	.short	(.L_1035 - .L_1034)
.L_1034:
        /*0004*/ 	.word	0x00000082


	//----- nvinfo : EIATTR_KPARAM_INFO
	.align		4
.L_1035:
        /*0008*/ 	.byte	0x04, 0x17
        /*000a*/ 	.short	(.L_1037 - .L_1036)
.L_1036:
        /*000c*/ 	.word	0x00000000
        /*0010*/ 	.short	0x0000
        /*0012*/ 	.short	0x0000
        /*0014*/ 	.byte	0x00, 0xf0, 0xe1, 0x02


	//----- nvinfo : EIATTR_SPARSE_MMA_MASK
	.align		4
.L_1037:
        /*0018*/ 	.byte	0x03, 0x50
        /*001a*/ 	.short	0x0000


	//----- nvinfo : EIATTR_MAXREG_COUNT
	.align		4
        /*001c*/ 	.byte	0x03, 0x1b
        /*001e*/ 	.short	0x0060


	//----- nvinfo : EIATTR_NUM_BARRIERS
	.align		4
        /*0020*/ 	.byte	0x02, 0x4c
        /*0022*/ 	.byte	0x01
	.zero		1


	//----- nvinfo : EIATTR_MERCURY_ISA_VERSION
	.align		4
        /*0024*/ 	.byte	0x03, 0x5f
        /*0026*/ 	.short	0x0101


	//----- nvinfo : EIATTR_COOP_GROUP_MASK_REGIDS
	.align		4
        /*0028*/ 	.byte	0x04, 0x29
        /*002a*/ 	.short	(.L_1039 - .L_1038)


	//   ....[0]....
.L_1038:
        /*002c*/ 	.word	0xffffffff


	//   ....[1]....
        /*0030*/ 	.word	0xffffffff


	//   ....[2]....
        /*0034*/ 	.word	0xffffffff


	//   ....[3]....
        /*0038*/ 	.word	0xffffffff


	//   ....[4]....
        /*003c*/ 	.word	0xffffffff


	//   ....[5]....
        /*0040*/ 	.word	0xffffffff


	//   ....[6]....
        /*0044*/ 	.word	0xffffffff


	//   ....[7]....
        /*0048*/ 	.word	0xffffffff


	//   ....[8]....
        /*004c*/ 	.word	0xffffffff


	//   ....[9]....
        /*0050*/ 	.word	0xffffffff


	//----- nvinfo : EIATTR_COOP_GROUP_INSTR_OFFSETS
	.align		4
.L_1039:
        /*0054*/ 	.byte	0x04, 0x28
        /*0056*/ 	.short	(.L_1041 - .L_1040)


	//   ....[0]....
.L_1040:
        /*0058*/ 	.word	0x00000a70


	//   ....[1]....
        /*005c*/ 	.word	0x00000a90


	//   ....[2]....
        /*0060*/ 	.word	0x00000ac0


	//   ....[3]....
        /*0064*/ 	.word	0x00000ae0


	//   ....[4]....
        /*0068*/ 	.word	0x00000b10


	//   ....[5]....
        /*006c*/ 	.word	0x00000b30


	//   ....[6]....
        /*0070*/ 	.word	0x00000b60


	//   ....[7]....
        /*0074*/ 	.word	0x00000b80


	//   ....[8]....
        /*0078*/ 	.word	0x00000c00


	//   ....[9]....
        /*007c*/ 	.word	0x00000c10


	//----- nvinfo : EIATTR_VRC_CTA_INIT_COUNT
	.align		4
.L_1041:
        /*0080*/ 	.byte	0x02, 0x4a
	.zero		1
	.zero		1


	//----- nvinfo : EIATTR_EXIT_INSTR_OFFSETS
	.align		4
        /*0084*/ 	.byte	0x04, 0x1c
        /*0086*/ 	.short	(.L_1043 - .L_1042)


	//   ....[0]....
.L_1042:
        /*0088*/ 	.word	0x000031a0


	//   ....[1]....
        /*008c*/ 	.word	0x000032e0


	//   ....[2]....
        /*0090*/ 	.word	0x00003940


	//   ....[3]....
        /*0094*/ 	.word	0x00003f70


	//----- nvinfo : EIATTR_MAX_THREADS
	.align		4
.L_1043:
        /*0098*/ 	.byte	0x04, 0x05
        /*009a*/ 	.short	(.L_1045 - .L_1044)
.L_1044:
        /*009c*/ 	.word	0x00000280
        /*00a0*/ 	.word	0x00000001
        /*00a4*/ 	.word	0x00000001


	//----- nvinfo : EIATTR_CRS_STACK_SIZE
	.align		4
.L_1045:
        /*00a8*/ 	.byte	0x04, 0x1e
        /*00aa*/ 	.short	(.L_1047 - .L_1046)
.L_1046:
        /*00ac*/ 	.word	0x00000000


	//----- nvinfo : EIATTR_CBANK_PARAM_SIZE
	.align		4
.L_1047:
        /*00b0*/ 	.byte	0x03, 0x19
        /*00b2*/ 	.short	0x00b8


	//----- nvinfo : EIATTR_PARAM_CBANK
	.align		4
        /*00b4*/ 	.byte	0x04, 0x0a
        /*00b6*/ 	.short	(.L_1049 - .L_1048)
	.align		4
.L_1048:
        /*00b8*/ 	.word	index@(.nv.constant0._Z35group_norm_nhwc_bwd_one_pass_kernelI11Fp32IOBf16WLi128ELi10ELi640EEv26Group_norm_nhwc_bwd_params)
        /*00bc*/ 	.short	0x0380
        /*00be*/ 	.short	0x00b8


	//----- nvinfo : EIATTR_SW_WAR
	.align		4
.L_1049:
        /*00c0*/ 	.byte	0x04, 0x36
        /*00c2*/ 	.short	(.L_1051 - .L_1050)
.L_1050:
        /*00c4*/ 	.word	0x00000008
.L_1051:


//--------------------- .nv.info._Z35group_norm_nhwc_bwd_one_pass_kernelI11Fp32IOBf16WLi256ELi10ELi640EEv26Group_norm_nhwc_bwd_params --------------------------
	.section	.nv.info._Z35group_norm_nhwc_bwd_one_pass_kernelI11Fp32IOBf16WLi256ELi10ELi640EEv26Group_norm_nhwc_bwd_params,"",@"SHT_CUDA_INFO"
	.sectionflags	@""
	.align	4


	//----- nvinfo : EIATTR_CUDA_API_VERSION
	.align		4
        /*0000*/ 	.byte	0x04, 0x37
        /*0002*/ 	.short	(.L_1053 - .L_1052)
.L_1052:
        /*0004*/ 	.word	0x00000082


	//----- nvinfo : EIATTR_KPARAM_INFO
	.align		4
.L_1053:
        /*0008*/ 	.byte	0x04, 0x17
        /*000a*/ 	.short	(.L_1055 - .L_1054)
.L_1054:
        /*000c*/ 	.word	0x00000000
        /*0010*/ 	.short	0x0000
        /*0012*/ 	.short	0x0000
        /*0014*/ 	.byte	0x00, 0xf0, 0xe1, 0x02


	//----- nvinfo : EIATTR_SPARSE_MMA_MASK
	.align		4
.L_1055:
        /*0018*/ 	.byte	0x03, 0x50
        /*001a*/ 	.short	0x0000


	//----- nvinfo : EIATTR_MAXREG_COUNT
	.align		4
        /*001c*/ 	.byte	0x03, 0x1b
        /*001e*/ 	.short	0x0060


	//----- nvinfo : EIATTR_NUM_BARRIERS
	.align		4
        /*0020*/ 	.byte	0x02, 0x4c
        /*0022*/ 	.byte	0x01
	.zero		1


	//----- nvinfo : EIATTR_MERCURY_ISA_VERSION
	.align		4
        /*0024*/ 	.byte	0x03, 0x5f
        /*0026*/ 	.short	0x0101


	//----- nvinfo : EIATTR_INT_WARP_WIDE_INSTR_OFFSETS
	.align		4
        /*0028*/ 	.byte	0x04, 0x31
        /*002a*/ 	.short	(.L_1057 - .L_1056)


	//   ....[0]....
.L_1056:
        /*002c*/ 	.word	0x000011a0


	//----- nvinfo : EIATTR_COOP_GROUP_MASK_REGIDS
	.align		4
.L_1057:
        /*0030*/ 	.byte	0x04, 0x29
        /*0032*/ 	.short	(.L_1059 - .L_1058)


	//   ....[0]....
.L_1058:
        /*0034*/ 	.word	0xffffffff


	//   ....[1]....
        /*0038*/ 	.word	0xffffffff


	//   ....[2]....
        /*003c*/ 	.word	0xffffffff


	//   ....[3]....
        /*0040*/ 	.word	0xffffffff


	//   ....[4]....
        /*0044*/ 	.word	0xffffffff


	//   ....[5]....
        /*0048*/ 	.word	0xffffffff


	//   ....[6]....
        /*004c*/ 	.word	0xffffffff


	//   ....[7]....
        /*0050*/ 	.word	0xffffffff


	//   ....[8]....
        /*0054*/ 	.word	0xffffffff


	//   ....[9]....
        /*0058*/ 	.word	0xffffffff


	//----- nvinfo : EIATTR_COOP_GROUP_INSTR_OFFSETS
	.align		4
.L_1059:
        /*005c*/ 	.byte	0x04, 0x28
        /*005e*/ 	.short	(.L_1061 - .L_1060)


	//   ....[0]....
.L_1060:
        /*0060*/ 	.word	0x00000f60


	//   ....[1]....
        /*0064*/ 	.word	0x00000f90


	//   ....[2]....
        /*0068*/ 	.word	0x00001020


	//   ....[3]....
        /*006c*/ 	.word	0x00001030


	//   ....[4]....
        /*0070*/ 	.word	0x00001060


	//   ....[5]....
        /*0074*/ 	.word	0x00001080


	//   ....[6]....
        /*0078*/ 	.word	0x000010b0


	//   ....[7]....
        /*007c*/ 	.word	0x000010d0


	//   ....[8]....
        /*0080*/ 	.word	0x00001140


	//   ....[9]....
        /*0084*/ 	.word	0x00001150


	//----- nvinfo : EIATTR_VRC_CTA_INIT_COUNT
	.align		4
.L_1061:
        /*0088*/ 	.byte	0x02, 0x4a
	.zero		1
	.zero		1


	//----- nvinfo : EIATTR_EXIT_INSTR_OFFSETS
	.align		4
        /*008c*/ 	.byte	0x04, 0x1c
        /*008e*/ 	.short	(.L_1063 - .L_1062)


	//   ....[0]....
.L_1062:
        /*0090*/ 	.word	0x000038d0


	//   ....[1]....
        /*0094*/ 	.word	0x00003a00


	//   ....[2]....
        /*0098*/ 	.word	0x00004000


	//   ....[3]....
        /*009c*/ 	.word	0x00004600


	//----- nvinfo : EIATTR_MAX_THREADS
	.align		4
.L_1063:
        /*00a0*/ 	.byte	0x04, 0x05
        /*00a2*/ 	.short	(.L_1065 - .L_1064)
.L_1064:
        /*00a4*/ 	.word	0x00000280
        /*00a8*/ 	.word	0x00000001
        /*00ac*/ 	.word	0x00000001


	//----- nvinfo : EIATTR_CRS_STACK_SIZE
	.align		4
.L_1065:
        /*00b0*/ 	.byte	0x04, 0x1e
        /*00b2*/ 	.short	(.L_1067 - .L_1066)
.L_1066:
        /*00b4*/ 	.word	0x00000000


	//----- nvinfo : EIATTR_CBANK_PARAM_SIZE
	.align		4
.L_1067:
        /*00b8*/ 	.byte	0x03, 0x19
        /*00ba*/ 	.short	0x00b8


	//----- nvinfo : EIATTR_PARAM_CBANK
	.align		4
        /*00bc*/ 	.byte	0x04, 0x0a
        /*00be*/ 	.short	(.L_1069 - .L_1068)
	.align		4
.L_1068:
        /*00c0*/ 	.word	index@(.nv.constant0._Z35group_norm_nhwc_bwd_one_pass_kernelI11Fp32IOBf16WLi256ELi10ELi640EEv26Group_norm_nhwc_bwd_params)
        /*00c4*/ 	.short	0x0380
        /*00c6*/ 	.short	0x00b8


	//----- nvinfo : EIATTR_SW_WAR
	.align		4
.L_1069:
        /*00c8*/ 	.byte	0x04, 0x36
        /*00ca*/ 	.short	(.L_1071 - .L_1070)
.L_1070:
        /*00cc*/ 	.word	0x00000008
.L_1071:


//--------------------- .nv.info._Z35group_norm_nhwc_bwd_one_pass_kernelI11Fp32IOBf16WLi512ELi10ELi640EEv26Group_norm_nhwc_bwd_params --------------------------
	.section	.nv.info._Z35group_norm_nhwc_bwd_one_pass_kernelI11Fp32IOBf16WLi512ELi10ELi640EEv26Group_norm_nhwc_bwd_params,"",@"SHT_CUDA_INFO"
	.sectionflags	@""
	.align	4


	//----- nvinfo : EIATTR_CUDA_API_VERSION
	.align		4
        /*0000*/ 	.byte	0x04, 0x37
        /*0002*/ 	.short	(.L_1073 - .L_1072)
.L_1072:
        /*0004*/ 	.word	0x00000082


	//----- nvinfo : EIATTR_KPARAM_INFO
	.align		4
.L_1073:
        /*0008*/ 	.byte	0x04, 0x17
        /*000a*/ 	.short	(.L_1075 - .L_1074)
.L_1074:
        /*000c*/ 	.word	0x00000000
        /*0010*/ 	.short	0x0000
        /*0012*/ 	.short	0x0000
        /*0014*/ 	.byte	0x00, 0xf0, 0xe1, 0x02


	//----- nvinfo : EIATTR_SPARSE_MMA_MASK
	.align		4
.L_1075:
        /*0018*/ 	.byte	0x03, 0x50
        /*001a*/ 	.short	0x0000


	//----- nvinfo : EIATTR_MAXREG_COUNT
	.align		4
        /*001c*/ 	.byte	0x03, 0x1b
        /*001e*/ 	.short	0x0060


	//----- nvinfo : EIATTR_NUM_BARRIERS
	.align		4
        /*0020*/ 	.byte	0x02, 0x4c
        /*0022*/ 	.byte	0x01
	.zero		1


	//----- nvinfo : EIATTR_MERCURY_ISA_VERSION
	.align		4
        /*0024*/ 	.byte	0x03, 0x5f
        /*0026*/ 	.short	0x0101


	//----- nvinfo : EIATTR_INT_WARP_WIDE_INSTR_OFFSETS
	.align		4
        /*0028*/ 	.byte	0x04, 0x31
        /*002a*/ 	.short	(.L_1077 - .L_1076)


	//   ....[0]....
.L_1076:
        /*002c*/ 	.word	0x00001a10


	//   ....[1]....
        /*0030*/ 	.word	0x000031c0


	//   ....[2]....
        /*0034*/ 	.word	0x000031e0


	//   ....[3]....
        /*0038*/ 	.word	0x000032d0


	//   ....[4]....
        /*003c*/ 	.word	0x000032f0


	//   ....[5]....
        /*0040*/ 	.word	0x00003320


	//   ....[6]....
        /*0044*/ 	.word	0x00003440


	//   ....[7]....
        /*0048*/ 	.word	0x00003450


	//   ....[8]....
        /*004c*/ 	.word	0x00003470


	//----- nvinfo : EIATTR_COOP_GROUP_MASK_REGIDS
	.align		4
.L_1077:
        /*0050*/ 	.byte	0x04, 0x29
        /*0052*/ 	.short	(.L_1079 - .L_1078)


	//   ....[0]....
.L_1078:
        /*0054*/ 	.word	0xffffffff


	//   ....[1]....
        /*0058*/ 	.word	0xffffffff


	//   ....[2]....
        /*005c*/ 	.word	0xffffffff


	//   ....[3]....
        /*0060*/ 	.word	0xffffffff


	//   ....[4]....
        /*0064*/ 	.word	0xffffffff


	//   ....[5]....
        /*0068*/ 	.word	0xffffffff


	//   ....[6]....
        /*006c*/ 	.word	0xffffffff


	//   ....[7]....
        /*0070*/ 	.word	0xffffffff


	//   ....[8]....
        /*0074*/ 	.word	0xffffffff


	//   ....[9]....
        /*0078*/ 	.word	0xffffffff


	//----- nvinfo : EIATTR_COOP_GROUP_INSTR_OFFSETS
	.align		4
.L_1079:
        /*007c*/ 	.byte	0x04, 0x28
        /*007e*/ 	.short	(.L_1081 - .L_1080)


	//   ....[0]....
.L_1080:
        /*0080*/ 	.word	0x000017d0


	//   ....[1]....
        /*0084*/ 	.word	0x000017f0


	//   ....[2]....
        /*0088*/ 	.word	0x000018b0


	//   ....[3]....
        /*008c*/ 	.word	0x000018c0


	//   ....[4]....
        /*0090*/ 	.word	0x000018f0


	//   ....[5]....
        /*0094*/ 	.word	0x00001910


	//   ....[6]....
        /*0098*/ 	.word	0x00001950


	//   ....[7]....
        /*009c*/ 	.word	0x00001960


	//   ....[8]....
        /*00a0*/ 	.word	0x000019b0


	//   ....[9]....
        /*00a4*/ 	.word	0x000019c0


	//----- nvinfo : EIATTR_VRC_CTA_INIT_COUNT
	.align		4
.L_1081:
        /*00a8*/ 	.byte	0x02, 0x4a
	.zero		1
	.zero		1


	//----- nvinfo : EIATTR_EXIT_INSTR_OFFSETS
	.align		4
        /*00ac*/ 	.byte	0x04, 0x1c
        /*00ae*/ 	.short	(.L_1083 - .L_1082)


	//   ....[0]....
.L_1082:
        /*00b0*/ 	.word	0x00004940


	//   ....[1]....
        /*00b4*/ 	.word	0x00004a70


	//   ....[2]....
        /*00b8*/ 	.word	0x00005070


	//   ....[3]....
        /*00bc*/ 	.word	0x00005670


	//----- nvinfo : EIATTR_MAX_THREADS
	.align		4
.L_1083:
        /*00c0*/ 	.byte	0x04, 0x05
        /*00c2*/ 	.short	(.L_1085 - .L_1084)
.L_1084:
        /*00c4*/ 	.word	0x00000280
        /*00c8*/ 	.word	0x00000001
        /*00cc*/ 	.word	0x00000001


	//----- nvinfo : EIATTR_CRS_STACK_SIZE
	.align		4
.L_1085:
        /*00d0*/ 	.byte	0x04, 0x1e
        /*00d2*/ 	.short	(.L_1087 - .L_1086)
.L_1086:
        /*00d4*/ 	.word	0x00000000


	//----- nvinfo : EIATTR_CBANK_PARAM_SIZE
	.align		4
.L_1087:
        /*00d8*/ 	.byte	0x03, 0x19
        /*00da*/ 	.short	0x00b8


	//----- nvinfo : EIATTR_PARAM_CBANK
	.align		4
        /*00dc*/ 	.byte	0x04, 0x0a
        /*00de*/ 	.short	(.L_1089 - .L_1088)
	.align		4
.L_1088:
        /*00e0*/ 	.word	index@(.nv.constant0._Z35group_norm_nhwc_bwd_one_pass_kernelI11Fp32IOBf16WLi512ELi10ELi640EEv26Group_norm_nhwc_bwd_params)
        /*00e4*/ 	.short	0x0380
        /*00e6*/ 	.short	0x00b8


	//----- nvinfo : EIATTR_SW_WAR
	.align		4
.L_1089:
        /*00e8*/ 	.byte	0x04, 0x36
        /*00ea*/ 	.short	(.L_1091 - .L_1090)
.L_1090:
        /*00ec*/ 	.word	0x00000008
.L_1091:


//--------------------- .nv.info._Z35group_norm_nhwc_bwd_one_pass_kernelI11Fp32IOFp16WLi64ELi10ELi640EEv26Group_norm_nhwc_bwd_params --------------------------
	.section	.nv.info._Z35group_norm_nhwc_bwd_one_pass_kernelI11Fp32IOFp16WLi64ELi10ELi640EEv26Group_norm_nhwc_bwd_params,"",@"SHT_CUDA_INFO"
	.sectionflags	@""
	.align	4


	//----- nvinfo : EIATTR_CUDA_API_VERSION
	.align		4
        /*0000*/ 	.byte	0x04, 0x37
        /*0002*/ 	.short	(.L_1093 - .L_1092)
.L_1092:
        /*0004*/ 	.word	0x00000082


	//----- nvinfo : EIATTR_KPARAM_INFO
	.align		4
.L_1093:
        /*0008*/ 	.byte	0x04, 0x17
        /*000a*/ 	.short	(.L_1095 - .L_1094)
.L_1094:
        /*000c*/ 	.word	0x00000000
        /*0010*/ 	.short	0x0000
        /*0012*/ 	.short	0x0000
        /*0014*/ 	.byte	0x00, 0xf0, 0xe1, 0x02


	//----- nvinfo : EIATTR_SPARSE_MMA_MASK
	.align		4
.L_1095:
        /*0018*/ 	.byte	0x03, 0x50
        /*001a*/ 	.short	0x0000


	//----- nvinfo : EIATTR_MAXREG_COUNT
	.align		4
        /*001c*/ 	.byte	0x03, 0x1b
        /*001e*/ 	.short	0x0060


	//----- nvinfo : EIATTR_NUM_BARRIERS
	.align		4
        /*0020*/ 	.byte	0x02, 0x4c
        /*0022*/ 	.byte	0x01
	.zero		1


	//----- nvinfo : EIATTR_MERCURY_ISA_VERSION
	.align		4
        /*0024*/ 	.byte	0x03, 0x5f
        /*0026*/ 	.short	0x0101


	//----- nvinfo : EIATTR_COOP_GROUP_MASK_REGIDS
	.align		4
        /*0028*/ 	.byte	0x04, 0x29
        /*002a*/ 	.short	(.L_1097 - .L_1096)


	//   ....[0]....
.L_1096:
        /*002c*/ 	.word	0xffffffff


	//   ....[1]....
        /*0030*/ 	.word	0xffffffff


	//   ....[2]....
        /*0034*/ 	.word	0xffffffff


	//   ....[3]....
        /*0038*/ 	.word	0xffffffff


	//   ....[4]....
        /*003c*/ 	.word	0xffffffff


	//   ....[5]....
        /*0040*/ 	.word	0xffffffff


	//   ....[6]....
        /*0044*/ 	.word	0xffffffff


	//   ....[7]....
        /*0048*/ 	.word	0xffffffff


	//   ....[8]....
        /*004c*/ 	.word	0xffffffff


	//   ....[9]....
        /*0050*/ 	.word	0xffffffff


	//----- nvinfo : EIATTR_COOP_GROUP_INSTR_OFFSETS
	.align		4
.L_1097:
        /*0054*/ 	.byte	0x04, 0x28
        /*0056*/ 	.short	(.L_1099 - .L_1098)


	//   ....[0]....
.L_1098:
        /*0058*/ 	.word	0x00000a70


	//   ....[1]....
        /*005c*/ 	.word	0x00000a90


	//   ....[2]....
        /*0060*/ 	.word	0x00000ac0


	//   ....[3]....
        /*0064*/ 	.word	0x00000ae0


	//   ....[4]....
        /*0068*/ 	.word	0x00000b10


	//   ....[5]....
        /*006c*/ 	.word	0x00000b30


	//   ....[6]....
        /*0070*/ 	.word	0x00000b60


	//   ....[7]....
        /*0074*/ 	.word	0x00000b80


	//   ....[8]....
        /*0078*/ 	.word	0x00000c00


	//   ....[9]....
        /*007c*/ 	.word	0x00000c10


	//----- nvinfo : EIATTR_VRC_CTA_INIT_COUNT
	.align		4
.L_1099:
        /*0080*/ 	.byte	0x02, 0x4a
	.zero		1
	.zero		1


	//----- nvinfo : EIATTR_EXIT_INSTR_OFFSETS
	.align		4
        /*0084*/ 	.byte	0x04, 0x1c
        /*0086*/ 	.short	(.L_1101 - .L_1100)


	//   ....[0]....
.L_1100:
        /*0088*/ 	.word	0x000031a0


	//   ....[1]....
        /*008c*/ 	.word	0x000032e0


	//   ....[2]....
        /*0090*/ 	.word	0x00003940


	//   ....[3]....
        /*0094*/ 	.word	0x00003f70


	//----- nvinfo : EIATTR_MAX_THREADS
	.align		4
.L_1101:
        /*0098*/ 	.byte	0x04, 0x05
        /*009a*/ 	.short	(.L_1103 - .L_1102)
.L_1102:
        /*009c*/ 	.word	0x00000280
        /*00a0*/ 	.word	0x00000001
        /*00a4*/ 	.word	0x00000001


	//----- nvinfo : EIATTR_CRS_STACK_SIZE
	.align		4
.L_1103:
        /*00a8*/ 	.byte	0x04, 0x1e
        /*00aa*/ 	.short	(.L_1105 - .L_1104)
.L_1104:
        /*00ac*/ 	.word	0x00000000


	//----- nvinfo : EIATTR_CBANK_PARAM_SIZE
	.align		4
.L_1105:
        /*00b0*/ 	.byte	0x03, 0x19
        /*00b2*/ 	.short	0x00b8


	//----- nvinfo : EIATTR_PARAM_CBANK
	.align		4
        /*00b4*/ 	.byte	0x04, 0x0a
        /*00b6*/ 	.short	(.L_1107 - .L_1106)
	.align		4
.L_1106:
        /*00b8*/ 	.word	index@(.nv.constant0._Z35group_norm_nhwc_bwd_one_pass_kernelI11Fp32IOFp16WLi64ELi10ELi640EEv26Group_norm_nhwc_bwd_params)
        /*00bc*/ 	.short	0x0380
        /*00be*/ 	.short	0x00b8


	//----- nvinfo : EIATTR_SW_WAR
	.align		4
.L_1107:
        /*00c0*/ 	.byte	0x04, 0x36
        /*00c2*/ 	.short	(.L_1109 - .L_1108)
.L_1108:
        /*00c4*/ 	.word	0x00000008
.L_1109:


//--------------------- .nv.info._Z35group_norm_nhwc_bwd_one_pass_kernelI11Fp32IOFp16WLi128ELi10ELi640EEv26Group_norm_nhwc_bwd_params --------------------------
	.section	.nv.info._Z35group_norm_nhwc_bwd_one_pass_kernelI11Fp32IOFp16WLi128ELi10ELi640EEv26Group_norm_nhwc_bwd_params,"",@"SHT_CUDA_INFO"
	.sectionflags	@""
	.align	4


	//----- nvinfo : EIATTR_CUDA_API_VERSION
	.align		4
        /*0000*/ 	.byte	0x04, 0x37
        /*0002*/ 	.short	(.L_1111 - .L_1110)
.L_1110:
        /*0004*/ 	.word	0x00000082


	//----- nvinfo : EIATTR_KPARAM_INFO
	.align		4
.L_1111:
        /*0008*/ 	.byte	0x04, 0x17
        /*000a*/ 	.short	(.L_1113 - .L_1112)
.L_1112:
        /*000c*/ 	.word	0x00000000
        /*0010*/ 	.short	0x0000
        /*0012*/ 	.short	0x0000
        /*0014*/ 	.byte	0x00, 0xf0, 0xe1, 0x02


	//----- nvinfo : EIATTR_SPARSE_MMA_MASK
	.align		4
.L_1113:
        /*0018*/ 	.byte	0x03, 0x50
        /*001a*/ 	.short	0x0000


	//----- nvinfo : EIATTR_MAXREG_COUNT
	.align		4
        /*001c*/ 	.byte	0x03, 0x1b
        /*001e*/ 	.short	0x0060


	//----- nvinfo : EIATTR_NUM_BARRIERS
	.align		4
        /*0020*/ 	.byte	0x02, 0x4c
        /*0022*/ 	.byte	0x01
	.zero		1


	//----- nvinfo : EIATTR_MERCURY_ISA_VERSION
	.align		4
        /*0024*/ 	.byte	0x03, 0x5f
        /*0026*/ 	.short	0x0101


	//----- nvinfo : EIATTR_COOP_GROUP_MASK_REGIDS
	.align		4
        /*0028*/ 	.byte	0x04, 0x29
        /*002a*/ 	.short	(.L_1115 - .L_1114)


	//   ....[0]....
.L_1114:
        /*002c*/ 	.word	0xffffffff


	//   ....[1]....
        /*0030*/ 	.word	0xffffffff


	//   ....[2]....
        /*0034*/ 	.word	0xffffffff


	//   ....[3]....
        /*0038*/ 	.word	0xffffffff


	//   ....[4]....
        /*003c*/ 	.word	0xffffffff


	//   ....[5]....
        /*0040*/ 	.word	0xffffffff


	//   ....[6]....
        /*0044*/ 	.word	0xffffffff


	//   ....[7]....
        /*0048*/ 	.word	0xffffffff


	//   ....[8]....
        /*004c*/ 	.word	0xffffffff


	//   ....[9]....
        /*0050*/ 	.word	0xffffffff


	//----- nvinfo : EIATTR_COOP_GROUP_INSTR_OFFSETS
	.align		4
.L_1115:
        /*0054*/ 	.byte	0x04, 0x28
        /*0056*/ 	.short	(.L_1117 - .L_1116)


	//   ....[0]....
.L_1116:
        /*0058*/ 	.word	0x00000a70


	//   ....[1]....
        /*005c*/ 	.word	0x00000a90


	//   ....[2]....
        /*0060*/ 	.word	0x00000ac0


	//   ....[3]....
        /*0064*/ 	.word	0x00000ae0


	//   ....[4]....
        /*0068*/ 	.word	0x00000b10


	//   ....[5]....
        /*006c*/ 	.word	0x00000b30


	//   ....[6]....
        /*0070*/ 	.word	0x00000b60


	//   ....[7]....
        /*0074*/ 	.word	0x00000b80


	//   ....[8]....
        /*0078*/ 	.word	0x00000c00


	//   ....[9]....
        /*007c*/ 	.word	0x00000c10


	//----- nvinfo : EIATTR_VRC_CTA_INIT_COUNT
	.align		4
.L_1117:
        /*0080*/ 	.byte	0x02, 0x4a
	.zero		1
	.zero		1


	//----- nvinfo : EIATTR_EXIT_INSTR_OFFSETS
	.align		4
        /*0084*/ 	.byte	0x04, 0x1c
        /*0086*/ 	.short	(.L_1119 - .L_1118)


	//   ....[0]....
.L_1118:
        /*0088*/ 	.word	0x000031a0


	//   ....[1]....
        /*008c*/ 	.word	0x000032e0


	//   ....[2]....
        /*0090*/ 	.word	0x00003940


	//   ....[3]....
        /*0094*/ 	.word	0x00003f70


	//----- nvinfo : EIATTR_MAX_THREADS
	.align		4
.L_1119:
        /*0098*/ 	.byte	0x04, 0x05
        /*009a*/ 	.short	(.L_1121 - .L_1120)
.L_1120:
        /*009c*/ 	.word	0x00000280
        /*00a0*/ 	.word	0x00000001
        /*00a4*/ 	.word	0x00000001


	//----- nvinfo : EIATTR_CRS_STACK_SIZE
	.align		4
.L_1121:
        /*00a8*/ 	.byte	0x04, 0x1e
        /*00aa*/ 	.short	(.L_1123 - .L_1122)
.L_1122:
        /*00ac*/ 	.word	0x00000000


	//----- nvinfo : EIATTR_CBANK_PARAM_SIZE
	.align		4
.L_1123:
        /*00b0*/ 	.byte	0x03, 0x19
        /*00b2*/ 	.short	0x00b8


	//----- nvinfo : EIATTR_PARAM_CBANK
	.align		4
        /*00b4*/ 	.byte	0x04, 0x0a
        /*00b6*/ 	.short	(.L_1125 - .L_1124)
	.align		4
.L_1124:
        /*00b8*/ 	.word	index@(.nv.constant0._Z35group_norm_nhwc_bwd_one_pass_kernelI11Fp32IOFp16WLi128ELi10ELi640EEv26Group_norm_nhwc_bwd_params)
        /*00bc*/ 	.short	0x0380
        /*00be*/ 	.short	0x00b8


	//----- nvinfo : EIATTR_SW_WAR
	.align		4
.L_1125:
        /*00c0*/ 	.byte	0x04, 0x36
        /*00c2*/ 	.short	(.L_1127 - .L_1126)
.L_1126:
        /*00c4*/ 	.word	0x00000008
.L_1127:


//--------------------- .nv.info._Z35group_norm_nhwc_bwd_one_pass_kernelI11Fp32IOFp16WLi256ELi10ELi640EEv26Group_norm_nhwc_bwd_params --------------------------
	.section	.nv.info._Z35group_norm_nhwc_bwd_one_pass_kernelI11Fp32IOFp16WLi256ELi10ELi640EEv26Group_norm_nhwc_bwd_params,"",@"SHT_CUDA_INFO"
	.sectionflags	@""
	.align	4


	//----- nvinfo : EIATTR_CUDA_API_VERSION
	.align		4
        /*0000*/ 	.byte	0x04, 0x37
        /*0002*/ 	.short	(.L_1129 - .L_1128)
.L_1128:
        /*0004*/ 	.word	0x00000082


	//----- nvinfo : EIATTR_KPARAM_INFO
	.align		4
.L_1129:
        /*0008*/ 	.byte	0x04, 0x17
        /*000a*/ 	.short	(.L_1131 - .L_1130)
.L_1130:
        /*000c*/ 	.word	0x00000000
        /*0010*/ 	.short	0x0000
        /*0012*/ 	.short	0x0000
        /*0014*/ 	.byte	0x00, 0xf0, 0xe1, 0x02


	//----- nvinfo : EIATTR_SPARSE_MMA_MASK
	.align		4
.L_1131:
        /*0018*/ 	.byte	0x03, 0x50
        /*001a*/ 	.short	0x0000


	//----- nvinfo : EIATTR_MAXREG_COUNT
	.align		4
        /*001c*/ 	.byte	0x03, 0x1b
        /*001e*/ 	.short	0x0060


	//----- nvinfo : EIATTR_NUM_BARRIERS
	.align		4
        /*0020*/ 	.byte	0x02, 0x4c
        /*0022*/ 	.byte	0x01
	.zero		1


	//----- nvinfo : EIATTR_MERCURY_ISA_VERSION
	.align		4
        /*0024*/ 	.byte	0x03, 0x5f
        /*0026*/ 	.short	0x0101


	//----- nvinfo : EIATTR_INT_WARP_WIDE_INSTR_OFFSETS
	.align		4
        /*0028*/ 	.byte	0x04, 0x31
        /*002a*/ 	.short	(.L_1133 - .L_1132)


	//   ....[0]....
.L_1132:
        /*002c*/ 	.word	0x000011a0


	//----- nvinfo : EIATTR_COOP_GROUP_MASK_REGIDS
	.align		4
.L_1133:
        /*0030*/ 	.byte	0x04, 0x29
        /*0032*/ 	.short	(.L_1135 - .L_1134)


	//   ....[0]....
.L_1134:
        /*0034*/ 	.word	0xffffffff


	//   ....[1]....
        /*0038*/ 	.word	0xffffffff


	//   ....[2]....
        /*003c*/ 	.word	0xffffffff


	//   ....[3]....
        /*0040*/ 	.word	0xffffffff


	//   ....[4]....
        /*0044*/ 	.word	0xffffffff


	//   ....[5]....
        /*0048*/ 	.word	0xffffffff


	//   ....[6]....
        /*004c*/ 	.word	0xffffffff


	//   ....[7]....
        /*0050*/ 	.word	0xffffffff


	//   ....[8]....
        /*0054*/ 	.word	0xffffffff


	//   ....[9]....
        /*0058*/ 	.word	0xffffffff


	//----- nvinfo : EIATTR_COOP_GROUP_INSTR_OFFSETS
	.align		4
.L_1135:
        /*005c*/ 	.byte	0x04, 0x28
        /*005e*/ 	.short	(.L_1137 - .L_1136)


	//   ....[0]....
.L_1136:
        /*0060*/ 	.word	0x00000f60


	//   ....[1]....
        /*0064*/ 	.word	0x00000f90


	//   ....[2]....
        /*0068*/ 	.word	0x00001020


	//   ....[3]....
        /*006c*/ 	.word	0x00001030


	//   ....[4]....
        /*0070*/ 	.word	0x00001060


	//   ....[5]....
        /*0074*/ 	.word	0x00001080


	//   ....[6]....
        /*0078*/ 	.word	0x000010b0


	//   ....[7]....
        /*007c*/ 	.word	0x000010d0


	//   ....[8]....
        /*0080*/ 	.word	0x00001140


	//   ....[9]....
        /*0084*/ 	.word	0x00001150


	//----- nvinfo : EIATTR_VRC_CTA_INIT_COUNT
	.align		4
.L_1137:
        /*0088*/ 	.byte	0x02, 0x4a
	.zero		1
	.zero		1


	//----- nvinfo : EIATTR_EXIT_INSTR_OFFSETS
	.align		4
        /*008c*/ 	.byte	0x04, 0x1c
        /*008e*/ 	.short	(.L_1139 - .L_1138)


	//   ....[0]....
.L_1138:
        /*0090*/ 	.word	0x000038d0


	//   ....[1]....
        /*0094*/ 	.word	0x00003a00


	//   ....[2]....
        /*0098*/ 	.word	0x00004000


	//   ....[3]....
        /*009c*/ 	.word	0x00004600


	//----- nvinfo : EIATTR_MAX_THREADS
	.align		4
.L_1139:
        /*00a0*/ 	.byte	0x04, 0x05
        /*00a2*/ 	.short	(.L_1141 - .L_1140)
.L_1140:
        /*00a4*/ 	.word	0x00000280
        /*00a8*/ 	.word	0x00000001
        /*00ac*/ 	.word	0x00000001


	//----- nvinfo : EIATTR_CRS_STACK_SIZE
	.align		4
.L_1141:
        /*00b0*/ 	.byte	0x04, 0x1e
        /*00b2*/ 	.short	(.L_1143 - .L_1142)
.L_1142:
        /*00b4*/ 	.word	0x00000000


	//----- nvinfo : EIATTR_CBANK_PARAM_SIZE
	.align		4
.L_1143:
        /*00b8*/ 	.byte	0x03, 0x19
        /*00ba*/ 	.short	0x00b8


	//----- nvinfo : EIATTR_PARAM_CBANK
	.align		4
        /*00bc*/ 	.byte	0x04, 0x0a
        /*00be*/ 	.short	(.L_1145 - .L_1144)
	.align		4
.L_1144:
        /*00c0*/ 	.word	index@(.nv.constant0._Z35group_norm_nhwc_bwd_one_pass_kernelI11Fp32IOFp16WLi256ELi10ELi640EEv26Group_norm_nhwc_bwd_params)
        /*00c4*/ 	.short	0x0380
        /*00c6*/ 	.short	0x00b8


	//----- nvinfo : EIATTR_SW_WAR
	.align		4
.L_1145:
        /*00c8*/ 	.byte	0x04, 0x36
        /*00ca*/ 	.short	(.L_1147 - .L_1146)
.L_1146:
        /*00cc*/ 	.word	0x00000008
.L_1147:


//--------------------- .nv.info._Z35group_norm_nhwc_bwd_one_pass_kernelI11Fp32IOFp16WLi512ELi10ELi640EEv26Group_norm_nhwc_bwd_params --------------------------
	.section	.nv.info._Z35group_norm_nhwc_bwd_one_pass_kernelI11Fp32IOFp16WLi512ELi10ELi640EEv26Group_norm_nhwc_bwd_params,"",@"SHT_CUDA_INFO"
	.sectionflags	@""
	.align	4


	//----- nvinfo : EIATTR_CUDA_API_VERSION
	.align		4
        /*0000*/ 	.byte	0x04, 0x37
        /*0002*/ 	.short	(.L_1149 - .L_1148)
.L_1148:
        /*0004*/ 	.word	0x00000082


	//----- nvinfo : EIATTR_KPARAM_INFO
	.align		4
.L_1149:
        /*0008*/ 	.byte	0x04, 0x17
        /*000a*/ 	.short	(.L_1151 - .L_1150)
.L_1150:
        /*000c*/ 	.word	0x00000000
        /*0010*/ 	.short	0x0000
        /*0012*/ 	.short	0x0000
        /*0014*/ 	.byte	0x00, 0xf0, 0xe1, 0x02


	//----- nvinfo : EIATTR_SPARSE_MMA_MASK
	.align		4
.L_1151:
        /*0018*/ 	.byte	0x03, 0x50
        /*001a*/ 	.short	0x0000


	//----- nvinfo : EIATTR_MAXREG_COUNT
	.align		4
        /*001c*/ 	.byte	0x03, 0x1b
        /*001e*/ 	.short	0x0060


	//----- nvinfo : EIATTR_NUM_BARRIERS
	.align		4
        /*0020*/ 	.byte	0x02, 0x4c
        /*0022*/ 	.byte	0x01
	.zero		1


	//----- nvinfo : EIATTR_MERCURY_ISA_VERSION
	.align		4
        /*0024*/ 	.byte	0x03, 0x5f
        /*0026*/ 	.short	0x0101


	//----- nvinfo : EIATTR_INT_WARP_WIDE_INSTR_OFFSETS
	.align		4
        /*0028*/ 	.byte	0x04, 0x31
        /*002a*/ 	.short	(.L_1153 - .L_1152)


	//   ....[0]....
.L_1152:
        /*002c*/ 	.word	0x00001a10


	//   ....[1]....
        /*0030*/ 	.word	0x000031c0


	//   ....[2]....
        /*0034*/ 	.word	0x000031e0


	//   ....[3]....
        /*0038*/ 	.word	0x000032d0


	//   ....[4]....
        /*003c*/ 	.word	0x000032f0


	//   ....[5]....
        /*0040*/ 	.word	0x00003320


	//   ....[6]....
        /*0044*/ 	.word	0x00003440


	//   ....[7]....
        /*0048*/ 	.word	0x00003450


	//   ....[8]....
        /*004c*/ 	.word	0x00003470


	//----- nvinfo : EIATTR_COOP_GROUP_MASK_REGIDS
	.align		4
.L_1153:
        /*0050*/ 	.byte	0x04, 0x29
        /*0052*/ 	.short	(.L_1155 - .L_1154)


	//   ....[0]....
.L_1154:
        /*0054*/ 	.word	0xffffffff


	//   ....[1]....
        /*0058*/ 	.word	0xffffffff


	//   ....[2]....
        /*005c*/ 	.word	0xffffffff


	//   ....[3]....
        /*0060*/ 	.word	0xffffffff


	//   ....[4]....
        /*0064*/ 	.word	0xffffffff


	//   ....[5]....
        /*0068*/ 	.word	0xffffffff


	//   ....[6]....
        /*006c*/ 	.word	0xffffffff


	//   ....[7]....
        /*0070*/ 	.word	0xffffffff


	//   ....[8]....
        /*0074*/ 	.word	0xffffffff


	//   ....[9]....
        /*0078*/ 	.word	0xffffffff


	//----- nvinfo : EIATTR_COOP_GROUP_INSTR_OFFSETS
	.align		4
.L_1155:
        /*007c*/ 	.byte	0x04, 0x28
        /*007e*/ 	.short	(.L_1157 - .L_1156)


	//   ....[0]....
.L_1156:
        /*0080*/ 	.word	0x000017d0


	//   ....[1]....
        /*0084*/ 	.word	0x000017f0


	//   ....[2]....
        /*0088*/ 	.word	0x000018b0


	//   ....[3]....
        /*008c*/ 	.word	0x000018c0


	//   ....[4]....
        /*0090*/ 	.word	0x000018f0


	//   ....[5]....
        /*0094*/ 	.word	0x00001910


	//   ....[6]....
        /*0098*/ 	.word	0x00001950


	//   ....[7]....
        /*009c*/ 	.word	0x00001960


	//   ....[8]....
        /*00a0*/ 	.word	0x000019b0


	//   ....[9]....
        /*00a4*/ 	.word	0x000019c0


	//----- nvinfo : EIATTR_VRC_CTA_INIT_COUNT
	.align		4
.L_1157:
        /*00a8*/ 	.byte	0x02, 0x4a
	.zero		1
	.zero		1


	//----- nvinfo : EIATTR_EXIT_INSTR_OFFSETS
	.align		4
        /*00ac*/ 	.byte	0x04, 0x1c
        /*00ae*/ 	.short	(.L_1159 - .L_1158)


	//   ....[0]....
.L_1158:
        /*00b0*/ 	.word	0x00004940


	//   ....[1]....
        /*00b4*/ 	.word	0x00004a70


	//   ....[2]....
        /*00b8*/ 	.word	0x00005070


	//   ....[3]....
        /*00bc*/ 	.word	0x00005670


	//----- nvinfo : EIATTR_MAX_THREADS
	.align		4
.L_1159:
        /*00c0*/ 	.byte	0x04, 0x05
        /*00c2*/ 	.short	(.L_1161 - .L_1160)
.L_1160:
        /*00c4*/ 	.word	0x00000280
        /*00c8*/ 	.word	0x00000001
        /*00cc*/ 	.word	0x00000001


	//----- nvinfo : EIATTR_CRS_STACK_SIZE
	.align		4
.L_1161:
        /*00d0*/ 	.byte	0x04, 0x1e
        /*00d2*/ 	.short	(.L_1163 - .L_1162)
.L_1162:
        /*00d4*/ 	.word	0x00000000


	//----- nvinfo : EIATTR_CBANK_PARAM_SIZE
	.align		4
.L_1163:
        /*00d8*/ 	.byte	0x03, 0x19
        /*00da*/ 	.short	0x00b8


	//----- nvinfo : EIATTR_PARAM_CBANK
	.align		4
        /*00dc*/ 	.byte	0x04, 0x0a
        /*00de*/ 	.short	(.L_1165 - .L_1164)
	.align		4
.L_1164:
        /*00e0*/ 	.word	index@(.nv.constant0._Z35group_norm_nhwc_bwd_one_pass_kernelI11Fp32IOFp16WLi512ELi10ELi640EEv26Group_norm_nhwc_bwd_params)
        /*00e4*/ 	.short	0x0380
        /*00e6*/ 	.short	0x00b8


	//----- nvinfo : EIATTR_SW_WAR
	.align		4
.L_1165:
        /*00e8*/ 	.byte	0x04, 0x36
        /*00ea*/ 	.short	(.L_1167 - .L_1166)
.L_1166:
        /*00ec*/ 	.word	0x00000008
.L_1167:


//--------------------- .nv.info._Z35group_norm_nhwc_fwd_one_pass_kernelI11Bf16IOFp32WLi64ELi10ELi640EEv26Group_norm_nhwc_fwd_params --------------------------
	.section	.nv.info._Z35group_norm_nhwc_fwd_one_pass_kernelI11Bf16IOFp32WLi64ELi10ELi640EEv26Group_norm_nhwc_fwd_params,"",@"SHT_CUDA_INFO"
	.sectionflags	@""
	.align	4


	//----- nvinfo : EIATTR_CUDA_API_VERSION
	.align		4
        /*0000*/ 	.byte	0x04, 0x37
        /*0002*/ 	.short	(.L_1169 - .L_1168)
.L_1168:
        /*0004*/ 	.word	0x00000082


	//----- nvinfo : EIATTR_KPARAM_INFO
	.align		4
.L_1169:
        /*0008*/ 	.byte	0x04, 0x17
        /*000a*/ 	.short	(.L_1171 - .L_1170)
.L_1170:
        /*000c*/ 	.word	0x00000000
        /*0010*/ 	.short	0x0000
        /*0012*/ 	.short	0x0000
        /*0014*/ 	.byte	0x00, 0xf0, 0x81, 0x02


	//----- nvinfo : EIATTR_SPARSE_MMA_MASK
	.align		4
.L_1171:
        /*0018*/ 	.byte	0x03, 0x50
        /*001a*/ 	.short	0x0000


	//----- nvinfo : EIATTR_MAXREG_COUNT
	.align		4
        /*001c*/ 	.byte	0x03, 0x1b
        /*001e*/ 	.short	0x0060


	//----- nvinfo : EIATTR_NUM_BARRIERS
	.align		4
        /*0020*/ 	.byte	0x02, 0x4c
        /*0022*/ 	.byte	0x01
	.zero		1


	//----- nvinfo : EIATTR_MERCURY_ISA_VERSION
	.align		4
        /*0024*/ 	.byte	0x03, 0x5f
        /*0026*/ 	.short	0x0101


	//----- nvinfo : EIATTR_INT_WARP_WIDE_INSTR_OFFSETS
	.align		4
        /*0028*/ 	.byte	0x04, 0x31
        /*002a*/ 	.short	(.L_1173 - .L_1172)


	//   ....[0]....
.L_1172:
        /*002c*/ 	.word	0x00000f80


	//   ....[1]....
        /*0030*/ 	.word	0x00000fa0


	//   ....[2]....
        /*0034*/ 	.word	0x00000fd0


	//   ....[3]....
        /*0038*/ 	.word	0x000010f0


	//   ....[4]....
        /*003c*/ 	.word	0x00001100


	//   ....[5]....
        /*0040*/ 	.word	0x00001200


	//   ....[6]....
        /*0044*/ 	.word	0x00001230


	//   ....[7]....
        /*0048*/ 	.word	0x00001270


	//   ....[8]....
        /*004c*/ 	.word	0x000015d0


	//   ....[9]....
        /*0050*/ 	.word	0x000015f0


	//   ....[10]....
        /*0054*/ 	.word	0x00001610


	//   ....[11]....
        /*0058*/ 	.word	0x00001630


	//   ....[12]....
        /*005c*/ 	.word	0x00001880


	//   ....[13]....
        /*0060*/ 	.word	0x000018a0


	//----- nvinfo : EIATTR_COOP_GROUP_MASK_REGIDS
	.align		4
.L_1173:
        /*0064*/ 	.byte	0x04, 0x29
        /*0066*/ 	.short	(.L_1175 - .L_1174)


	//   ....[0]....
.L_1174:
        /*0068*/ 	.word	0xffffffff


	//   ....[1]....
        /*006c*/ 	.word	0xffffffff


	//   ....[2]....
        /*0070*/ 	.word	0xffffffff


	//   ....[3]....
        /*0074*/ 	.word	0xffffffff


	//   ....[4]....
        /*0078*/ 	.word	0xffffffff


	//   ....[5]....
        /*007c*/ 	.word	0xffffffff


	//   ....[6]....
        /*0080*/ 	.word	0xffffffff


	//   ....[7]....
        /*0084*/ 	.word	0xffffffff


	//   ....[8]....
        /*0088*/ 	.word	0xffffffff


	//   ....[9]....
        /*008c*/ 	.word	0xffffffff


	//----- nvinfo : EIATTR_COOP_GROUP_INSTR_OFFSETS
	.align		4
.L_1175:
        /*0090*/ 	.byte	0x04, 0x28
        /*0092*/ 	.short	(.L_1177 - .L_1176)


	//   ....[0]....
.L_1176:
        /*0094*/ 	.word	0x00000620


	//   ....[1]....
        /*0098*/ 	.word	0x00000630


	//   ....[2]....
        /*009c*/ 	.word	0x00000660


	//   ....[3]....
        /*00a0*/ 	.word	0x00000680


	//   ....[4]....
        /*00a4*/ 	.word	0x000006b0


	//   ....[5]....
        /*00a8*/ 	.word	0x000006d0


	//   ....[6]....
        /*00ac*/ 	.word	0x00000700


	//   ....[7]....
        /*00b0*/ 	.word	0x00000720


	//   ....[8]....
        /*00b4*/ 	.word	0x00000770


	//   ....[9]....
        /*00b8*/ 	.word	0x00000780


	//----- nvinfo : EIATTR_VRC_CTA_INIT_COUNT
	.align		4
.L_1177:
        /*00bc*/ 	.byte	0x02, 0x4a
	.zero		1
	.zero		1


	//----- nvinfo : EIATTR_EXIT_INSTR_OFFSETS
	.align		4
        /*00c0*/ 	.byte	0x04, 0x1c
        /*00c2*/ 	.short	(.L_1179 - .L_1178)


	//   ....[0]....
.L_1178:
        /*00c4*/ 	.word	0x00000070


	//   ....[1]....
        /*00c8*/ 	.word	0x00001ef0


	//----- nvinfo : EIATTR_MAX_THREADS
	.align		4
.L_1179:
        /*00cc*/ 	.byte	0x04, 0x05
        /*00ce*/ 	.short	(.L_1181 - .L_1180)
.L_1180:
        /*00d0*/ 	.word	0x00000280
        /*00d4*/ 	.word	0x00000001
        /*00d8*/ 	.word	0x00000001


	//----- nvinfo : EIATTR_CRS_STACK_SIZE
	.align		4
.L_1181:
        /*00dc*/ 	.byte	0x04, 0x1e
        /*00de*/ 	.short	(.L_1183 - .L_1182)
.L_1182:
        /*00e0*/ 	.word	0x00000000


	//----- nvinfo : EIATTR_CBANK_PARAM_SIZE
	.align		4
.L_1183:
        /*00e4*/ 	.byte	0x03, 0x19
        /*00e6*/ 	.short	0x00a0


	//----- nvinfo : EIATTR_PARAM_CBANK
	.align		4
        /*00e8*/ 	.byte	0x04, 0x0a
        /*00ea*/ 	.short	(.L_1185 - .L_1184)
	.align		4
.L_1184:
        /*00ec*/ 	.word	index@(.nv.constant0._Z35group_norm_nhwc_fwd_one_pass_kernelI11Bf16IOFp32WLi64ELi10ELi640EEv26Group_norm_nhwc_fwd_params)
        /*00f0*/ 	.short	0x0380
        /*00f2*/ 	.short	0x00a0


	//----- nvinfo : EIATTR_SW_WAR
	.align		4
.L_1185:
        /*00f4*/ 	.byte	0x04, 0x36
        /*00f6*/ 	.short	(.L_1187 - .L_1186)
.L_1186:
        /*00f8*/ 	.word	0x00000008
.L_1187:


//--------------------- .nv.info._Z35group_norm_nhwc_fwd_one_pass_kernelI11Bf16IOFp32WLi128ELi10ELi640EEv26Group_norm_nhwc_fwd_params --------------------------
	.section	.nv.info._Z35group_norm_nhwc_fwd_one_pass_kernelI11Bf16IOFp32WLi128ELi10ELi640EEv26Group_norm_nhwc_fwd_params,"",@"SHT_CUDA_INFO"
	.sectionflags	@""
	.align	4


	//----- nvinfo : EIATTR_CUDA_API_VERSION
	.align		4
        /*0000*/ 	.byte	0x04, 0x37
        /*0002*/ 	.short	(.L_1189 - .L_1188)
.L_1188:
        /*0004*/ 	.word	0x00000082


	//----- nvinfo : EIATTR_KPARAM_INFO
	.align		4
.L_1189:
        /*0008*/ 	.byte	0x04, 0x17
        /*000a*/ 	.short	(.L_1191 - .L_1190)
.L_1190:
        /*000c*/ 	.word	0x00000000
        /*0010*/ 	.short	0x0000
        /*0012*/ 	.short	0x0000
        /*0014*/ 	.byte	0x00, 0xf0, 0x81, 0x02


	//----- nvinfo : EIATTR_SPARSE_MMA_MASK
	.align		4
.L_1191:
        /*0018*/ 	.byte	0x03, 0x50
        /*001a*/ 	.short	0x0000


	//----- nvinfo : EIATTR_MAXREG_COUNT
	.align		4
        /*001c*/ 	.byte	0x03, 0x1b
        /*001e*/ 	.short	0x0060


	//----- nvinfo : EIATTR_NUM_BARRIERS
	.align		4
        /*0020*/ 	.byte	0x02, 0x4c
        /*0022*/ 	.byte	0x01
	.zero		1


	//----- nvinfo : EIATTR_MERCURY_ISA_VERSION
	.align		4
        /*0024*/ 	.byte	0x03, 0x5f
        /*0026*/ 	.short	0x0101


	//----- nvinfo : EIATTR_INT_WARP_WIDE_INSTR_OFFSETS
	.align		4
        /*0028*/ 	.byte	0x04, 0x31
        /*002a*/ 	.short	(.L_1193 - .L_1192)


	//   ....[0]....
.L_1192:
        /*002c*/ 	.word	0x00000f80


	//   ....[1]....
        /*0030*/ 	.word	0x00000fa0


	//   ....[2]....
        /*0034*/ 	.word	0x00000fd0


	//   ....[3]....
        /*0038*/ 	.word	0x000010f0


	//   ....[4]....
        /*003c*/ 	.word	0x00001100


	//   ....[5]....
        /*0040*/ 	.word	0x00001200


	//   ....[6]....
        /*0044*/ 	.word	0x00001230


	//   ....[7]....
        /*0048*/ 	.word	0x00001270


	//   ....[8]....
        /*004c*/ 	.word	0x000015d0


	//   ....[9]....
        /*0050*/ 	.word	0x000015f0


	//   ....[10]....
        /*0054*/ 	.word	0x00001610


	//   ....[11]....
        /*0058*/ 	.word	0x00001630


	//   ....[12]....
        /*005c*/ 	.word	0x00001880


	//   ....[13]....
        /*0060*/ 	.word	0x000018a0


	//----- nvinfo : EIATTR_COOP_GROUP_MASK_REGIDS
	.align		4
.L_1193:
        /*0064*/ 	.byte	0x04, 0x29
        /*0066*/ 	.short	(.L_1195 - .L_1194)


	//   ....[0]....
.L_1194:
        /*0068*/ 	.word	0xffffffff


	//   ....[1]....
        /*006c*/ 	.word	0xffffffff


	//   ....[2]....
        /*0070*/ 	.word	0xffffffff


	//   ....[3]....
        /*0074*/ 	.word	0xffffffff


	//   ....[4]....
        /*0078*/ 	.word	0xffffffff


	//   ....[5]....
        /*007c*/ 	.word	0xffffffff


	//   ....[6]....
        /*0080*/ 	.word	0xffffffff


	//   ....[7]....
        /*0084*/ 	.word	0xffffffff


	//   ....[8]....
        /*0088*/ 	.word	0xffffffff


	//   ....[9]....
        /*008c*/ 	.word	0xffffffff


	//----- nvinfo : EIATTR_COOP_GROUP_INSTR_OFFSETS
	.align		4
.L_1195:
        /*0090*/ 	.byte	0x04, 0x28
        /*0092*/ 	.short	(.L_1197 - .L_1196)


	//   ....[0]....
.L_1196:
        /*0094*/ 	.word	0x00000620


	//   ....[1]....
        /*0098*/ 	.word	0x00000630


	//   ....[2]....
        /*009c*/ 	.word	0x00000660


	//   ....[3]....
        /*00a0*/ 	.word	0x00000680


	//   ....[4]....
        /*00a4*/ 	.word	0x000006b0


	//   ....[5]....
        /*00a8*/ 	.word	0x000006d0


	//   ....[6]....
        /*00ac*/ 	.word	0x00000700


	//   ....[7]....
        /*00b0*/ 	.word	0x00000720


	//   ....[8]....
        /*00b4*/ 	.word	0x00000770


	//   ....[9]....
        /*00b8*/ 	.word	0x00000780


	//----- nvinfo : EIATTR_VRC_CTA_INIT_COUNT
	.align		4
.L_1197:
        /*00bc*/ 	.byte	0x02, 0x4a
	.zero		1
	.zero		1


	//----- nvinfo : EIATTR_EXIT_INSTR_OFFSETS
	.align		4
        /*00c0*/ 	.byte	0x04, 0x1c
        /*00c2*/ 	.short	(.L_1199 - .L_1198)


	//   ....[0]....
.L_1198:
        /*00c4*/ 	.word	0x00000070


	//   ....[1]....
        /*00c8*/ 	.word	0x00001ef0


	//----- nvinfo : EIATTR_MAX_THREADS
	.align		4
.L_1199:
        /*00cc*/ 	.byte	0x04, 0x05
        /*00ce*/ 	.short	(.L_1201 - .L_1200)
.L_1200:
        /*00d0*/ 	.word	0x00000280
        /*00d4*/ 	.word	0x00000001
        /*00d8*/ 	.word	0x00000001


	//----- nvinfo : EIATTR_CRS_STACK_SIZE
	.align		4
.L_1201:
        /*00dc*/ 	.byte	0x04, 0x1e
        /*00de*/ 	.short	(.L_1203 - .L_1202)
.L_1202:
        /*00e0*/ 	.word	0x00000000


	//----- nvinfo : EIATTR_CBANK_PARAM_SIZE
	.align		4
.L_1203:
        /*00e4*/ 	.byte	0x03, 0x19
        /*00e6*/ 	.short	0x00a0


	//----- nvinfo : EIATTR_PARAM_CBANK
	.align		4
        /*00e8*/ 	.byte	0x04, 0x0a
        /*00ea*/ 	.short	(.L_1205 - .L_1204)
	.align		4
.L_1204:
        /*00ec*/ 	.word	index@(.nv.constant0._Z35group_norm_nhwc_fwd_one_pass_kernelI11Bf16IOFp32WLi128ELi10ELi640EEv26Group_norm_nhwc_fwd_params)
        /*00f0*/ 	.short	0x0380
        /*00f2*/ 	.short	0x00a0


	//----- nvinfo : EIATTR_SW_WAR
	.align		4
.L_1205:
        /*00f4*/ 	.byte	0x04, 0x36
        /*00f6*/ 	.short	(.L_1207 - .L_1206)
.L_1206:
        /*00f8*/ 	.word	0x00000008
.L_1207:


//--------------------- .nv.info._Z35group_norm_nhwc_fwd_one_pass_kernelI11Bf16IOFp32WLi256ELi10ELi640EEv26Group_norm_nhwc_fwd_params --------------------------
	.section	.nv.info._Z35group_norm_nhwc_fwd_one_pass_kernelI11Bf16IOFp32WLi256ELi10ELi640EEv26Group_norm_nhwc_fwd_params,"",@"SHT_CUDA_INFO"
	.sectionflags	@""
	.align	4


	//----- nvinfo : EIATTR_CUDA_API_VERSION
	.align		4
        /*0000*/ 	.byte	0x04, 0x37
        /*0002*/ 	.short	(.L_1209 - .L_1208)
.L_1208:
        /*0004*/ 	.word	0x00000082


	//----- nvinfo : EIATTR_KPARAM_INFO
	.align		4
.L_1209:
        /*0008*/ 	.byte	0x04, 0x17
        /*000a*/ 	.short	(.L_1211 - .L_1210)
.L_1210:
        /*000c*/ 	.word	0x00000000
        /*0010*/ 	.short	0x0000
        /*0012*/ 	.short	0x0000
        /*0014*/ 	.byte	0x00, 0xf0, 0x81, 0x02


	//----- nvinfo : EIATTR_SPARSE_MMA_MASK
	.align		4
.L_1211:
        /*0018*/ 	.byte	0x03, 0x50
        /*001a*/ 	.short	0x0000


	//----- nvinfo : EIATTR_MAXREG_COUNT
	.align		4
        /*001c*/ 	.byte	0x03, 0x1b
        /*001e*/ 	.short	0x0060


	//----- nvinfo : EIATTR_NUM_BARRIERS
	.align		4
        /*0020*/ 	.byte	0x02, 0x4c
        /*0022*/ 	.byte	0x01
	.zero		1


	//----- nvinfo : EIATTR_MERCURY_ISA_VERSION
	.align		4
        /*0024*/ 	.byte	0x03, 0x5f
        /*0026*/ 	.short	0x0101


	//----- nvinfo : EIATTR_INT_WARP_WIDE_INSTR_OFFSETS
	.align		4
        /*0028*/ 	.byte	0x04, 0x31
        /*002a*/ 	.short	(.L_1213 - .L_1212)


	//   ....[0]....
.L_1212:
        /*002c*/ 	.word	0x000010b0


	//   ....[1]....
        /*0030*/ 	.word	0x000010e0


	//   ....[2]....
        /*0034*/ 	.word	0x000011a0


	//   ....[3]....
        /*0038*/ 	.word	0x00001220


	//   ....[4]....
        /*003c*/ 	.word	0x00001280


	//   ....[5]....
        /*0040*/ 	.word	0x00001360


	//   ....[6]....
        /*0044*/ 	.word	0x000013d0


	//   ....[7]....
        /*0048*/ 	.word	0x00001420


	//   ....[8]....
        /*004c*/ 	.word	0x00001720


	//   ....[9]....
        /*0050*/ 	.word	0x00001750


	//   ....[10]....
        /*0054*/ 	.word	0x00001770


	//   ....[11]....
        /*0058*/ 	.word	0x00001790


	//   ....[12]....
        /*005c*/ 	.word	0x000019f0


	//   ....[13]....
        /*0060*/ 	.word	0x00001a10


	//----- nvinfo : EIATTR_COOP_GROUP_MASK_REGIDS
	.align		4
.L_1213:
        /*0064*/ 	.byte	0x04, 0x29
        /*0066*/ 	.short	(.L_1215 - .L_1214)


	//   ....[0]....
.L_1214:
        /*0068*/ 	.word	0xffffffff


	//   ....[1]....
        /*006c*/ 	.word	0xffffffff


	//   ....[2]....
        /*0070*/ 	.word	0xffffffff


	//   ....[3]....
        /*0074*/ 	.word	0xffffffff


	//   ....[4]....
        /*0078*/ 	.word	0xffffffff


	//   ....[5]....
        /*007c*/ 	.word	0xffffffff


	//   ....[6]....
        /*0080*/ 	.word	0xffffffff


	//   ....[7]....
        /*0084*/ 	.word	0xffffffff


	//   ....[8]....
        /*0088*/ 	.word	0xffffffff


	//   ....[9]....
        /*008c*/ 	.word	0xffffffff


	//----- nvinfo : EIATTR_COOP_GROUP_INSTR_OFFSETS
	.align		4
.L_1215:
        /*0090*/ 	.byte	0x04, 0x28
        /*0092*/ 	.short	(.L_1217 - .L_1216)


	//   ....[0]....
.L_1216:
        /*0094*/ 	.word	0x00000780


	//   ....[1]....
        /*0098*/ 	.word	0x00000790


	//   ....[2]....
        /*009c*/ 	.word	0x000007c0


	//   ....[3]....
        /*00a0*/ 	.word	0x000007e0


	//   ....[4]....
        /*00a4*/ 	.word	0x00000810


	//   ....[5]....
        /*00a8*/ 	.word	0x00000830


	//   ....[6]....
        /*00ac*/ 	.word	0x00000860


	//   ....[7]....
        /*00b0*/ 	.word	0x00000880


	//   ....[8]....
        /*00b4*/ 	.word	0x000008d0


	//   ....[9]....
        /*00b8*/ 	.word	0x000008e0


	//----- nvinfo : EIATTR_VRC_CTA_INIT_COUNT
	.align		4
.L_1217:
        /*00bc*/ 	.byte	0x02, 0x4a
	.zero		1
	.zero		1


	//----- nvinfo : EIATTR_EXIT_INSTR_OFFSETS
	.align		4
        /*00c0*/ 	.byte	0x04, 0x1c
        /*00c2*/ 	.short	(.L_1219 - .L_1218)


	//   ....[0]....
.L_1218:
        /*00c4*/ 	.word	0x00000070


	//   ....[1]....
        /*00c8*/ 	.word	0x00002570


	//----- nvinfo : EIATTR_MAX_THREADS
	.align		4
.L_1219:
        /*00cc*/ 	.byte	0x04, 0x05
        /*00ce*/ 	.short	(.L_1221 - .L_1220)
.L_1220:
        /*00d0*/ 	.word	0x00000280
        /*00d4*/ 	.word	0x00000001
        /*00d8*/ 	.word	0x00000001


	//----- nvinfo : EIATTR_CRS_STACK_SIZE
	.align		4
.L_1221:
        /*00dc*/ 	.byte	0x04, 0x1e
        /*00de*/ 	.short	(.L_1223 - .L_1222)
.L_1222:
        /*00e0*/ 	.word	0x00000000


	//----- nvinfo : EIATTR_CBANK_PARAM_SIZE
	.align		4
.L_1223:
        /*00e4*/ 	.byte	0x03, 0x19
        /*00e6*/ 	.short	0x00a0


	//----- nvinfo : EIATTR_PARAM_CBANK
	.align		4
        /*00e8*/ 	.byte	0x04, 0x0a
        /*00ea*/ 	.short	(.L_1225 - .L_1224)
	.align		4
.L_1224:
        /*00ec*/ 	.word	index@(.nv.constant0._Z35group_norm_nhwc_fwd_one_pass_kernelI11Bf16IOFp32WLi256ELi10ELi640EEv26Group_norm_nhwc_fwd_params)
        /*00f0*/ 	.short	0x0380
        /*00f2*/ 	.short	0x00a0


	//----- nvinfo : EIATTR_SW_WAR
	.align		4
.L_1225:
        /*00f4*/ 	.byte	0x04, 0x36
        /*00f6*/ 	.short	(.L_1227 - .L_1226)
.L_1226:
        /*00f8*/ 	.word	0x00000008
.L_1227:


//--------------------- .nv.info._Z35group_norm_nhwc_fwd_one_pass_kernelI11Bf16IOFp32WLi512ELi10ELi640EEv26Group_norm_nhwc_fwd_params --------------------------
	.section	.nv.info._Z35group_norm_nhwc_fwd_one_pass_kernelI11Bf16IOFp32WLi512ELi10ELi640EEv26Group_norm_nhwc_fwd_params,"",@"SHT_CUDA_INFO"
	.sectionflags	@""
	.align	4


	//----- nvinfo : EIATTR_CUDA_API_VERSION
	.align		4
        /*0000*/ 	.byte	0x04, 0x37
        /*0002*/ 	.short	(.L_1229 - .L_1228)
.L_1228:
        /*0004*/ 	.word	0x00000082


	//----- nvinfo : EIATTR_KPARAM_INFO
	.align		4
.L_1229:
        /*0008*/ 	.byte	0x04, 0x17
        /*000a*/ 	.short	(.L_1231 - .L_1230)
.L_1230:
        /*000c*/ 	.word	0x00000000
        /*0010*/ 	.short	0x0000
        /*0012*/ 	.short	0x0000
        /*0014*/ 	.byte	0x00, 0xf0, 0x81, 0x02


	//----- nvinfo : EIATTR_SPARSE_MMA_MASK
	.align		4
.L_1231:
        /*0018*/ 	.byte	0x03, 0x50
        /*001a*/ 	.short	0x0000


	//----- nvinfo : EIATTR_MAXREG_COUNT
	.align		4
        /*001c*/ 	.byte	0x03, 0x1b
        /*001e*/ 	.short	0x0060


	//----- nvinfo : EIATTR_NUM_BARRIERS
	.align		4
        /*0020*/ 	.byte	0x02, 0x4c
        /*0022*/ 	.byte	0x01
	.zero		1


	//----- nvinfo : EIATTR_MERCURY_ISA_VERSION
	.align		4
        /*0024*/ 	.byte	0x03, 0x5f
        /*0026*/ 	.short	0x0101


	//----- nvinfo : EIATTR_INT_WARP_WIDE_INSTR_OFFSETS
	.align		4
        /*0028*/ 	.byte	0x04, 0x31
        /*002a*/ 	.short	(.L_1233 - .L_1232)


	//   ....[0]....
.L_1232:
        /*002c*/ 	.word	0x00001470


	//   ....[1]....
        /*0030*/ 	.word	0x00001490


	//   ....[2]....
        /*0034*/ 	.word	0x00001570


	//   ....[3]....
        /*0038*/ 	.word	0x000015c0


	//   ....[4]....
        /*003c*/ 	.word	0x000016a0


	//   ....[5]....
        /*0040*/ 	.word	0x00001720


	//   ....[6]....
        /*0044*/ 	.word	0x000017f0


	//   ....[7]....
        /*0048*/ 	.word	0x00001810


	//   ....[8]....
        /*004c*/ 	.word	0x00001a60


	//   ....[9]....
        /*0050*/ 	.word	0x00001b50


	//   ....[10]....
        /*0054*/ 	.word	0x00001b70


	//   ....[11]....
        /*0058*/ 	.word	0x00001ba0


	//   ....[12]....
        /*005c*/ 	.word	0x00001db0


	//   ....[13]....
        /*0060*/ 	.word	0x00001dd0


	//----- nvinfo : EIATTR_COOP_GROUP_MASK_REGIDS
	.align		4
.L_1233:
        /*0064*/ 	.byte	0x04, 0x29
        /*0066*/ 	.short	(.L_1235 - .L_1234)


	//   ....[0]....
.L_1234:
        /*0068*/ 	.word	0xffffffff


	//   ....[1]....
        /*006c*/ 	.word	0xffffffff


	//   ....[2]....
        /*0070*/ 	.word	0xffffffff


	//   ....[3]....
        /*0074*/ 	.word	0xffffffff


	//   ....[4]....
        /*0078*/ 	.word	0xffffffff


	//   ....[5]....
        /*007c*/ 	.word	0xffffffff


	//   ....[6]....
        /*0080*/ 	.word	0xffffffff


	//   ....[7]....
        /*0084*/ 	.word	0xffffffff


	//   ....[8]....
        /*0088*/ 	.word	0xffffffff


	//   ....[9]....
        /*008c*/ 	.word	0xffffffff


	//----- nvinfo : EIATTR_COOP_GROUP_INSTR_OFFSETS
	.align		4
.L_1235:
        /*0090*/ 	.byte	0x04, 0x28
        /*0092*/ 	.short	(.L_1237 - .L_1236)


	//   ....[0]....
.L_1236:
        /*0094*/ 	.word	0x00000b80


	//   ....[1]....
        /*0098*/ 	.word	0x00000b90


	//   ....[2]....
        /*009c*/ 	.word	0x00000bc0


	//   ....[3]....
        /*00a0*/ 	.word	0x00000be0


	//   ....[4]....
        /*00a4*/ 	.word	0x00000c10


	//   ....[5]....
        /*00a8*/ 	.word	0x00000c30


	//   ....[6]....
        /*00ac*/ 	.word	0x00000c60


	//   ....[7]....
        /*00b0*/ 	.word	0x00000c80


	//   ....[8]....
        /*00b4*/ 	.word	0x00000cd0


	//   ....[9]....
        /*00b8*/ 	.word	0x00000ce0


	//----- nvinfo : EIATTR_VRC_CTA_INIT_COUNT
	.align		4
.L_1237:
        /*00bc*/ 	.byte	0x02, 0x4a
	.zero		1
	.zero		1


	//----- nvinfo : EIATTR_EXIT_INSTR_OFFSETS
	.align		4
        /*00c0*/ 	.byte	0x04, 0x1c
        /*00c2*/ 	.short	(.L_1239 - .L_1238)


	//   ....[0]....
.L_1238:
        /*00c4*/ 	.word	0x00000070


	//   ....[1]....
        /*00c8*/ 	.word	0x000030b0


	//----- nvinfo : EIATTR_MAX_THREADS
	.align		4
.L_1239:
        /*00cc*/ 	.byte	0x04, 0x05
        /*00ce*/ 	.short	(.L_1241 - .L_1240)
.L_1240:
        /*00d0*/ 	.word	0x00000280
        /*00d4*/ 	.word	0x00000001
        /*00d8*/ 	.word	0x00000001


	//----- nvinfo : EIATTR_CRS_STACK_SIZE
	.align		4
.L_1241:
        /*00dc*/ 	.byte	0x04, 0x1e
        /*00de*/ 	.short	(.L_1243 - .L_1242)
.L_1242:
        /*00e0*/ 	.word	0x00000000


	//----- nvinfo : EIATTR_CBANK_PARAM_SIZE
	.align		4
.L_1243:
        /*00e4*/ 	.byte	0x03, 0x19
        /*00e6*/ 	.short	0x00a0


	//----- nvinfo : EIATTR_PARAM_CBANK
	.align		4
        /*00e8*/ 	.byte	0x04, 0x0a
        /*00ea*/ 	.short	(.L_1245 - .L_1244)
	.align		4
.L_1244:
        /*00ec*/ 	.word	index@(.nv.constant0._Z35group_norm_nhwc_fwd_one_pass_kernelI11Bf16IOFp32WLi512ELi10ELi640EEv26Group_norm_nhwc_fwd_params)
        /*00f0*/ 	.short	0x0380
        /*00f2*/ 	.short	0x00a0


	//----- nvinfo : EIATTR_SW_WAR
	.align		4
.L_1245:
        /*00f4*/ 	.byte	0x04, 0x36
        /*00f6*/ 	.short	(.L_1247 - .L_1246)
.L_1246:
        /*00f8*/ 	.word	0x00000008
.L_1247:


//--------------------- .nv.info._Z35group_norm_nhwc_fwd_one_pass_kernelI11Bf16IOBf16WLi64ELi10ELi640EEv26Group_norm_nhwc_fwd_params --------------------------
	.section	.nv.info._Z35group_norm_nhwc_fwd_one_pass_kernelI11Bf16IOBf16WLi64ELi10ELi640EEv26Group_norm_nhwc_fwd_params,"",@"SHT_CUDA_INFO"
	.sectionflags	@""
	.align	4


	//----- nvinfo : EIATTR_CUDA_API_VERSION
	.align		4
        /*0000*/ 	.byte	0x04, 0x37
        /*0002*/ 	.short	(.L_1249 - .L_1248)
.L_1248:
        /*0004*/ 	.word	0x00000082


	//----- nvinfo : EIATTR_KPARAM_INFO
	.align		4
.L_1249:
        /*0008*/ 	.byte	0x04, 0x17
        /*000a*/ 	.short	(.L_1251 - .L_1250)
.L_1250:
        /*000c*/ 	.word	0x00000000
        /*0010*/ 	.short	0x0000
        /*0012*/ 	.short	0x0000
        /*0014*/ 	.byte	0x00, 0xf0, 0x81, 0x02


	//----- nvinfo : EIATTR_SPARSE_MMA_MASK
	.align		4
.L_1251:
        /*0018*/ 	.byte	0x03, 0x50
        /*001a*/ 	.short	0x0000


	//----- nvinfo : EIATTR_MAXREG_COUNT
	.align		4
        /*001c*/ 	.byte	0x03, 0x1b
        /*001e*/ 	.short	0x0060


	//----- nvinfo : EIATTR_NUM_BARRIERS
	.align		4
        /*0020*/ 	.byte	0x02, 0x4c
        /*0022*/ 	.byte	0x01
	.zero		1


	//----- nvinfo : EIATTR_MERCURY_ISA_VERSION
	.align		4
        /*0024*/ 	.byte	0x03, 0x5f
        /*0026*/ 	.short	0x0101


	//----- nvinfo : EIATTR_INT_WARP_WIDE_INSTR_OFFSETS
	.align		4
        /*0028*/ 	.byte	0x04, 0x31
        /*002a*/ 	.short	(.L_1253 - .L_1252)


	//   ....[0]....
.L_1252:
        /*002c*/ 	.word	0x00000f80


	//   ....[1]....
        /*0030*/ 	.word	0x00000fa0


	//   ....[2]....
        /*0034*/ 	.word	0x00000fd0


	//   ....[3]....
        /*0038*/ 	.word	0x000010f0


	//   ....[4]....
        /*003c*/ 	.word	0x00001100


	//   ....[5]....
        /*0040*/ 	.word	0x00001200


	//   ....[6]....
        /*0044*/ 	.word	0x00001230


	//   ....[7]....
        /*0048*/ 	.word	0x00001270


	//   ....[8]....
        /*004c*/ 	.word	0x000015d0


	//   ....[9]....
        /*0050*/ 	.word	0x000015f0


	//   ....[10]....
        /*0054*/ 	.word	0x00001600


	//   ....[11]....
        /*0058*/ 	.word	0x00001630


	//   ....[12]....
        /*005c*/ 	.word	0x00001880


	//   ....[13]....
        /*0060*/ 	.word	0x000018a0


	//----- nvinfo : EIATTR_COOP_GROUP_MASK_REGIDS
	.align		4
.L_1253:
        /*0064*/ 	.byte	0x04, 0x29
        /*0066*/ 	.short	(.L_1255 - .L_1254)


	//   ....[0]....
.L_1254:
        /*0068*/ 	.word	0xffffffff


	//   ....[1]....
        /*006c*/ 	.word	0xffffffff


	//   ....[2]....
        /*0070*/ 	.word	0xffffffff


	//   ....[3]....
        /*0074*/ 	.word	0xffffffff


	//   ....[4]....
        /*0078*/ 	.word	0xffffffff


	//   ....[5]....
        /*007c*/ 	.word	0xffffffff


	//   ....[6]....
        /*0080*/ 	.word	0xffffffff


	//   ....[7]....
        /*0084*/ 	.word	0xffffffff


	//   ....[8]....
        /*0088*/ 	.word	0xffffffff


	//   ....[9]....
        /*008c*/ 	.word	0xffffffff


	//----- nvinfo : EIATTR_COOP_GROUP_INSTR_OFFSETS
	.align		4
.L_1255:
        /*0090*/ 	.byte	0x04, 0x28
        /*0092*/ 	.short	(.L_1257 - .L_1256)


	//   ....[0]....
.L_1256:
        /*0094*/ 	.word	0x00000620


	//   ....[1]....
        /*0098*/ 	.word	0x00000630


	//   ....[2]....
        /*009c*/ 	.word	0x00000660


	//   ....[3]....
        /*00a0*/ 	.word	0x00000680


	//   ....[4]....
        /*00a4*/ 	.word	0x000006b0


	//   ....[5]....
        /*00a8*/ 	.word	0x000006d0


	//   ....[6]....
        /*00ac*/ 	.word	0x00000700


	//   ....[7]....
        /*00b0*/ 	.word	0x00000720


	//   ....[8]....
        /*00b4*/ 	.word	0x00000770


	//   ....[9]....
        /*00b8*/ 	.word	0x00000780


	//----- nvinfo : EIATTR_VRC_CTA_INIT_COUNT
	.align		4
.L_1257:
        /*00bc*/ 	.byte	0x02, 0x4a
	.zero		1
	.zero		1


	//----- nvinfo : EIATTR_EXIT_INSTR_OFFSETS
	.align		4
        /*00c0*/ 	.byte	0x04, 0x1c
        /*00c2*/ 	.short	(.L_1259 - .L_1258)


	//   ....[0]....
.L_1258:
        /*00c4*/ 	.word	0x00000070


	//   ....[1]....
        /*00c8*/ 	.word	0x00001f50


	//----- nvinfo : EIATTR_MAX_THREADS
	.align		4
.L_1259:
        /*00cc*/ 	.byte	0x04, 0x05
        /*00ce*/ 	.short	(.L_1261 - .L_1260)
.L_1260:
        /*00d0*/ 	.word	0x00000280
        /*00d4*/ 	.word	0x00000001
        /*00d8*/ 	.word	0x00000001


	//----- nvinfo : EIATTR_CRS_STACK_SIZE
	.align		4
.L_1261:
        /*00dc*/ 	.byte	0x04, 0x1e
        /*00de*/ 	.short	(.L_1263 - .L_1262)
.L_1262:
        /*00e0*/ 	.word	0x00000000


	//----- nvinfo : EIATTR_CBANK_PARAM_SIZE
	.align		4
.L_1263:
        /*00e4*/ 	.byte	0x03, 0x19
        /*00e6*/ 	.short	0x00a0


	//----- nvinfo : EIATTR_PARAM_CBANK
	.align		4
        /*00e8*/ 	.byte	0x04, 0x0a
        /*00ea*/ 	.short	(.L_1265 - .L_1264)
	.align		4
.L_1264:
        /*00ec*/ 	.word	index@(.nv.constant0._Z35group_norm_nhwc_fwd_one_pass_kernelI11Bf16IOBf16WLi64ELi10ELi640EEv26Group_norm_nhwc_fwd_params)
        /*00f0*/ 	.short	0x0380
        /*00f2*/ 	.short	0x00a0


	//----- nvinfo : EIATTR_SW_WAR
	.align		4
.L_1265:
        /*00f4*/ 	.byte	0x04, 0x36
        /*00f6*/ 	.short	(.L_1267 - .L_1266)
.L_1266:
        /*00f8*/ 	.word	0x00000008
.L_1267:


//--------------------- .nv.info._Z35group_norm_nhwc_fwd_one_pass_kernelI11Bf16IOBf16WLi128ELi10ELi640EEv26Group_norm_nhwc_fwd_params --------------------------
	.section	.nv.info._Z35group_norm_nhwc_fwd_one_pass_kernelI11Bf16IOBf16WLi128ELi10ELi640EEv26Group_norm_nhwc_fwd_params,"",@"SHT_CUDA_INFO"
	.sectionflags	@""
	.align	4


	//----- nvinfo : EIATTR_CUDA_API_VERSION
	.align		4
        /*0000*/ 	.byte	0x04, 0x37
        /*0002*/ 	.short	(.L_1269 - .L_1268)
.L_1268:
        /*0004*/ 	.word	0x00000082


	//----- nvinfo : EIATTR_KPARAM_INFO
	.align		4
.L_1269:
        /*0008*/ 	.byte	0x04, 0x17
        /*000a*/ 	.short	(.L_1271 - .L_1270)
.L_1270:
        /*000c*/ 	.word	0x00000000
        /*0010*/ 	.short	0x0000
        /*0012*/ 	.short	0x0000
        /*0014*/ 	.byte	0x00, 0xf0, 0x81, 0x02


	//----- nvinfo : EIATTR_SPARSE_MMA_MASK
	.align		4
.L_1271:
        /*0018*/ 	.byte	0x03, 0x50
        /*001a*/ 	.short	0x0000


	//----- nvinfo : EIATTR_MAXREG_COUNT
	.align		4
        /*001c*/ 	.byte	0x03, 0x1b
        /*001e*/ 	.short	0x0060


	//----- nvinfo : EIATTR_NUM_BARRIERS
	.align		4
        /*0020*/ 	.byte	0x02, 0x4c
        /*0022*/ 	.byte	0x01
	.zero		1


	//----- nvinfo : EIATTR_MERCURY_ISA_VERSION
	.align		4
        /*0024*/ 	.byte	0x03, 0x5f
        /*0026*/ 	.short	0x0101


	//----- nvinfo : EIATTR_INT_WARP_WIDE_INSTR_OFFSETS
	.align		4
        /*0028*/ 	.byte	0x04, 0x31
        /*002a*/ 	.short	(.L_1273 - .L_1272)


	//   ....[0]....
.L_1272:
        /*002c*/ 	.word	0x00000f80


	//   ....[1]....
        /*0030*/ 	.word	0x00000fa0


	//   ....[2]....
        /*0034*/ 	.word	0x00000fd0


	//   ....[3]....
        /*0038*/ 	.word	0x000010f0


	//   ....[4]....
        /*003c*/ 	.word	0x00001100


	//   ....[5]....
        /*0040*/ 	.word	0x00001200


	//   ....[6]....
        /*0044*/ 	.word	0x00001230


	//   ....[7]....
        /*0048*/ 	.word	0x00001270


	//   ....[8]....
        /*004c*/ 	.word	0x000015d0


	//   ....[9]....
        /*0050*/ 	.word	0x000015f0


	//   ....[10]....
        /*0054*/ 	.word	0x00001600


	//   ....[11]....
        /*0058*/ 	.word	0x00001630


	//   ....[12]....
        /*005c*/ 	.word	0x00001880


	//   ....[13]....
        /*0060*/ 	.word	0x000018a0


	//----- nvinfo : EIATTR_COOP_GROUP_MASK_REGIDS
	.align		4
.L_1273:
        /*0064*/ 	.byte	0x04, 0x29
        /*0066*/ 	.short	(.L_1275 - .L_1274)


	//   ....[0]....
.L_1274:
        /*0068*/ 	.word	0xffffffff


	//   ....[1]....
        /*006c*/ 	.word	0xffffffff


	//   ....[2]....
        /*0070*/ 	.word	0xffffffff


	//   ....[3]....
        /*0074*/ 	.word	0xffffffff


	//   ....[4]....
        /*0078*/ 	.word	0xffffffff


	//   ....[5]....
        /*007c*/ 	.word	0xffffffff


	//   ....[6]....
        /*0080*/ 	.word	0xffffffff


	//   ....[7]....
        /*0084*/ 	.word	0xffffffff


	//   ....[8]....
        /*0088*/ 	.word	0xffffffff


	//   ....[9]....
        /*008c*/ 	.word	0xffffffff


	//----- nvinfo : EIATTR_COOP_GROUP_INSTR_OFFSETS
	.align		4
.L_1275:
        /*0090*/ 	.byte	0x04, 0x28
        /*0092*/ 	.short	(.L_1277 - .L_1276)


	//   ....[0]....
.L_1276:
        /*0094*/ 	.word	0x00000620


	//   ....[1]....
        /*0098*/ 	.word	0x00000630


	//   ....[2]....
        /*009c*/ 	.word	0x00000660


	//   ....[3]....
        /*00a0*/ 	.word	0x00000680


	//   ....[4]....
        /*00a4*/ 	.word	0x000006b0


	//   ....[5]....
        /*00a8*/ 	.word	0x000006d0


	//   ....[6]....
        /*00ac*/ 	.word	0x00000700


	//   ....[7]....
        /*00b0*/ 	.word	0x00000720


	//   ....[8]....
        /*00b4*/ 	.word	0x00000770


	//   ....[9]....
        /*00b8*/ 	.word	0x00000780


	//----- nvinfo : EIATTR_VRC_CTA_INIT_COUNT
	.align		4
.L_1277:
        /*00bc*/ 	.byte	0x02, 0x4a
	.zero		1
	.zero		1


	//----- nvinfo : EIATTR_EXIT_INSTR_OFFSETS
	.align		4
        /*00c0*/ 	.byte	0x04, 0x1c
        /*00c2*/ 	.short	(.L_1279 - .L_1278)


	//   ....[0]....
.L_1278:
        /*00c4*/ 	.word	0x00000070


	//   ....[1]....
        /*00c8*/ 	.word	0x00001f50


	//----- nvinfo : EIATTR_MAX_THREADS
	.align		4
.L_1279:
        /*00cc*/ 	.byte	0x04, 0x05
        /*00ce*/ 	.short	(.L_1281 - .L_1280)
.L_1280:
        /*00d0*/ 	.word	0x00000280
        /*00d4*/ 	.word	0x00000001
        /*00d8*/ 	.word	0x00000001


	//----- nvinfo : EIATTR_CRS_STACK_SIZE
	.align		4
.L_1281:
        /*00dc*/ 	.byte	0x04, 0x1e
        /*00de*/ 	.short	(.L_1283 - .L_1282)
.L_1282:
        /*00e0*/ 	.word	0x00000000


	//----- nvinfo : EIATTR_CBANK_PARAM_SIZE
	.align		4
.L_1283:
        /*00e4*/ 	.byte	0x03, 0x19
        /*00e6*/ 	.short	0x00a0


	//----- nvinfo : EIATTR_PARAM_CBANK
	.align		4
        /*00e8*/ 	.byte	0x04, 0x0a
        /*00ea*/ 	.short	(.L_1285 - .L_1284)
	.align		4
.L_1284:
        /*00ec*/ 	.word	index@(.nv.constant0._Z35group_norm_nhwc_fwd_one_pass_kernelI11Bf16IOBf16WLi128ELi10ELi640EEv26Group_norm_nhwc_fwd_params)
        /*00f0*/ 	.short	0x0380
        /*00f2*/ 	.short	0x00a0


	//----- nvinfo : EIATTR_SW_WAR
	.align		4
.L_1285:
        /*00f4*/ 	.byte	0x04, 0x36
        /*00f6*/ 	.short	(.L_1287 - .L_1286)
.L_1286:
        /*00f8*/ 	.word	0x00000008
.L_1287:


//--------------------- .nv.info._Z35group_norm_nhwc_fwd_one_pass_kernelI11Bf16IOBf16WLi256ELi10ELi640EEv26Group_norm_nhwc_fwd_params --------------------------
	.section	.nv.info._Z35group_norm_nhwc_fwd_one_pass_kernelI11Bf16IOBf16WLi256ELi10ELi640EEv26Group_norm_nhwc_fwd_params,"",@"SHT_CUDA_INFO"
	.sectionflags	@""
	.align	4


	//----- nvinfo : EIATTR_CUDA_API_VERSION
	.align		4
        /*0000*/ 	.byte	0x04, 0x37
        /*0002*/ 	.short	(.L_1289 - .L_1288)
.L_1288:
        /*0004*/ 	.word	0x00000082


	//----- nvinfo : EIATTR_KPARAM_INFO
	.align		4
.L_1289:
        /*0008*/ 	.byte	0x04, 0x17
        /*000a*/ 	.short	(.L_1291 - .L_1290)
.L_1290:
        /*000c*/ 	.word	0x00000000
        /*0010*/ 	.short	0x0000
        /*0012*/ 	.short	0x0000
        /*0014*/ 	.byte	0x00, 0xf0, 0x81, 0x02


	//----- nvinfo : EIATTR_SPARSE_MMA_MASK
	.align		4
.L_1291:
        /*0018*/ 	.byte	0x03, 0x50
        /*001a*/ 	.short	0x0000


	//----- nvinfo : EIATTR_MAXREG_COUNT
	.align		4
        /*001c*/ 	.byte	0x03, 0x1b
        /*001e*/ 	.short	0x0060


	//----- nvinfo : EIATTR_NUM_BARRIERS
	.align		4
        /*0020*/ 	.byte	0x02, 0x4c
        /*0022*/ 	.byte	0x01
	.zero		1


	//----- nvinfo : EIATTR_MERCURY_ISA_VERSION
	.align		4
        /*0024*/ 	.byte	0x03, 0x5f
        /*0026*/ 	.short	0x0101


	//----- nvinfo : EIATTR_INT_WARP_WIDE_INSTR_OFFSETS
	.align		4
        /*0028*/ 	.byte	0x04, 0x31
        /*002a*/ 	.short	(.L_1293 - .L_1292)


	//   ....[0]....
.L_1292:
        /*002c*/ 	.word	0x000010a0


	//   ....[1]....
        /*0030*/ 	.word	0x000010d0


	//   ....[2]....
        /*0034*/ 	.word	0x00001190


	//   ....[3]....
        /*0038*/ 	.word	0x00001200


	//   ....[4]....
        /*003c*/ 	.word	0x00001270


	//   ....[5]....
        /*0040*/ 	.word	0x00001350


	//   ....[6]....
        /*0044*/ 	.word	0x000013c0


	//   ....[7]....
        /*0048*/ 	.word	0x00001410


	//   ....[8]....
        /*004c*/ 	.word	0x00001710


	//   ....[9]....
        /*0050*/ 	.word	0x00001740


	//   ....[10]....
        /*0054*/ 	.word	0x00001760


	//   ....[11]....
        /*0058*/ 	.word	0x00001790


	//   ....[12]....
        /*005c*/ 	.word	0x000019e0


	//   ....[13]....
        /*0060*/ 	.word	0x00001a00


	//----- nvinfo : EIATTR_COOP_GROUP_MASK_REGIDS
	.align		4
.L_1293:
        /*0064*/ 	.byte	0x04, 0x29
        /*0066*/ 	.short	(.L_1295 - .L_1294)


	//   ....[0]....
.L_1294:
        /*0068*/ 	.word	0xffffffff


	//   ....[1]....
        /*006c*/ 	.word	0xffffffff


	//   ....[2]....
        /*0070*/ 	.word	0xffffffff


	//   ....[3]....
        /*0074*/ 	.word	0xffffffff


	//   ....[4]....
        /*0078*/ 	.word	0xffffffff


	//   ....[5]....
        /*007c*/ 	.word	0xffffffff


	//   ....[6]....
        /*0080*/ 	.word	0xffffffff


	//   ....[7]....
        /*0084*/ 	.word	0xffffffff


	//   ....[8]....
        /*0088*/ 	.word	0xffffffff


	//   ....[9]....
        /*008c*/ 	.word	0xffffffff


	//----- nvinfo : EIATTR_COOP_GROUP_INSTR_OFFSETS
	.align		4
.L_1295:
        /*0090*/ 	.byte	0x04, 0x28
        /*0092*/ 	.short	(.L_1297 - .L_1296)


	//   ....[0]....
.L_1296:
        /*0094*/ 	.word	0x00000770


	//   ....[1]....
        /*0098*/ 	.word	0x00000780


	//   ....[2]....
        /*009c*/ 	.word	0x000007b0


	//   ....[3]....
        /*00a0*/ 	.word	0x000007d0


	//   ....[4]....
        /*00a4*/ 	.word	0x00000800


	//   ....[5]....
        /*00a8*/ 	.word	0x00000820


	//   ....[6]....
        /*00ac*/ 	.word	0x00000850


	//   ....[7]....
        /*00b0*/ 	.word	0x00000870


	//   ....[8]....
        /*00b4*/ 	.word	0x000008c0


	//   ....[9]....
        /*00b8*/ 	.word	0x000008d0


	//----- nvinfo : EIATTR_VRC_CTA_INIT_COUNT
	.align		4
.L_1297:
        /*00bc*/ 	.byte	0x02, 0x4a
	.zero		1
	.zero		1


	//----- nvinfo : EIATTR_EXIT_INSTR_OFFSETS
	.align		4
        /*00c0*/ 	.byte	0x04, 0x1c
        /*00c2*/ 	.short	(.L_1299 - .L_1298)


	//   ....[0]....
.L_1298:
        /*00c4*/ 	.word	0x00000070


	//   ....[1]....
        /*00c8*/ 	.word	0x000025c0


	//----- nvinfo : EIATTR_MAX_THREADS
	.align		4
.L_1299:
        /*00cc*/ 	.byte	0x04, 0x05
        /*00ce*/ 	.short	(.L_1301 - .L_1300)
.L_1300:
        /*00d0*/ 	.word	0x00000280
        /*00d4*/ 	.word	0x00000001
        /*00d8*/ 	.word	0x00000001


	//----- nvinfo : EIATTR_CRS_STACK_SIZE
	.align		4
.L_1301:
        /*00dc*/ 	.byte	0x04, 0x1e
        /*00de*/ 	.short	(.L_1303 - .L_1302)
.L_1302:
        /*00e0*/ 	.word	0x00000000


	//----- nvinfo : EIATTR_CBANK_PARAM_SIZE
	.align		4
.L_1303:
        /*00e4*/ 	.byte	0x03, 0x19
        /*00e6*/ 	.short	0x00a0


	//----- nvinfo : EIATTR_PARAM_CBANK
	.align		4
        /*00e8*/ 	.byte	0x04, 0x0a
        /*00ea*/ 	.short	(.L_1305 - .L_1304)
	.align		4
.L_1304:
        /*00ec*/ 	.word	index@(.nv.constant0._Z35group_norm_nhwc_fwd_one_pass_kernelI11Bf16IOBf16WLi256ELi10ELi640EEv26Group_norm_nhwc_fwd_params)
        /*00f0*/ 	.short	0x0380
        /*00f2*/ 	.short	0x00a0


	//----- nvinfo : EIATTR_SW_WAR
	.align		4
.L_1305:
        /*00f4*/ 	.byte	0x04, 0x36
        /*00f6*/ 	.short	(.L_1307 - .L_1306)
.L_1306:
        /*00f8*/ 	.word	0x00000008
.L_1307:


//--------------------- .nv.info._Z35group_norm_nhwc_fwd_one_pass_kernelI11Bf16IOBf16WLi512ELi10ELi640EEv26Group_norm_nhwc_fwd_params --------------------------
	.section	.nv.info._Z35group_norm_nhwc_fwd_one_pass_kernelI11Bf16IOBf16WLi512ELi10ELi640EEv26Group_norm_nhwc_fwd_params,"",@"SHT_CUDA_INFO"
	.sectionflags	@""
	.align	4


	//----- nvinfo : EIATTR_CUDA_API_VERSION
	.align		4
        /*0000*/ 	.byte	0x04, 0x37
        /*0002*/ 	.short	(.L_1309 - .L_1308)
.L_1308:
        /*0004*/ 	.word	0x00000082


	//----- nvinfo : EIATTR_KPARAM_INFO
	.align		4
.L_1309:
        /*0008*/ 	.byte	0x04, 0x17
        /*000a*/ 	.short	(.L_1311 - .L_1310)
.L_1310:
        /*000c*/ 	.word	0x00000000
        /*0010*/ 	.short	0x0000
        /*0012*/ 	.short	0x0000
        /*0014*/ 	.byte	0x00, 0xf0, 0x81, 0x02


	//----- nvinfo : EIATTR_SPARSE_MMA_MASK
	.align		4
.L_1311:
        /*0018*/ 	.byte	0x03, 0x50
        /*001a*/ 	.short	0x0000


	//----- nvinfo : EIATTR_MAXREG_COUNT
	.align		4
        /*001c*/ 	.byte	0x03, 0x1b
        /*001e*/ 	.short	0x0060


	//----- nvinfo : EIATTR_NUM_BARRIERS
	.align		4
        /*0020*/ 	.byte	0x02, 0x4c
        /*0022*/ 	.byte	0x01
	.zero		1


	//----- nvinfo : EIATTR_MERCURY_ISA_VERSION
	.align		4
        /*0024*/ 	.byte	0x03, 0x5f
        /*0026*/ 	.short	0x0101


	//----- nvinfo : EIATTR_INT_WARP_WIDE_INSTR_OFFSETS
	.align		4
        /*0028*/ 	.byte	0x04, 0x31
        /*002a*/ 	.short	(.L_1313 - .L_1312)


	//   ....[0]....
.L_1312:
        /*002c*/ 	.word	0x00001450


	//   ....[1]....
        /*0030*/ 	.word	0x00001470


	//   ....[2]....
        /*0034*/ 	.word	0x00001550


	//   ....[3]....
        /*0038*/ 	.word	0x00001570


	//   ....[4]....
        /*003c*/ 	.word	0x00001680


	//   ....[5]....
        /*0040*/ 	.word	0x000016e0


	//   ....[6]....
        /*0044*/ 	.word	0x000017d0


	//   ....[7]....
        /*0048*/ 	.word	0x000017f0


	//   ....[8]....
        /*004c*/ 	.word	0x00001a40


	//   ....[9]....
        /*0050*/ 	.word	0x00001b30


	//   ....[10]....
        /*0054*/ 	.word	0x00001b50


	//   ....[11]....
        /*0058*/ 	.word	0x00001b70


	//   ....[12]....
        /*005c*/ 	.word	0x00001d90


	//   ....[13]....
        /*0060*/ 	.word	0x00001db0


	//----- nvinfo : EIATTR_COOP_GROUP_MASK_REGIDS
	.align		4
.L_1313:
        /*0064*/ 	.byte	0x04, 0x29
        /*0066*/ 	.short	(.L_1315 - .L_1314)


	//   ....[0]....
.L_1314:
        /*0068*/ 	.word	0xffffffff


	//   ....[1]....
        /*006c*/ 	.word	0xffffffff


	//   ....[2]....
        /*0070*/ 	.word	0xffffffff


	//   ....[3]....
        /*0074*/ 	.word	0xffffffff


	//   ....[4]....
        /*0078*/ 	.word	0xffffffff


	//   ....[5]....
        /*007c*/ 	.word	0xffffffff


	//   ....[6]....
        /*0080*/ 	.word	0xffffffff


	//   ....[7]....
        /*0084*/ 	.word	0xffffffff


	//   ....[8]....
        /*0088*/ 	.word	0xffffffff


	//   ....[9]....
        /*008c*/ 	.word	0xffffffff


	//----- nvinfo : EIATTR_COOP_GROUP_INSTR_OFFSETS
	.align		4
.L_1315:
        /*0090*/ 	.byte	0x04, 0x28
        /*0092*/ 	.short	(.L_1317 - .L_1316)


	//   ....[0]....
.L_1316:
        /*0094*/ 	.word	0x00000b60


	//   ....[1]....
        /*0098*/ 	.word	0x00000b70


	//   ....[2]....
        /*009c*/ 	.word	0x00000ba0


	//   ....[3]....
        /*00a0*/ 	.word	0x00000bb0


	//   ....[4]....
        /*00a4*/ 	.word	0x00000bf0


	//   ....[5]....
        /*00a8*/ 	.word	0x00000c00


	//   ....[6]....
        /*00ac*/ 	.word	0x00000c40


	//   ....[7]....
        /*00b0*/ 	.word	0x00000c50


	//   ....[8]....
        /*00b4*/ 	.word	0x00000cb0


	//   ....[9]....
        /*00b8*/ 	.word	0x00000cc0


	//----- nvinfo : EIATTR_VRC_CTA_INIT_COUNT
	.align		4
.L_1317:
        /*00bc*/ 	.byte	0x02, 0x4a
	.zero		1
	.zero		1


	//----- nvinfo : EIATTR_EXIT_INSTR_OFFSETS
	.align		4
        /*00c0*/ 	.byte	0x04, 0x1c
        /*00c2*/ 	.short	(.L_1319 - .L_1318)


	//   ....[0]....
.L_1318:
        /*00c4*/ 	.word	0x00000070


	//   ....[1]....
        /*00c8*/ 	.word	0x000030a0


	//----- nvinfo : EIATTR_MAX_THREADS
	.align		4
.L_1319:
        /*00cc*/ 	.byte	0x04, 0x05
        /*00ce*/ 	.short	(.L_1321 - .L_1320)
.L_1320:
        /*00d0*/ 	.word	0x00000280
        /*00d4*/ 	.word	0x00000001
        /*00d8*/ 	.word	0x00000001


	//----- nvinfo : EIATTR_CRS_STACK_SIZE
	.align		4
.L_1321:
        /*00dc*/ 	.byte	0x04, 0x1e
        /*00de*/ 	.short	(.L_1323 - .L_1322)
.L_1322:
        /*00e0*/ 	.word	0x00000000


	//----- nvinfo : EIATTR_CBANK_PARAM_SIZE
	.align		4
.L_1323:
        /*00e4*/ 	.byte	0x03, 0x19
        /*00e6*/ 	.short	0x00a0


	//----- nvinfo : EIATTR_PARAM_CBANK
	.align		4
        /*00e8*/ 	.byte	0x04, 0x0a
        /*00ea*/ 	.short	(.L_1325 - .L_1324)
	.align		4
.L_1324:
        /*00ec*/ 	.word	index@(.nv.constant0._Z35group_norm_nhwc_fwd_one_pass_kernelI11Bf16IOBf16WLi512ELi10ELi640EEv26Group_norm_nhwc_fwd_params)
        /*00f0*/ 	.short	0x0380
        /*00f2*/ 	.short	0x00a0


	//----- nvinfo : EIATTR_SW_WAR
	.align		4
.L_1325:
        /*00f4*/ 	.byte	0x04, 0x36
        /*00f6*/ 	.short	(.L_1327 - .L_1326)
.L_1326:
        /*00f8*/ 	.word	0x00000008
.L_1327:


//--------------------- .nv.info._Z35group_norm_nhwc_fwd_one_pass_kernelI11Bf16IOFp16WLi64ELi10ELi640EEv26Group_norm_nhwc_fwd_params --------------------------
	.section	.nv.info._Z35group_norm_nhwc_fwd_one_pass_kernelI11Bf16IOFp16WLi64ELi10ELi640EEv26Group_norm_nhwc_fwd_params,"",@"SHT_CUDA_INFO"
	.sectionflags	@""
	.align	4


	//----- nvinfo : EIATTR_CUDA_API_VERSION
	.align		4
        /*0000*/ 	.byte	0x04, 0x37
        /*0002*/ 	.short	(.L_1329 - .L_1328)
.L_1328:
        /*0004*/ 	.word	0x00000082


	//----- nvinfo : EIATTR_KPARAM_INFO
	.align		4
.L_1329:
        /*0008*/ 	.byte	0x04, 0x17
        /*000a*/ 	.short	(.L_1331 - .L_1330)
.L_1330:
        /*000c*/ 	.word	0x00000000
        /*0010*/ 	.short	0x0000
        /*0012*/ 	.short	0x0000
        /*0014*/ 	.byte	0x00, 0xf0, 0x81, 0x02


	//----- nvinfo : EIATTR_SPARSE_MMA_MASK
	.align		4
.L_1331:
        /*0018*/ 	.byte	0x03, 0x50
        /*001a*/ 	.short	0x0000


	//----- nvinfo : EIATTR_MAXREG_COUNT
	.align		4
        /*001c*/ 	.byte	0x03, 0x1b
        /*001e*/ 	.short	0x0060


	//----- nvinfo : EIATTR_NUM_BARRIERS
	.align		4
        /*0020*/ 	.byte	0x02, 0x4c
        /*0022*/ 	.byte	0x01
	.zero		1


	//----- nvinfo : EIATTR_MERCURY_ISA_VERSION
	.align		4
        /*0024*/ 	.byte	0x03, 0x5f
        /*0026*/ 	.short	0x0101


	//----- nvinfo : EIATTR_INT_WARP_WIDE_INSTR_OFFSETS
	.align		4
        /*0028*/ 	.byte	0x04, 0x31
        /*002a*/ 	.short	(.L_1333 - .L_1332)


	//   ....[0]....
.L_1332:
        /*002c*/ 	.word	0x00000f80


	//   ....[1]....
        /*0030*/ 	.word	0x00000fa0


	//   ....[2]....
        /*0034*/ 	.word	0x00000fd0


	//   ....[3]....
        /*0038*/ 	.word	0x000010f0


	//   ....[4]....
        /*003c*/ 	.word	0x00001100


	//   ....[5]....
        /*0040*/ 	.word	0x00001200


	//   ....[6]....
        /*0044*/ 	.word	0x00001230


	//   ....[7]....
        /*0048*/ 	.word	0x00001270


	//   ....[8]....
        /*004c*/ 	.word	0x000015d0


	//   ....[9]....
        /*0050*/ 	.word	0x000015f0


	//   ....[10]....
        /*0054*/ 	.word	0x00001610


	//   ....[11]....
        /*0058*/ 	.word	0x00001630


	//   ....[12]....
        /*005c*/ 	.word	0x00001880


	//   ....[13]....
        /*0060*/ 	.word	0x000018a0


	//----- nvinfo : EIATTR_COOP_GROUP_MASK_REGIDS
	.align		4
.L_1333:
        /*0064*/ 	.byte	0x04, 0x29
        /*0066*/ 	.short	(.L_1335 - .L_1334)


	//   ....[0]....
.L_1334:
        /*0068*/ 	.word	0xffffffff


	//   ....[1]....
        /*006c*/ 	.word	0xffffffff


	//   ....[2]....
        /*0070*/ 	.word	0xffffffff


	//   ....[3]....
        /*0074*/ 	.word	0xffffffff


	//   ....[4]....
        /*0078*/ 	.word	0xffffffff


	//   ....[5]....
        /*007c*/ 	.word	0xffffffff


	//   ....[6]....
        /*0080*/ 	.word	0xffffffff


	//   ....[7]....
        /*0084*/ 	.word	0xffffffff


	//   ....[8]....
        /*0088*/ 	.word	0xffffffff


	//   ....[9]....
        /*008c*/ 	.word	0xffffffff


	//----- nvinfo : EIATTR_COOP_GROUP_INSTR_OFFSETS
	.align		4
.L_1335:
        /*0090*/ 	.byte	0x04, 0x28
        /*0092*/ 	.short	(.L_1337 - .L_1336)


	//   ....[0]....
.L_1336:
        /*0094*/ 	.word	0x00000620


	//   ....[1]....
        /*0098*/ 	.word	0x00000630


	//   ....[2]....
        /*009c*/ 	.word	0x00000660


	//   ....[3]....
        /*00a0*/ 	.word	0x00000680


	//   ....[4]....
        /*00a4*/ 	.word	0x000006b0


	//   ....[5]....
        /*00a8*/ 	.word	0x000006d0


	//   ....[6]....
        /*00ac*/ 	.word	0x00000700


	//   ....[7]....
        /*00b0*/ 	.word	0x00000720


	//   ....[8]....
        /*00b4*/ 	.word	0x00000770


	//   ....[9]....
        /*00b8*/ 	.word	0x00000780


	//----- nvinfo : EIATTR_VRC_CTA_INIT_COUNT
	.align		4
.L_1337:
        /*00bc*/ 	.byte	0x02, 0x4a
	.zero		1
	.zero		1


	//----- nvinfo : EIATTR_EXIT_INSTR_OFFSETS
	.align		4
        /*00c0*/ 	.byte	0x04, 0x1c
        /*00c2*/ 	.short	(.L_1339 - .L_1338)


	//   ....[0]....
.L_1338:
        /*00c4*/ 	.word	0x00000070


	//   ....[1]....
        /*00c8*/ 	.word	0x00001f50


	//----- nvinfo : EIATTR_MAX_THREADS
	.align		4
.L_1339:
        /*00cc*/ 	.byte	0x04, 0x05
        /*00ce*/ 	.short	(.L_1341 - .L_1340)
.L_1340:
        /*00d0*/ 	.word	0x00000280
        /*00d4*/ 	.word	0x00000001
        /*00d8*/ 	.word	0x00000001


	//----- nvinfo : EIATTR_CRS_STACK_SIZE
	.align		4
.L_1341:
        /*00dc*/ 	.byte	0x04, 0x1e
        /*00de*/ 	.short	(.L_1343 - .L_1342)
.L_1342:
        /*00e0*/ 	.word	0x00000000


	//----- nvinfo : EIATTR_CBANK_PARAM_SIZE
	.align		4
.L_1343:
        /*00e4*/ 	.byte	0x03, 0x19
        /*00e6*/ 	.short	0x00a0


	//----- nvinfo : EIATTR_PARAM_CBANK
	.align		4
        /*00e8*/ 	.byte	0x04, 0x0a
        /*00ea*/ 	.short	(.L_1345 - .L_1344)
	.align		4
.L_1344:
        /*00ec*/ 	.word	index@(.nv.constant0._Z35group_norm_nhwc_fwd_one_pass_kernelI11Bf16IOFp16WLi64ELi10ELi640EEv26Group_norm_nhwc_fwd_params)
        /*00f0*/ 	.short	0x0380
        /*00f2*/ 	.short	0x00a0


	//----- nvinfo : EIATTR_SW_WAR
	.align		4
.L_1345:
        /*00f4*/ 	.byte	0x04, 0x36
        /*00f6*/ 	.short	(.L_1347 - .L_1346)
.L_1346:
        /*00f8*/ 	.word	0x00000008
.L_1347:


//--------------------- .nv.info._Z35group_norm_nhwc_fwd_one_pass_kernelI11Bf16IOFp16WLi128ELi10ELi640EEv26Group_norm_nhwc_fwd_params --------------------------
	.section	.nv.info._Z35group_norm_nhwc_fwd_one_pass_kernelI11Bf16IOFp16WLi128ELi10ELi640EEv26Group_norm_nhwc_fwd_params,"",@"SHT_CUDA_INFO"
	.sectionflags	@""
	.align	4


	//----- nvinfo : EIATTR_CUDA_API_VERSION
	.align		4
        /*0000*/ 	.byte	0x04, 0x37
        /*0002*/ 	.short	(.L_1349 - .L_1348)
.L_1348:
        /*0004*/ 	.word	0x00000082


	//----- nvinfo : EIATTR_KPARAM_INFO
	.align		4
.L_1349:
        /*0008*/ 	.byte	0x04, 0x17
        /*000a*/ 	.short	(.L_1351 - .L_1350)
.L_1350:
        /*000c*/ 	.word	0x00000000
        /*0010*/ 	.short	0x0000
        /*0012*/ 	.short	0x0000
        /*0014*/ 	.byte	0x00, 0xf0, 0x81, 0x02


	//----- nvinfo : EIATTR_SPARSE_MMA_MASK
	.align		4
.L_1351:
        /*0018*/ 	.byte	0x03, 0x50
        /*001a*/ 	.short	0x0000


	//----- nvinfo : EIATTR_MAXREG_COUNT
	.align		4
        /*001c*/ 	.byte	0x03, 0x1b
        /*001e*/ 	.short	0x0060


	//----- nvinfo : EIATTR_NUM_BARRIERS
	.align		4
        /*0020*/ 	.byte	0x02, 0x4c
        /*0022*/ 	.byte	0x01
	.zero		1


	//----- nvinfo : EIATTR_MERCURY_ISA_VERSION
	.align		4
        /*0024*/ 	.byte	0x03, 0x5f
        /*0026*/ 	.short	0x0101


	//----- nvinfo : EIATTR_INT_WARP_WIDE_INSTR_OFFSETS
	.align		4
        /*0028*/ 	.byte	0x04, 0x31
        /*002a*/ 	.short	(.L_1353 - .L_1352)


	//   ....[0]....
.L_1352:
        /*002c*/ 	.word	0x00000f80


	//   ....[1]....
        /*0030*/ 	.word	0x00000fa0


	//   ....[2]....
        /*0034*/ 	.word	0x00000fd0


	//   ....[3]....
        /*0038*/ 	.word	0x000010f0


	//   ....[4]....
        /*003c*/ 	.word	0x00001100


	//   ....[5]....
        /*0040*/ 	.word	0x00001200


	//   ....[6]....
        /*0044*/ 	.word	0x00001230


	//   ....[7]....
        /*0048*/ 	.word	0x00001270


	//   ....[8]....
        /*004c*/ 	.word	0x000015d0


	//   ....[9]....
        /*0050*/ 	.word	0x000015f0


	//   ....[10]....
        /*0054*/ 	.word	0x00001610


	//   ....[11]....
        /*0058*/ 	.word	0x00001630


	//   ....[12]....
        /*005c*/ 	.word	0x00001880


	//   ....[13]....
        /*0060*/ 	.word	0x000018a0


	//----- nvinfo : EIATTR_COOP_GROUP_MASK_REGIDS
	.align		4
.L_1353:
        /*0064*/ 	.byte	0x04, 0x29
        /*0066*/ 	.short	(.L_1355 - .L_1354)


	//   ....[0]....
.L_1354:
        /*0068*/ 	.word	0xffffffff


	//   ....[1]....
        /*006c*/ 	.word	0xffffffff


	//   ....[2]....
        /*0070*/ 	.word	0xffffffff


	//   ....[3]....
        /*0074*/ 	.word	0xffffffff


	//   ....[4]....
        /*0078*/ 	.word	0xffffffff


	//   ....[5]....
        /*007c*/ 	.word	0xffffffff


	//   ....[6]....
        /*0080*/ 	.word	0xffffffff


	//   ....[7]....
        /*0084*/ 	.word	0xffffffff


	//   ....[8]....
        /*0088*/ 	.word	0xffffffff


	//   ....[9]....
        /*008c*/ 	.word	0xffffffff


	//----- nvinfo : EIATTR_COOP_GROUP_INSTR_OFFSETS
	.align		4
.L_1355:
        /*0090*/ 	.byte	0x04, 0x28
        /*0092*/ 	.short	(.L_1357 - .L_1356)


	//   ....[0]....
.L_1356:
        /*0094*/ 	.word	0x00000620


	//   ....[1]....
        /*0098*/ 	.word	0x00000630


	//   ....[2]....
        /*009c*/ 	.word	0x00000660


	//   ....[3]....
        /*00a0*/ 	.word	0x00000680


	//   ....[4]....
        /*00a4*/ 	.word	0x000006b0


	//   ....[5]....
        /*00a8*/ 	.word	0x000006d0


	//   ....[6]....
        /*00ac*/ 	.word	0x00000700


	//   ....[7]....
        /*00b0*/ 	.word	0x00000720


	//   ....[8]....
        /*00b4*/ 	.word	0x00000770


	//   ....[9]....
        /*00b8*/ 	.word	0x00000780


	//----- nvinfo : EIATTR_VRC_CTA_INIT_COUNT
	.align		4
.L_1357:
        /*00bc*/ 	.byte	0x02, 0x4a
	.zero		1
	.zero		1


	//----- nvinfo : EIATTR_EXIT_INSTR_OFFSETS
	.align		4
        /*00c0*/ 	.byte	0x04, 0x1c
        /*00c2*/ 	.short	(.L_1359 - .L_1358)


	//   ....[0]....
.L_1358:
        /*00c4*/ 	.word	0x00000070


	//   ....[1]....
        /*00c8*/ 	.word	0x00001f50


	//----- nvinfo : EIATTR_MAX_THREADS
	.align		4
.L_1359:
        /*00cc*/ 	.byte	0x04, 0x05
        /*00ce*/ 	.short	(.L_1361 - .L_1360)
.L_1360:
        /*00d0*/ 	.word	0x00000280
        /*00d4*/ 	.word	0x00000001
        /*00d8*/ 	.word	0x00000001


	//----- nvinfo : EIATTR_CRS_STACK_SIZE
	.align		4
.L_1361:
        /*00dc*/ 	.byte	0x04, 0x1e
        /*00de*/ 	.short	(.L_1363 - .L_1362)
.L_1362:
        /*00e0*/ 	.word	0x00000000


	//----- nvinfo : EIATTR_CBANK_PARAM_SIZE
	.align		4
.L_1363:
        /*00e4*/ 	.byte	0x03, 0x19
        /*00e6*/ 	.short	0x00a0


	//----- nvinfo : EIATTR_PARAM_CBANK
	.align		4
        /*00e8*/ 	.byte	0x04, 0x0a
        /*00ea*/ 	.short	(.L_1365 - .L_1364)
	.align		4
.L_1364:
        /*00ec*/ 	.word	index@(.nv.constant0._Z35group_norm_nhwc_fwd_one_pass_kernelI11Bf16IOFp16WLi128ELi10ELi640EEv26Group_norm_nhwc_fwd_params)
        /*00f0*/ 	.short	0x0380
        /*00f2*/ 	.short	0x00a0


	//----- nvinfo : EIATTR_SW_WAR
	.align		4
.L_1365:
        /*00f4*/ 	.byte	0x04, 0x36
        /*00f6*/ 	.short	(.L_1367 - .L_1366)
.L_1366:
        /*00f8*/ 	.word	0x00000008
.L_1367:


//--------------------- .nv.info._Z35group_norm_nhwc_fwd_one_pass_kernelI11Bf16IOFp16WLi256ELi10ELi640EEv26Group_norm_nhwc_fwd_params --------------------------
	.section	.nv.info._Z35group_norm_nhwc_fwd_one_pass_kernelI11Bf16IOFp16WLi256ELi10ELi640EEv26Group_norm_nhwc_fwd_params,"",@"SHT_CUDA_INFO"
	.sectionflags	@""
	.align	4


	//----- nvinfo : EIATTR_CUDA_API_VERSION
	.align		4
        /*0000*/ 	.byte	0x04, 0x37
        /*0002*/ 	.short	(.L_1369 - .L_1368)
.L_1368:
        /*0004*/ 	.word	0x00000082


	//----- nvinfo : EIATTR_KPARAM_INFO
	.align		4
.L_1369:
        /*0008*/ 	.byte	0x04, 0x17
        /*000a*/ 	.short	(.L_1371 - .L_1370)
.L_1370:
        /*000c*/ 	.word	0x00000000
        /*0010*/ 	.short	0x0000
        /*0012*/ 	.short	0x0000
        /*0014*/ 	.byte	0x00, 0xf0, 0x81, 0x02


	//----- nvinfo : EIATTR_SPARSE_MMA_MASK
	.align		4
.L_1371:
        /*0018*/ 	.byte	0x03, 0x50
        /*001a*/ 	.short	0x0000


	//----- nvinfo : EIATTR_MAXREG_COUNT
	.align		4
        /*001c*/ 	.byte	0x03, 0x1b
        /*001e*/ 	.short	0x0060


	//----- nvinfo : EIATTR_NUM_BARRIERS
	.align		4
        /*0020*/ 	.byte	0x02, 0x4c
        /*0022*/ 	.byte	0x01
	.zero		1


	//----- nvinfo : EIATTR_MERCURY_ISA_VERSION
	.align		4
        /*0024*/ 	.byte	0x03, 0x5f
        /*0026*/ 	.short	0x0101


	//----- nvinfo : EIATTR_INT_WARP_WIDE_INSTR_OFFSETS
	.align		4
        /*0028*/ 	.byte	0x04, 0x31
        /*002a*/ 	.short	(.L_1373 - .L_1372)


	//   ....[0]....
.L_1372:
        /*002c*/ 	.word	0x000010a0


	//   ....[1]....
        /*0030*/ 	.word	0x000010d0


	//   ....[2]....
        /*0034*/ 	.word	0x00001190


	//   ....[3]....
        /*0038*/ 	.word	0x00001210


	//   ....[4]....
        /*003c*/ 	.word	0x00001270


	//   ....[5]....
        /*0040*/ 	.word	0x00001350


	//   ....[6]....
        /*0044*/ 	.word	0x000013c0


	//   ....[7]....
        /*0048*/ 	.word	0x00001410


	//   ....[8]....
        /*004c*/ 	.word	0x00001710


	//   ....[9]....
        /*0050*/ 	.word	0x00001740


	//   ....[10]....
        /*0054*/ 	.word	0x00001760


	//   ....[11]....
        /*0058*/ 	.word	0x000017a0


	//   ....[12]....
        /*005c*/ 	.word	0x000019e0


	//   ....[13]....
        /*0060*/ 	.word	0x00001a00


	//----- nvinfo : EIATTR_COOP_GROUP_MASK_REGIDS
	.align		4
.L_1373:
        /*0064*/ 	.byte	0x04, 0x29
        /*0066*/ 	.short	(.L_1375 - .L_1374)


	//   ....[0]....
.L_1374:
        /*0068*/ 	.word	0xffffffff


	//   ....[1]....
        /*006c*/ 	.word	0xffffffff


	//   ....[2]....
        /*0070*/ 	.word	0xffffffff


	//   ....[3]....
        /*0074*/ 	.word	0xffffffff


	//   ....[4]....
        /*0078*/ 	.word	0xffffffff


	//   ....[5]....
        /*007c*/ 	.word	0xffffffff


	//   ....[6]....
        /*0080*/ 	.word	0xffffffff


	//   ....[7]....
        /*0084*/ 	.word	0xffffffff


	//   ....[8]....
        /*0088*/ 	.word	0xffffffff


	//   ....[9]....
        /*008c*/ 	.word	0xffffffff


	//----- nvinfo : EIATTR_COOP_GROUP_INSTR_OFFSETS
	.align		4
.L_1375:
        /*0090*/ 	.byte	0x04, 0x28
        /*0092*/ 	.short	(.L_1377 - .L_1376)


	//   ....[0]....
.L_1376:
        /*0094*/ 	.word	0x00000770


	//   ....[1]....
        /*0098*/ 	.word	0x00000780


	//   ....[2]....
        /*009c*/ 	.word	0x000007b0


	//   ....[3]....
        /*00a0*/ 	.word	0x000007d0


	//   ....[4]....
        /*00a4*/ 	.word	0x00000800


	//   ....[5]....
        /*00a8*/ 	.word	0x00000820


	//   ....[6]....
        /*00ac*/ 	.word	0x00000850


	//   ....[7]....
        /*00b0*/ 	.word	0x00000870


	//   ....[8]....
        /*00b4*/ 	.word	0x000008c0


	//   ....[9]....
        /*00b8*/ 	.word	0x000008d0


	//----- nvinfo : EIATTR_VRC_CTA_INIT_COUNT
	.align		4
.L_1377:
        /*00bc*/ 	.byte	0x02, 0x4a
	.zero		1
	.zero		1


	//----- nvinfo : EIATTR_EXIT_INSTR_OFFSETS
	.align		4
        /*00c0*/ 	.byte	0x04, 0x1c
        /*00c2*/ 	.short	(.L_1379 - .L_1378)


	//   ....[0]....
.L_1378:
        /*00c4*/ 	.word	0x00000070


	//   ....[1]....
        /*00c8*/ 	.word	0x000025c0


	//----- nvinfo : EIATTR_MAX_THREADS
	.align		4
.L_1379:
        /*00cc*/ 	.byte	0x04, 0x05
        /*00ce*/ 	.short	(.L_1381 - .L_1380)
.L_1380:
        /*00d0*/ 	.word	0x00000280
        /*00d4*/ 	.word	0x00000001
        /*00d8*/ 	.word	0x00000001


	//----- nvinfo : EIATTR_CRS_STACK_SIZE
	.align		4
.L_1381:
        /*00dc*/ 	.byte	0x04, 0x1e
        /*00de*/ 	.short	(.L_1383 - .L_1382)
.L_1382:
        /*00e0*/ 	.word	0x00000000


	//----- nvinfo : EIATTR_CBANK_PARAM_SIZE
	.align		4
.L_1383:
        /*00e4*/ 	.byte	0x03, 0x19
        /*00e6*/ 	.short	0x00a0


	//----- nvinfo : EIATTR_PARAM_CBANK
	.align		4
        /*00e8*/ 	.byte	0x04, 0x0a
        /*00ea*/ 	.short	(.L_1385 - .L_1384)
	.align		4
.L_1384:
        /*00ec*/ 	.word	index@(.nv.constant0._Z35group_norm_nhwc_fwd_one_pass_kernelI11Bf16IOFp16WLi256ELi10ELi640EEv26Group_norm_nhwc_fwd_params)
        /*00f0*/ 	.short	0x0380
        /*00f2*/ 	.short	0x00a0


	//----- nvinfo : EIATTR_SW_WAR
	.align		4
.L_1385:
        /*00f4*/ 	.byte	0x04, 0x36
        /*00f6*/ 	.short	(.L_1387 - .L_1386)
.L_1386:
        /*00f8*/ 	.word	0x00000008
.L_1387:


//--------------------- .nv.info._Z35group_norm_nhwc_fwd_one_pass_kernelI11Bf16IOFp16WLi512ELi10ELi640EEv26Group_norm_nhwc_fwd_params --------------------------
	.section	.nv.info._Z35group_norm_nhwc_fwd_one_pass_kernelI11Bf16IOFp16WLi512ELi10ELi640EEv26Group_norm_nhwc_fwd_params,"",@"SHT_CUDA_INFO"
	.sectionflags	@""
	.align	4


	//----- nvinfo : EIATTR_CUDA_API_VERSION
	.align		4
        /*0000*/ 	.byte	0x04, 0x37
        /*0002*/ 	.short	(.L_1389 - .L_1388)
.L_1388:
        /*0004*/ 	.word	0x00000082


	//----- nvinfo : EIATTR_KPARAM_INFO
	.align		4
.L_1389:
        /*0008*/ 	.byte	0x04, 0x17
        /*000a*/ 	.short	(.L_1391 - .L_1390)
.L_1390:
        /*000c*/ 	.word	0x00000000
        /*0010*/ 	.short	0x0000
        /*0012*/ 	.short	0x0000
        /*0014*/ 	.byte	0x00, 0xf0, 0x81, 0x02


	//----- nvinfo : EIATTR_SPARSE_MMA_MASK
	.align		4
.L_1391:
        /*0018*/ 	.byte	0x03, 0x50
        /*001a*/ 	.short	0x0000


	//----- nvinfo : EIATTR_MAXREG_COUNT
	.align		4
        /*001c*/ 	.byte	0x03, 0x1b
        /*001e*/ 	.short	0x0060


	//----- nvinfo : EIATTR_NUM_BARRIERS
	.align		4
        /*0020*/ 	.byte	0x02, 0x4c
        /*0022*/ 	.byte	0x01
	.zero		1


	//----- nvinfo : EIATTR_MERCURY_ISA_VERSION
	.align		4
        /*0024*/ 	.byte	0x03, 0x5f
        /*0026*/ 	.short	0x0101


	//----- nvinfo : EIATTR_INT_WARP_WIDE_INSTR_OFFSETS
	.align		4
        /*0028*/ 	.byte	0x04, 0x31
        /*002a*/ 	.short	(.L_1393 - .L_1392)


	//   ....[0]....
.L_1392:
        /*002c*/ 	.word	0x00001450


	//   ....[1]....
        /*0030*/ 	.word	0x00001470


	//   ....[2]....
        /*0034*/ 	.word	0x00001550


	//   ....[3]....
        /*0038*/ 	.word	0x00001570


	//   ....[4]....
        /*003c*/ 	.word	0x00001680


	//   ....[5]....
        /*0040*/ 	.word	0x000016e0


	//   ....[6]....
        /*0044*/ 	.word	0x000017d0


	//   ....[7]....
        /*0048*/ 	.word	0x000017f0


	//   ....[8]....
        /*004c*/ 	.word	0x00001a40


	//   ....[9]....
        /*0050*/ 	.word	0x00001b30


	//   ....[10]....
        /*0054*/ 	.word	0x00001b50


	//   ....[11]....
        /*0058*/ 	.word	0x00001b70


	//   ....[12]....
        /*005c*/ 	.word	0x00001d90


	//   ....[13]....
        /*0060*/ 	.word	0x00001db0


	//----- nvinfo : EIATTR_COOP_GROUP_MASK_REGIDS
	.align		4
.L_1393:
        /*0064*/ 	.byte	0x04, 0x29
        /*0066*/ 	.short	(.L_1395 - .L_1394)


	//   ....[0]....
.L_1394:
        /*0068*/ 	.word	0xffffffff


	//   ....[1]....
        /*006c*/ 	.word	0xffffffff


	//   ....[2]....
        /*0070*/ 	.word	0xffffffff


	//   ....[3]....
        /*0074*/ 	.word	0xffffffff


	//   ....[4]....
        /*0078*/ 	.word	0xffffffff


	//   ....[5]....
        /*007c*/ 	.word	0xffffffff


	//   ....[6]....
        /*0080*/ 	.word	0xffffffff


	//   ....[7]....
        /*0084*/ 	.word	0xffffffff


	//   ....[8]....
        /*0088*/ 	.word	0xffffffff


	//   ....[9]....
        /*008c*/ 	.word	0xffffffff


	//----- nvinfo : EIATTR_COOP_GROUP_INSTR_OFFSETS
	.align		4
.L_1395:
        /*0090*/ 	.byte	0x04, 0x28
        /*0092*/ 	.short	(.L_1397 - .L_1396)


	//   ....[0]....
.L_1396:
        /*0094*/ 	.word	0x00000b60


	//   ....[1]....
        /*0098*/ 	.word	0x00000b70


	//   ....[2]....
        /*009c*/ 	.word	0x00000ba0


	//   ....[3]....
        /*00a0*/ 	.word	0x00000bb0


	//   ....[4]....
        /*00a4*/ 	.word	0x00000bf0


	//   ....[5]....
        /*00a8*/ 	.word	0x00000c00


	//   ....[6]....
        /*00ac*/ 	.word	0x00000c40


	//   ....[7]....
        /*00b0*/ 	.word	0x00000c50


	//   ....[8]....
        /*00b4*/ 	.word	0x00000cb0


	//   ....[9]....
        /*00b8*/ 	.word	0x00000cc0


	//----- nvinfo : EIATTR_VRC_CTA_INIT_COUNT
	.align		4
.L_1397:
        /*00bc*/ 	.byte	0x02, 0x4a
	.zero		1
	.zero		1


	//----- nvinfo : EIATTR_EXIT_INSTR_OFFSETS
	.align		4
        /*00c0*/ 	.byte	0x04, 0x1c
        /*00c2*/ 	.short	(.L_1399 - .L_1398)


	//   ....[0]....
.L_1398:
        /*00c4*/ 	.word	0x00000070


	//   ....[1]....
        /*00c8*/ 	.word	0x000030a0


	//----- nvinfo : EIATTR_MAX_THREADS
	.align		4
.L_1399:
        /*00cc*/ 	.byte	0x04, 0x05
        /*00ce*/ 	.short	(.L_1401 - .L_1400)
.L_1400:
        /*00d0*/ 	.word	0x00000280
        /*00d4*/ 	.word	0x00000001
        /*00d8*/ 	.word	0x00000001


	//----- nvinfo : EIATTR_CRS_STACK_SIZE
	.align		4
.L_1401:
        /*00dc*/ 	.byte	0x04, 0x1e
        /*00de*/ 	.short	(.L_1403 - .L_1402)
.L_1402:
        /*00e0*/ 	.word	0x00000000


	//----- nvinfo : EIATTR_CBANK_PARAM_SIZE
	.align		4
.L_1403:
        /*00e4*/ 	.byte	0x03, 0x19
        /*00e6*/ 	.short	0x00a0


	//----- nvinfo : EIATTR_PARAM_CBANK
	.align		4
        /*00e8*/ 	.byte	0x04, 0x0a
        /*00ea*/ 	.short	(.L_1405 - .L_1404)
	.align		4
.L_1404:
        /*00ec*/ 	.word	index@(.nv.constant0._Z35group_norm_nhwc_fwd_one_pass_kernelI11Bf16IOFp16WLi512ELi10ELi640EEv26Group_norm_nhwc_fwd_params)
        /*00f0*/ 	.short	0x0380
        /*00f2*/ 	.short	0x00a0


	//----- nvinfo : EIATTR_SW_WAR
	.align		4
.L_1405:
        /*00f4*/ 	.byte	0x04, 0x36
        /*00f6*/ 	.short	(.L_1407 - .L_1406)
.L_1406:
        /*00f8*/ 	.word	0x00000008
.L_1407:


//--------------------- .nv.info._Z35group_norm_nhwc_fwd_one_pass_kernelI11Fp16IOFp32WLi64ELi10ELi640EEv26Group_norm_nhwc_fwd_params --------------------------
	.section	.nv.info._Z35group_norm_nhwc_fwd_one_pass_kernelI11Fp16IOFp32WLi64ELi10ELi640EEv26Group_norm_nhwc_fwd_params,"",@"SHT_CUDA_INFO"
	.sectionflags	@""
	.align	4


	//----- nvinfo : EIATTR_CUDA_API_VERSION
	.align		4
        /*0000*/ 	.byte	0x04, 0x37
        /*0002*/ 	.short	(.L_1409 - .L_1408)
.L_1408:
        /*0004*/ 	.word	0x00000082


	//----- nvinfo : EIATTR_KPARAM_INFO
	.align		4
.L_1409:
        /*0008*/ 	.byte	0x04, 0x17
        /*000a*/ 	.short	(.L_1411 - .L_1410)
.L_1410:
        /*000c*/ 	.word	0x00000000
        /*0010*/ 	.short	0x0000
        /*0012*/ 	.short	0x0000
        /*0014*/ 	.byte	0x00, 0xf0, 0x81, 0x02


	//----- nvinfo : EIATTR_SPARSE_MMA_MASK
	.align		4
.L_1411:
        /*0018*/ 	.byte	0x03, 0x50
        /*001a*/ 	.short	0x0000


	//----- nvinfo : EIATTR_MAXREG_COUNT
	.align		4
        /*001c*/ 	.byte	0x03, 0x1b
        /*001e*/ 	.short	0x0060


	//----- nvinfo : EIATTR_NUM_BARRIERS
	.align		4
        /*0020*/ 	.byte	0x02, 0x4c
        /*0022*/ 	.byte	0x01
	.zero		1


	//----- nvinfo : EIATTR_MERCURY_ISA_VERSION
	.align		4
        /*0024*/ 	.byte	0x03, 0x5f
        /*0026*/ 	.short	0x0101


	//----- nvinfo : EIATTR_INT_WARP_WIDE_INSTR_OFFSETS
	.align		4
        /*0028*/ 	.byte	0x04, 0x31
        /*002a*/ 	.short	(.L_1413 - .L_1412)


	//   ....[0]....
.L_1412:
        /*002c*/ 	.word	0x00000f80


	//   ....[1]....
        /*0030*/ 	.word	0x00000fa0


	//   ....[2]....
        /*0034*/ 	.word	0x00000fc0


	//   ....[3]....
        /*0038*/ 	.word	0x000010f0


	//   ....[4]....
        /*003c*/ 	.word	0x00001100


	//   ....[5]....
        /*0040*/ 	.word	0x00001210


	//   ....[6]....
        /*0044*/ 	.word	0x00001240


	//   ....[7]....
        /*0048*/ 	.word	0x00001280


	//   ....[8]....
        /*004c*/ 	.word	0x000015d0


	//   ....[9]....
        /*0050*/ 	.word	0x000015f0


	//   ....[10]....
        /*0054*/ 	.word	0x00001610


	//   ....[11]....
        /*0058*/ 	.word	0x00001630


	//   ....[12]....
        /*005c*/ 	.word	0x00001880


	//   ....[13]....
        /*0060*/ 	.word	0x000018a0


	//----- nvinfo : EIATTR_COOP_GROUP_MASK_REGIDS
	.align		4
.L_1413:
        /*0064*/ 	.byte	0x04, 0x29
        /*0066*/ 	.short	(.L_1415 - .L_1414)


	//   ....[0]....
.L_1414:
        /*0068*/ 	.word	0xffffffff


	//   ....[1]....
        /*006c*/ 	.word	0xffffffff


	//   ....[2]....
        /*0070*/ 	.word	0xffffffff


	//   ....[3]....
        /*0074*/ 	.word	0xffffffff


	//   ....[4]....
        /*0078*/ 	.word	0xffffffff


	//   ....[5]....
        /*007c*/ 	.word	0xffffffff


	//   ....[6]....
        /*0080*/ 	.word	0xffffffff


	//   ....[7]....
        /*0084*/ 	.word	0xffffffff


	//   ....[8]....
        /*0088*/ 	.word	0xffffffff


	//   ....[9]....
        /*008c*/ 	.word	0xffffffff


	//----- nvinfo : EIATTR_COOP_GROUP_INSTR_OFFSETS
	.align		4
.L_1415:
        /*0090*/ 	.byte	0x04, 0x28
        /*0092*/ 	.short	(.L_1417 - .L_1416)


	//   ....[0]....
.L_1416:
        /*0094*/ 	.word	0x00000620


	//   ....[1]....
        /*0098*/ 	.word	0x00000630


	//   ....[2]....
        /*009c*/ 	.word	0x00000660


	//   ....[3]....
        /*00a0*/ 	.word	0x00000680


	//   ....[4]....
        /*00a4*/ 	.word	0x000006b0


	//   ....[5]....
        /*00a8*/ 	.word	0x000006d0


	//   ....[6]....
        /*00ac*/ 	.word	0x00000700


	//   ....[7]....
        /*00b0*/ 	.word	0x00000720


	//   ....[8]....
        /*00b4*/ 	.word	0x00000770


	//   ....[9]....
        /*00b8*/ 	.word	0x00000780


	//----- nvinfo : EIATTR_VRC_CTA_INIT_COUNT
	.align		4
.L_1417:
        /*00bc*/ 	.byte	0x02, 0x4a
	.zero		1
	.zero		1


	//----- nvinfo : EIATTR_EXIT_INSTR_OFFSETS
	.align		4
        /*00c0*/ 	.byte	0x04, 0x1c
        /*00c2*/ 	.short	(.L_1419 - .L_1418)


	//   ....[0]....
.L_1418:
        /*00c4*/ 	.word	0x00000070


	//   ....[1]....
        /*00c8*/ 	.word	0x00001ef0


	//----- nvinfo : EIATTR_MAX_THREADS
	.align		4
.L_1419:
        /*00cc*/ 	.byte	0x04, 0x05
        /*00ce*/ 	.short	(.L_1421 - .L_1420)
.L_1420:
        /*00d0*/ 	.word	0x00000280
        /*00d4*/ 	.word	0x00000001
        /*00d8*/ 	.word	0x00000001


	//----- nvinfo : EIATTR_CRS_STACK_SIZE
	.align		4
.L_1421:
        /*00dc*/ 	.byte	0x04, 0x1e
        /*00de*/ 	.short	(.L_1423 - .L_1422)
.L_1422:
        /*00e0*/ 	.word	0x00000000


	//----- nvinfo : EIATTR_CBANK_PARAM_SIZE
	.align		4
.L_1423:
        /*00e4*/ 	.byte	0x03, 0x19
        /*00e6*/ 	.short	0x00a0


	//----- nvinfo : EIATTR_PARAM_CBANK
	.align		4
        /*00e8*/ 	.byte	0x04, 0x0a
        /*00ea*/ 	.short	(.L_1425 - .L_1424)
	.align		4
.L_1424:
        /*00ec*/ 	.word	index@(.nv.constant0._Z35group_norm_nhwc_fwd_one_pass_kernelI11Fp16IOFp32WLi64ELi10ELi640EEv26Group_norm_nhwc_fwd_params)
        /*00f0*/ 	.short	0x0380
        /*00f2*/ 	.short	0x00a0


	//----- nvinfo : EIATTR_SW_WAR
	.align		4
.L_1425:
        /*00f4*/ 	.byte	0x04, 0x36
        /*00f6*/ 	.short	(.L_1427 - .L_1426)
.L_1426:
        /*00f8*/ 	.word	0x00000008
.L_1427:


//--------------------- .nv.info._Z35group_norm_nhwc_fwd_one_pass_kernelI11Fp16IOFp32WLi128ELi10ELi640EEv26Group_norm_nhwc_fwd_params --------------------------
	.section	.nv.info._Z35group_norm_nhwc_fwd_one_pass_kernelI11Fp16IOFp32WLi128ELi10ELi640EEv26Group_norm_nhwc_fwd_params,"",@"SHT_CUDA_INFO"
	.sectionflags	@""
	.align	4


	//----- nvinfo : EIATTR_CUDA_API_VERSION
	.align		4
        /*0000*/ 	.byte	0x04, 0x37
        /*0002*/ 	.short	(.L_1429 - .L_1428)
.L_1428:
        /*0004*/ 	.word	0x00000082


	//----- nvinfo : EIATTR_KPARAM_INFO
	.align		4
.L_1429:
        /*0008*/ 	.byte	0x04, 0x17
        /*000a*/ 	.short	(.L_1431 - .L_1430)
.L_1430:
        /*000c*/ 	.word	0x00000000
        /*0010*/ 	.short	0x0000
        /*0012*/ 	.short	0x0000
        /*0014*/ 	.byte	0x00, 0xf0, 0x81, 0x02


	//----- nvinfo : EIATTR_SPARSE_MMA_MASK
	.align		4
.L_1431:
        /*0018*/ 	.byte	0x03, 0x50
        /*001a*/ 	.short	0x0000


	//----- nvinfo : EIATTR_MAXREG_COUNT
	.align		4
        /*001c*/ 	.byte	0x03, 0x1b
        /*001e*/ 	.short	0x0060


	//----- nvinfo : EIATTR_NUM_BARRIERS
	.align		4
        /*0020*/ 	.byte	0x02, 0x4c
        /*0022*/ 	.byte	0x01
	.zero		1


	//----- nvinfo : EIATTR_MERCURY_ISA_VERSION
	.align		4
        /*0024*/ 	.byte	0x03, 0x5f
        /*0026*/ 	.short	0x0101


	//----- nvinfo : EIATTR_INT_WARP_WIDE_INSTR_OFFSETS
	.align		4
        /*0028*/ 	.byte	0x04, 0x31
        /*002a*/ 	.short	(.L_1433 - .L_1432)


	//   ....[0]....
.L_1432:
        /*002c*/ 	.word	0x00000f80


	//   ....[1]....
        /*0030*/ 	.word	0x00000fa0


	//   ....[2]....
        /*0034*/ 	.word	0x00000fc0


	//   ....[3]....
        /*0038*/ 	.word	0x000010f0


	//   ....[4]....
        /*003c*/ 	.word	0x00001100


	//   ....[5]....
        /*0040*/ 	.word	0x00001210


	//   ....[6]....
        /*0044*/ 	.word	0x00001240


	//   ....[7]....
        /*0048*/ 	.word	0x00001280


	//   ....[8]....
        /*004c*/ 	.word	0x000015d0


	//   ....[9]....
        /*0050*/ 	.word	0x000015f0


	//   ....[10]....
        /*0054*/ 	.word	0x00001610


	//   ....[11]....
        /*0058*/ 	.word	0x00001630


	//   ....[12]....
        /*005c*/ 	.word	0x00001880


	//   ....[13]....
        /*0060*/ 	.word	0x000018a0


	//----- nvinfo : EIATTR_COOP_GROUP_MASK_REGIDS
	.align		4
.L_1433:
        /*0064*/ 	.byte	0x04, 0x29
        /*0066*/ 	.short	(.L_1435 - .L_1434)


	//   ....[0]....
.L_1434:
        /*0068*/ 	.word	0xffffffff


	//   ....[1]....
        /*006c*/ 	.word	0xffffffff


	//   ....[2]....
        /*0070*/ 	.word	0xffffffff


	//   ....[3]....
        /*0074*/ 	.word	0xffffffff


	//   ....[4]....
        /*0078*/ 	.word	0xffffffff


	//   ....[5]....
        /*007c*/ 	.word	0xffffffff


	//   ....[6]....
        /*0080*/ 	.word	0xffffffff


	//   ....[7]....
        /*0084*/ 	.word	0xffffffff


	//   ....[8]....
        /*0088*/ 	.word	0xffffffff


	//   ....[9]....
        /*008c*/ 	.word	0xffffffff


	//----- nvinfo : EIATTR_COOP_GROUP_INSTR_OFFSETS
	.align		4
.L_1435:
        /*0090*/ 	.byte	0x04, 0x28
        /*0092*/ 	.short	(.L_1437 - .L_1436)


	//   ....[0]....
.L_1436:
        /*0094*/ 	.word	0x00000620


	//   ....[1]....
        /*0098*/ 	.word	0x00000630


	//   ....[2]....
        /*009c*/ 	.word	0x00000660


	//   ....[3]....
        /*00a0*/ 	.word	0x00000680


	//   ....[4]....
        /*00a4*/ 	.word	0x000006b0


	//   ....[5]....
        /*00a8*/ 	.word	0x000006d0


	//   ....[6]....
        /*00ac*/ 	.word	0x00000700


	//   ....[7]....
        /*00b0*/ 	.word	0x00000720


	//   ....[8]....
        /*00b4*/ 	.word	0x00000770


	//   ....[9]....
        /*00b8*/ 	.word	0x00000780


	//----- nvinfo : EIATTR_VRC_CTA_INIT_COUNT
	.align		4
.L_1437:
        /*00bc*/ 	.byte	0x02, 0x4a
	.zero		1
	.zero		1


	//----- nvinfo : EIATTR_EXIT_INSTR_OFFSETS
	.align		4
        /*00c0*/ 	.byte	0x04, 0x1c
        /*00c2*/ 	.short	(.L_1439 - .L_1438)


	//   ....[0]....
.L_1438:
        /*00c4*/ 	.word	0x00000070


	//   ....[1]....
        /*00c8*/ 	.word	0x00001ef0


	//----- nvinfo : EIATTR_MAX_THREADS
	.align		4
.L_1439:
        /*00cc*/ 	.byte	0x04, 0x05
        /*00ce*/ 	.short	(.L_1441 - .L_1440)
.L_1440:
        /*00d0*/ 	.word	0x00000280
        /*00d4*/ 	.word	0x00000001
        /*00d8*/ 	.word	0x00000001


	//----- nvinfo : EIATTR_CRS_STACK_SIZE
	.align		4
.L_1441:
        /*00dc*/ 	.byte	0x04, 0x1e
        /*00de*/ 	.short	(.L_1443 - .L_1442)
.L_1442:
        /*00e0*/ 	.word	0x00000000


	//----- nvinfo : EIATTR_CBANK_PARAM_SIZE
	.align		4
.L_1443:
        /*00e4*/ 	.byte	0x03, 0x19
        /*00e6*/ 	.short	0x00a0


	//----- nvinfo : EIATTR_PARAM_CBANK
	.align		4
        /*00e8*/ 	.byte	0x04, 0x0a
        /*00ea*/ 	.short	(.L_1445 - .L_1444)
	.align		4
.L_1444:
        /*00ec*/ 	.word	index@(.nv.constant0._Z35group_norm_nhwc_fwd_one_pass_kernelI11Fp16IOFp32WLi128ELi10ELi640EEv26Group_norm_nhwc_fwd_params)
        /*00f0*/ 	.short	0x0380
        /*00f2*/ 	.short	0x00a0


	//----- nvinfo : EIATTR_SW_WAR
	.align		4
.L_1445:
        /*00f4*/ 	.byte	0x04, 0x36
        /*00f6*/ 	.short	(.L_1447 - .L_1446)
.L_1446:
        /*00f8*/ 	.word	0x00000008
.L_1447:


//--------------------- .nv.info._Z35group_norm_nhwc_fwd_one_pass_kernelI11Fp16IOFp32WLi256ELi10ELi640EEv26Group_norm_nhwc_fwd_params --------------------------
	.section	.nv.info._Z35group_norm_nhwc_fwd_one_pass_kernelI11Fp16IOFp32WLi256ELi10ELi640EEv26Group_norm_nhwc_fwd_params,"",@"SHT_CUDA_INFO"
	.sectionflags	@""
	.align	4


	//----- nvinfo : EIATTR_CUDA_API_VERSION
	.align		4
        /*0000*/ 	.byte	0x04, 0x37
        /*0002*/ 	.short	(.L_1449 - .L_1448)
.L_1448:
        /*0004*/ 	.word	0x00000082


	//----- nvinfo : EIATTR_KPARAM_INFO
	.align		4
.L_1449:
        /*0008*/ 	.byte	0x04, 0x17
        /*000a*/ 	.short	(.L_1451 - .L_1450)
.L_1450:
        /*000c*/ 	.word	0x00000000
        /*0010*/ 	.short	0x0000
        /*0012*/ 	.short	0x0000
        /*0014*/ 	.byte	0x00, 0xf0, 0x81, 0x02


	//----- nvinfo : EIATTR_SPARSE_MMA_MASK
	.align		4
.L_1451:
        /*0018*/ 	.byte	0x03, 0x50
        /*001a*/ 	.short	0x0000


	//----- nvinfo : EIATTR_MAXREG_COUNT
	.align		4
        /*001c*/ 	.byte	0x03, 0x1b
        /*001e*/ 	.short	0x0060


	//----- nvinfo : EIATTR_NUM_BARRIERS
	.align		4
        /*0020*/ 	.byte	0x02, 0x4c
        /*0022*/ 	.byte	0x01
	.zero		1


	//----- nvinfo : EIATTR_MERCURY_ISA_VERSION
	.align		4
        /*0024*/ 	.byte	0x03, 0x5f
        /*0026*/ 	.short	0x0101


	//----- nvinfo : EIATTR_INT_WARP_WIDE_INSTR_OFFSETS
	.align		4
        /*0028*/ 	.byte	0x04, 0x31
        /*002a*/ 	.short	(.L_1453 - .L_1452)


	//   ....[0]....
.L_1452:
        /*002c*/ 	.word	0x00001090


	//   ....[1]....
        /*0030*/ 	.word	0x000010c0


	//   ....[2]....
        /*0034*/ 	.word	0x00001180


	//   ....[3]....
        /*0038*/ 	.word	0x000011f0


	//   ....[4]....
        /*003c*/ 	.word	0x00001260


	//   ....[5]....
        /*0040*/ 	.word	0x00001340


	//   ....[6]....
        /*0044*/ 	.word	0x000013b0


	//   ....[7]....
        /*0048*/ 	.word	0x00001400


	//   ....[8]....
        /*004c*/ 	.word	0x00001700


	//   ....[9]....
        /*0050*/ 	.word	0x00001730


	//   ....[10]....
        /*0054*/ 	.word	0x00001750


	//   ....[11]....
        /*0058*/ 	.word	0x00001780


	//   ....[12]....
        /*005c*/ 	.word	0x000019d0


	//   ....[13]....
        /*0060*/ 	.word	0x000019f0


	//----- nvinfo : EIATTR_COOP_GROUP_MASK_REGIDS
	.align		4
.L_1453:
        /*0064*/ 	.byte	0x04, 0x29
        /*0066*/ 	.short	(.L_1455 - .L_1454)


	//   ....[0]....
.L_1454:
        /*0068*/ 	.word	0xffffffff


	//   ....[1]....
        /*006c*/ 	.word	0xffffffff


	//   ....[2]....
        /*0070*/ 	.word	0xffffffff


	//   ....[3]....
        /*0074*/ 	.word	0xffffffff


	//   ....[4]....
        /*0078*/ 	.word	0xffffffff


	//   ....[5]....
        /*007c*/ 	.word	0xffffffff


	//   ....[6]....
        /*0080*/ 	.word	0xffffffff


	//   ....[7]....
        /*0084*/ 	.word	0xffffffff


	//   ....[8]....
        /*0088*/ 	.word	0xffffffff


	//   ....[9]....
        /*008c*/ 	.word	0xffffffff


	//----- nvinfo : EIATTR_COOP_GROUP_INSTR_OFFSETS
	.align		4
.L_1455:
        /*0090*/ 	.byte	0x04, 0x28
        /*0092*/ 	.short	(.L_1457 - .L_1456)


	//   ....[0]....
.L_1456:
        /*0094*/ 	.word	0x00000760


	//   ....[1]....
        /*0098*/ 	.word	0x00000770


	//   ....[2]....
        /*009c*/ 	.word	0x000007a0


	//   ....[3]....
        /*00a0*/ 	.word	0x000007b0


	//   ....[4]....
        /*00a4*/ 	.word	0x000007f0


	//   ....[5]....
        /*00a8*/ 	.word	0x00000800


	//   ....[6]....
        /*00ac*/ 	.word	0x00000840


	//   ....[7]....
        /*00b0*/ 	.word	0x00000850


	//   ....[8]....
        /*00b4*/ 	.word	0x000008b0


	//   ....[9]....
        /*00b8*/ 	.word	0x000008c0


	//----- nvinfo : EIATTR_VRC_CTA_INIT_COUNT
	.align		4
.L_1457:
        /*00bc*/ 	.byte	0x02, 0x4a
	.zero		1
	.zero		1


	//----- nvinfo : EIATTR_EXIT_INSTR_OFFSETS
	.align		4
        /*00c0*/ 	.byte	0x04, 0x1c
        /*00c2*/ 	.short	(.L_1459 - .L_1458)


	//   ....[0]....
.L_1458:
        /*00c4*/ 	.word	0x00000070


	//   ....[1]....
        /*00c8*/ 	.word	0x00002550


	//----- nvinfo : EIATTR_MAX_THREADS
	.align		4
.L_1459:
        /*00cc*/ 	.byte	0x04, 0x05
        /*00ce*/ 	.short	(.L_1461 - .L_1460)
.L_1460:
        /*00d0*/ 	.word	0x00000280
        /*00d4*/ 	.word	0x00000001
        /*00d8*/ 	.word	0x00000001


	//----- nvinfo : EIATTR_CRS_STACK_SIZE
	.align		4
.L_1461:
        /*00dc*/ 	.byte	0x04, 0x1e
        /*00de*/ 	.short	(.L_1463 - .L_1462)
.L_1462:
        /*00e0*/ 	.word	0x00000000


	//----- nvinfo : EIATTR_CBANK_PARAM_SIZE
	.align		4
.L_1463:
        /*00e4*/ 	.byte	0x03, 0x19
        /*00e6*/ 	.short	0x00a0


	//----- nvinfo : EIATTR_PARAM_CBANK
	.align		4
        /*00e8*/ 	.byte	0x04, 0x0a
        /*00ea*/ 	.short	(.L_1465 - .L_1464)
	.align		4
.L_1464:
        /*00ec*/ 	.word	index@(.nv.constant0._Z35group_norm_nhwc_fwd_one_pass_kernelI11Fp16IOFp32WLi256ELi10ELi640EEv26Group_norm_nhwc_fwd_params)
        /*00f0*/ 	.short	0x0380
        /*00f2*/ 	.short	0x00a0


	//----- nvinfo : EIATTR_SW_WAR
	.align		4
.L_1465:
        /*00f4*/ 	.byte	0x04, 0x36
        /*00f6*/ 	.short	(.L_1467 - .L_1466)
.L_1466:
        /*00f8*/ 	.word	0x00000008
.L_1467:


//--------------------- .nv.info._Z35group_norm_nhwc_fwd_one_pass_kernelI11Fp16IOFp32WLi512ELi10ELi640EEv26Group_norm_nhwc_fwd_params --------------------------
	.section	.nv.info._Z35group_norm_nhwc_fwd_one_pass_kernelI11Fp16IOFp32WLi512ELi10ELi640EEv26Group_norm_nhwc_fwd_params,"",@"SHT_CUDA_INFO"
	.sectionflags	@""
	.align	4


	//----- nvinfo : EIATTR_CUDA_API_VERSION
	.align		4
        /*0000*/ 	.byte	0x04, 0x37
        /*0002*/ 	.short	(.L_1469 - .L_1468)
.L_1468:
        /*0004*/ 	.word	0x00000082


	//----- nvinfo : EIATTR_KPARAM_INFO
	.align		4
.L_1469:
        /*0008*/ 	.byte	0x04, 0x17
        /*000a*/ 	.short	(.L_1471 - .L_1470)
.L_1470:
        /*000c*/ 	.word	0x00000000
        /*0010*/ 	.short	0x0000
        /*0012*/ 	.short	0x0000
        /*0014*/ 	.byte	0x00, 0xf0, 0x81, 0x02


	//----- nvinfo : EIATTR_SPARSE_MMA_MASK
	.align		4
.L_1471:
        /*0018*/ 	.byte	0x03, 0x50
        /*001a*/ 	.short	0x0000


	//----- nvinfo : EIATTR_MAXREG_COUNT
	.align		4
        /*001c*/ 	.byte	0x03, 0x1b
        /*001e*/ 	.short	0x0060


	//----- nvinfo : EIATTR_NUM_BARRIERS
	.align		4
        /*0020*/ 	.byte	0x02, 0x4c
        /*0022*/ 	.byte	0x01
	.zero		1


	//----- nvinfo : EIATTR_MERCURY_ISA_VERSION
	.align		4
        /*0024*/ 	.byte	0x03, 0x5f
        /*0026*/ 	.short	0x0101


	//----- nvinfo : EIATTR_INT_WARP_WIDE_INSTR_OFFSETS
	.align		4
        /*0028*/ 	.byte	0x04, 0x31
        /*002a*/ 	.short	(.L_1473 - .L_1472)


	//   ....[0]....
.L_1472:
        /*002c*/ 	.word	0x00001430


	//   ....[1]....
        /*0030*/ 	.word	0x00001450


	//   ....[2]....
        /*0034*/ 	.word	0x00001530


	//   ....[3]....
        /*0038*/ 	.word	0x00001580


	//   ....[4]....
        /*003c*/ 	.word	0x00001660


	//   ....[5]....
        /*0040*/ 	.word	0x000016e0


	//   ....[6]....
        /*0044*/ 	.word	0x000017b0


	//   ....[7]....
        /*0048*/ 	.word	0x000017d0


	//   ....[8]....
        /*004c*/ 	.word	0x00001a20


	//   ....[9]....
        /*0050*/ 	.word	0x00001b10


	//   ....[10]....
        /*0054*/ 	.word	0x00001b30


	//   ....[11]....
        /*0058*/ 	.word	0x00001b60


	//   ....[12]....
        /*005c*/ 	.word	0x00001d70


	//   ....[13]....
        /*0060*/ 	.word	0x00001d90


	//----- nvinfo : EIATTR_COOP_GROUP_MASK_REGIDS
	.align		4
.L_1473:
        /*0064*/ 	.byte	0x04, 0x29
        /*0066*/ 	.short	(.L_1475 - .L_1474)


	//   ....[0]....
.L_1474:
        /*0068*/ 	.word	0xffffffff


	//   ....[1]....
        /*006c*/ 	.word	0xffffffff


	//   ....[2]....
        /*0070*/ 	.word	0xffffffff


	//   ....[3]....
        /*0074*/ 	.word	0xffffffff


	//   ....[4]....
        /*0078*/ 	.word	0xffffffff


	//   ....[5]....
        /*007c*/ 	.word	0xffffffff


	//   ....[6]....
        /*0080*/ 	.word	0xffffffff


	//   ....[7]....
        /*0084*/ 	.word	0xffffffff


	//   ....[8]....
        /*0088*/ 	.word	0xffffffff


	//   ....[9]....
        /*008c*/ 	.word	0xffffffff


	//----- nvinfo : EIATTR_COOP_GROUP_INSTR_OFFSETS
	.align		4
.L_1475:
        /*0090*/ 	.byte	0x04, 0x28
        /*0092*/ 	.short	(.L_1477 - .L_1476)


	//   ....[0]....
.L_1476:
        /*0094*/ 	.word	0x00000b40


	//   ....[1]....
        /*0098*/ 	.word	0x00000b50


	//   ....[2]....
        /*009c*/ 	.word	0x00000b80


	//   ....[3]....
        /*00a0*/ 	.word	0x00000ba0


	//   ....[4]....
        /*00a4*/ 	.word	0x00000bd0


	//   ....[5]....
        /*00a8*/ 	.word	0x00000bf0


	//   ....[6]....
        /*00ac*/ 	.word	0x00000c20


	//   ....[7]....
        /*00b0*/ 	.word	0x00000c40


	//   ....[8]....
        /*00b4*/ 	.word	0x00000c90


	//   ....[9]....
        /*00b8*/ 	.word	0x00000ca0


	//----- nvinfo : EIATTR_VRC_CTA_INIT_COUNT
	.align		4
.L_1477:
        /*00bc*/ 	.byte	0x02, 0x4a
	.zero		1
	.zero		1


	//----- nvinfo : EIATTR_EXIT_INSTR_OFFSETS
	.align		4
        /*00c0*/ 	.byte	0x04, 0x1c
        /*00c2*/ 	.short	(.L_1479 - .L_1478)


	//   ....[0]....
.L_1478:
        /*00c4*/ 	.word	0x00000070


	//   ....[1]....
        /*00c8*/ 	.word	0x00003070


	//----- nvinfo : EIATTR_MAX_THREADS
	.align		4
.L_1479:
        /*00cc*/ 	.byte	0x04, 0x05
        /*00ce*/ 	.short	(.L_1481 - .L_1480)
.L_1480:
        /*00d0*/ 	.word	0x00000280
        /*00d4*/ 	.word	0x00000001
        /*00d8*/ 	.word	0x00000001


	//----- nvinfo : EIATTR_CRS_STACK_SIZE
	.align		4
.L_1481:
        /*00dc*/ 	.byte	0x04, 0x1e
        /*00de*/ 	.short	(.L_1483 - .L_1482)
.L_1482:
        /*00e0*/ 	.word	0x00000000


	//----- nvinfo : EIATTR_CBANK_PARAM_SIZE
	.align		4
.L_1483:
        /*00e4*/ 	.byte	0x03, 0x19
        /*00e6*/ 	.short	0x00a0


	//----- nvinfo : EIATTR_PARAM_CBANK
	.align		4
        /*00e8*/ 	.byte	0x04, 0x0a
        /*00ea*/ 	.short	(.L_1485 - .L_1484)
	.align		4
.L_1484:
        /*00ec*/ 	.word	index@(.nv.constant0._Z35group_norm_nhwc_fwd_one_pass_kernelI11Fp16IOFp32WLi512ELi10ELi640EEv26Group_norm_nhwc_fwd_params)
        /*00f0*/ 	.short	0x0380
        /*00f2*/ 	.short	0x00a0


	//----- nvinfo : EIATTR_SW_WAR
	.align		4
.L_1485:
        /*00f4*/ 	.byte	0x04, 0x36
        /*00f6*/ 	.short	(.L_1487 - .L_1486)
.L_1486:
        /*00f8*/ 	.word	0x00000008
.L_1487:


//--------------------- .nv.info._Z35group_norm_nhwc_fwd_one_pass_kernelI11Fp16IOBf16WLi64ELi10ELi640EEv26Group_norm_nhwc_fwd_params --------------------------
	.section	.nv.info._Z35group_norm_nhwc_fwd_one_pass_kernelI11Fp16IOBf16WLi64ELi10ELi640EEv26Group_norm_nhwc_fwd_params,"",@"SHT_CUDA_INFO"
	.sectionflags	@""
	.align	4


	//----- nvinfo : EIATTR_CUDA_API_VERSION
	.align		4
        /*0000*/ 	.byte	0x04, 0x37
        /*0002*/ 	.short	(.L_1489 - .L_1488)
.L_1488:
        /*0004*/ 	.word	0x00000082


	//----- nvinfo : EIATTR_KPARAM_INFO
	.align		4
.L_1489:
        /*0008*/ 	.byte	0x04, 0x17
        /*000a*/ 	.short	(.L_1491 - .L_1490)
.L_1490:
        /*000c*/ 	.word	0x00000000
        /*0010*/ 	.short	0x0000
        /*0012*/ 	.short	0x0000
        /*0014*/ 	.byte	0x00, 0xf0, 0x81, 0x02


	//----- nvinfo : EIATTR_SPARSE_MMA_MASK
	.align		4
.L_1491:
        /*0018*/ 	.byte	0x03, 0x50
        /*001a*/ 	.short	0x0000


	//----- nvinfo : EIATTR_MAXREG_COUNT
	.align		4
        /*001c*/ 	.byte	0x03, 0x1b
        /*001e*/ 	.short	0x0060


	//----- nvinfo : EIATTR_NUM_BARRIERS
	.align		4
        /*0020*/ 	.byte	0x02, 0x4c
        /*0022*/ 	.byte	0x01
	.zero		1


	//----- nvinfo : EIATTR_MERCURY_ISA_VERSION
	.align		4
        /*0024*/ 	.byte	0x03, 0x5f
        /*0026*/ 	.short	0x0101


	//----- nvinfo : EIATTR_INT_WARP_WIDE_INSTR_OFFSETS
	.align		4
        /*0028*/ 	.byte	0x04, 0x31
        /*002a*/ 	.short	(.L_1493 - .L_1492)


	//   ....[0]....
.L_1492:
        /*002c*/ 	.word	0x00000f80


	//   ....[1]....
        /*0030*/ 	.word	0x00000fa0


	//   ....[2]....
        /*0034*/ 	.word	0x00000fc0


	//   ....[3]....
        /*0038*/ 	.word	0x000010f0


	//   ....[4]....
        /*003c*/ 	.word	0x00001100


	//   ....[5]....
        /*0040*/ 	.word	0x00001210


	//   ....[6]....
        /*0044*/ 	.word	0x00001240


	//   ....[7]....
        /*0048*/ 	.word	0x00001280


	//   ....[8]....
        /*004c*/ 	.word	0x000015d0


	//   ....[9]....
        /*0050*/ 	.word	0x000015f0


	//   ....[10]....
        /*0054*/ 	.word	0x00001610


	//   ....[11]....
        /*0058*/ 	.word	0x00001630


	//   ....[12]....
        /*005c*/ 	.word	0x00001880


	//   ....[13]....
        /*0060*/ 	.word	0x000018a0


	//----- nvinfo : EIATTR_COOP_GROUP_MASK_REGIDS
	.align		4
.L_1493:
        /*0064*/ 	.byte	0x04, 0x29
        /*0066*/ 	.short	(.L_1495 - .L_1494)


	//   ....[0]....
.L_1494:
        /*0068*/ 	.word	0xffffffff


	//   ....[1]....
        /*006c*/ 	.word	0xffffffff


	//   ....[2]....
        /*0070*/ 	.word	0xffffffff


	//   ....[3]....
        /*0074*/ 	.word	0xffffffff


	//   ....[4]....
        /*0078*/ 	.word	0xffffffff


	//   ....[5]....
        /*007c*/ 	.word	0xffffffff


	//   ....[6]....
        /*0080*/ 	.word	0xffffffff


	//   ....[7]....
        /*0084*/ 	.word	0xffffffff


	//   ....[8]....
        /*0088*/ 	.word	0xffffffff


	//   ....[9]....
        /*008c*/ 	.word	0xffffffff


	//----- nvinfo : EIATTR_COOP_GROUP_INSTR_OFFSETS
	.align		4
.L_1495:
        /*0090*/ 	.byte	0x04, 0x28
        /*0092*/ 	.short	(.L_1497 - .L_1496)


	//   ....[0]....
.L_1496:
        /*0094*/ 	.word	0x00000620


	//   ....[1]....
        /*0098*/ 	.word	0x00000630


	//   ....[2]....
        /*009c*/ 	.word	0x00000660


	//   ....[3]....
        /*00a0*/ 	.word	0x00000680


	//   ....[4]....
        /*00a4*/ 	.word	0x000006b0


	//   ....[5]....
        /*00a8*/ 	.word	0x000006d0


	//   ....[6]....
        /*00ac*/ 	.word	0x00000700


	//   ....[7]....
        /*00b0*/ 	.word	0x00000720


	//   ....[8]....
        /*00b4*/ 	.word	0x00000770


	//   ....[9]....
        /*00b8*/ 	.word	0x00000780


	//----- nvinfo : EIATTR_VRC_CTA_INIT_COUNT
	.align		4
.L_1497:
        /*00bc*/ 	.byte	0x02, 0x4a
	.zero		1
	.zero		1


	//----- nvinfo : EIATTR_EXIT_INSTR_OFFSETS
	.align		4
        /*00c0*/ 	.byte	0x04, 0x1c
        /*00c2*/ 	.short	(.L_1499 - .L_1498)


	//   ....[0]....
.L_1498:
        /*00c4*/ 	.word	0x00000070


	//   ....[1]....
        /*00c8*/ 	.word	0x00001f50


	//----- nvinfo : EIATTR_MAX_THREADS
	.align		4
.L_1499:
        /*00cc*/ 	.byte	0x04, 0x05
        /*00ce*/ 	.short	(.L_1501 - .L_1500)
.L_1500:
        /*00d0*/ 	.word	0x00000280
        /*00d4*/ 	.word	0x00000001
        /*00d8*/ 	.word	0x00000001


	//----- nvinfo : EIATTR_CRS_STACK_SIZE
	.align		4
.L_1501:
        /*00dc*/ 	.byte	0x04, 0x1e
        /*00de*/ 	.short	(.L_1503 - .L_1502)
.L_1502:
        /*00e0*/ 	.word	0x00000000


	//----- nvinfo : EIATTR_CBANK_PARAM_SIZE
	.align		4
.L_1503:
        /*00e4*/ 	.byte	0x03, 0x19
        /*00e6*/ 	.short	0x00a0


	//----- nvinfo : EIATTR_PARAM_CBANK
	.align		4
        /*00e8*/ 	.byte	0x04, 0x0a
        /*00ea*/ 	.short	(.L_1505 - .L_1504)
	.align		4
.L_1504:
        /*00ec*/ 	.word	index@(.nv.constant0._Z35group_norm_nhwc_fwd_one_pass_kernelI11Fp16IOBf16WLi64ELi10ELi640EEv26Group_norm_nhwc_fwd_params)
        /*00f0*/ 	.short	0x0380
        /*00f2*/ 	.short	0x00a0


	//----- nvinfo : EIATTR_SW_WAR
	.align		4
.L_1505:
        /*00f4*/ 	.byte	0x04, 0x36
        /*00f6*/ 	.short	(.L_1507 - .L_1506)
.L_1506:
        /*00f8*/ 	.word	0x00000008
.L_1507:


//--------------------- .nv.info._Z35group_norm_nhwc_fwd_one_pass_kernelI11Fp16IOBf16WLi128ELi10ELi640EEv26Group_norm_nhwc_fwd_params --------------------------
	.section	.nv.info._Z35group_norm_nhwc_fwd_one_pass_kernelI11Fp16IOBf16WLi128ELi10ELi640EEv26Group_norm_nhwc_fwd_params,"",@"SHT_CUDA_INFO"
	.sectionflags	@""
	.align	4


	//----- nvinfo : EIATTR_CUDA_API_VERSION
	.align		4
        /*0000*/ 	.byte	0x04, 0x37
        /*0002*/ 	.short	(.L_1509 - .L_1508)
.L_1508:
        /*0004*/ 	.word	0x00000082


	//----- nvinfo : EIATTR_KPARAM_INFO
	.align		4
.L_1509:
        /*0008*/ 	.byte	0x04, 0x17
        /*000a*/ 	.short	(.L_1511 - .L_1510)
.L_1510:
        /*000c*/ 	.word	0x00000000
        /*0010*/ 	.short	0x0000
        /*0012*/ 	.short	0x0000
        /*0014*/ 	.byte	0x00, 0xf0, 0x81, 0x02


	//----- nvinfo : EIATTR_SPARSE_MMA_MASK
	.align		4
.L_1511:
        /*0018*/ 	.byte	0x03, 0x50
        /*001a*/ 	.short	0x0000


	//----- nvinfo : EIATTR_MAXREG_COUNT
	.align		4
        /*001c*/ 	.byte	0x03, 0x1b
        /*001e*/ 	.short	0x0060


	//----- nvinfo : EIATTR_NUM_BARRIERS
	.align		4
        /*0020*/ 	.byte	0x02, 0x4c
        /*0022*/ 	.byte	0x01
	.zero		1


	//----- nvinfo : EIATTR_MERCURY_ISA_VERSION
	.align		4
        /*0024*/ 	.byte	0x03, 0x5f
        /*0026*/ 	.short	0x0101


	//----- nvinfo : EIATTR_INT_WARP_WIDE_INSTR_OFFSETS
	.align		4
        /*0028*/ 	.byte	0x04, 0x31
        /*002a*/ 	.short	(.L_1513 - .L_1512)


	//   ....[0]....
.L_1512:
        /*002c*/ 	.word	0x00000f80


	//   ....[1]....
        /*0030*/ 	.word	0x00000fa0


	//   ....[2]....
        /*0034*/ 	.word	0x00000fc0


	//   ....[3]....
        /*0038*/ 	.word	0x000010f0


	//   ....[4]....
        /*003c*/ 	.word	0x00001100


	//   ....[5]....
        /*0040*/ 	.word	0x00001210


	//   ....[6]....
        /*0044*/ 	.word	0x00001240


	//   ....[7]....
        /*0048*/ 	.word	0x00001280


	//   ....[8]....
        /*004c*/ 	.word	0x000015d0


	//   ....[9]....
        /*0050*/ 	.word	0x000015f0


	//   ....[10]....
        /*0054*/ 	.word	0x00001610


	//   ....[11]....
        /*0058*/ 	.word	0x00001630


	//   ....[12]....
        /*005c*/ 	.word	0x00001880


	//   ....[13]....
        /*0060*/ 	.word	0x000018a0


	//----- nvinfo : EIATTR_COOP_GROUP_MASK_REGIDS
	.align		4
.L_1513:
        /*0064*/ 	.byte	0x04, 0x29
        /*0066*/ 	.short	(.L_1515 - .L_1514)


	//   ....[0]....
.L_1514:
        /*0068*/ 	.word	0xffffffff


	//   ....[1]....
        /*006c*/ 	.word	0xffffffff


	//   ....[2]....
        /*0070*/ 	.word	0xffffffff


	//   ....[3]....
        /*0074*/ 	.word	0xffffffff


	//   ....[4]....
        /*0078*/ 	.word	0xffffffff


	//   ....[5]....
        /*007c*/ 	.word	0xffffffff


	//   ....[6]....
        /*0080*/ 	.word	0xffffffff


	//   ....[7]....
        /*0084*/ 	.word	0xffffffff


	//   ....[8]....
        /*0088*/ 	.word	0xffffffff


	//   ....[9]....
        /*008c*/ 	.word	0xffffffff


	//----- nvinfo : EIATTR_COOP_GROUP_INSTR_OFFSETS
	.align		4
.L_1515:
        /*0090*/ 	.byte	0x04, 0x28
        /*0092*/ 	.short	(.L_1517 - .L_1516)


	//   ....[0]....
.L_1516:
        /*0094*/ 	.word	0x00000620


	//   ....[1]....
        /*0098*/ 	.word	0x00000630


	//   ....[2]....
        /*009c*/ 	.word	0x00000660


	//   ....[3]....
        /*00a0*/ 	.word	0x00000680


	//   ....[4]....
        /*00a4*/ 	.word	0x000006b0


	//   ....[5]....
        /*00a8*/ 	.word	0x000006d0


	//   ....[6]....
        /*00ac*/ 	.word	0x00000700


	//   ....[7]....
        /*00b0*/ 	.word	0x00000720


	//   ....[8]....
        /*00b4*/ 	.word	0x00000770


	//   ....[9]....
        /*00b8*/ 	.word	0x00000780


	//----- nvinfo : EIATTR_VRC_CTA_INIT_COUNT
	.align		4
.L_1517:
        /*00bc*/ 	.byte	0x02, 0x4a
	.zero		1
	.zero		1


	//----- nvinfo : EIATTR_EXIT_INSTR_OFFSETS
	.align		4
        /*00c0*/ 	.byte	0x04, 0x1c
        /*00c2*/ 	.short	(.L_1519 - .L_1518)


	//   ....[0]....
.L_1518:
        /*00c4*/ 	.word	0x00000070


	//   ....[1]....
        /*00c8*/ 	.word	0x00001f50


	//----- nvinfo : EIATTR_MAX_THREADS
	.align		4
.L_1519:
        /*00cc*/ 	.byte	0x04, 0x05
        /*00ce*/ 	.short	(.L_1521 - .L_1520)
.L_1520:
        /*00d0*/ 	.word	0x00000280
        /*00d4*/ 	.word	0x00000001
        /*00d8*/ 	.word	0x00000001


	//----- nvinfo : EIATTR_CRS_STACK_SIZE
	.align		4
.L_1521:
        /*00dc*/ 	.byte	0x04, 0x1e
        /*00de*/ 	.short	(.L_1523 - .L_1522)
.L_1522:
        /*00e0*/ 	.word	0x00000000


	//----- nvinfo : EIATTR_CBANK_PARAM_SIZE
	.align		4
.L_1523:
        /*00e4*/ 	.byte	0x03, 0x19
        /*00e6*/ 	.short	0x00a0


	//----- nvinfo : EIATTR_PARAM_CBANK
	.align		4
        /*00e8*/ 	.byte	0x04, 0x0a
        /*00ea*/ 	.short	(.L_1525 - .L_1524)
	.align		4
.L_1524:
        /*00ec*/ 	.word	index@(.nv.constant0._Z35group_norm_nhwc_fwd_one_pass_kernelI11Fp16IOBf16WLi128ELi10ELi640EEv26Group_norm_nhwc_fwd_params)
        /*00f0*/ 	.short	0x0380
        /*00f2*/ 	.short	0x00a0


	//----- nvinfo : EIATTR_SW_WAR
	.align		4
.L_1525:
        /*00f4*/ 	.byte	0x04, 0x36
        /*00f6*/ 	.short	(.L_1527 - .L_1526)
.L_1526:
        /*00f8*/ 	.word	0x00000008
.L_1527:


//--------------------- .nv.info._Z35group_norm_nhwc_fwd_one_pass_kernelI11Fp16IOBf16WLi256ELi10ELi640EEv26Group_norm_nhwc_fwd_params --------------------------
	.section	.nv.info._Z35group_norm_nhwc_fwd_one_pass_kernelI11Fp16IOBf16WLi256ELi10ELi640EEv26Group_norm_nhwc_fwd_params,"",@"SHT_CUDA_INFO"
	.sectionflags	@""
	.align	4


	//----- nvinfo : EIATTR_CUDA_API_VERSION
	.align		4
        /*0000*/ 	.byte	0x04, 0x37
        /*0002*/ 	.short	(.L_1529 - .L_1528)
.L_1528:
        /*0004*/ 	.word	0x00000082


	//----- nvinfo : EIATTR_KPARAM_INFO
	.align		4
.L_1529:
        /*0008*/ 	.byte	0x04, 0x17
        /*000a*/ 	.short	(.L_1531 - .L_1530)
.L_1530:
        /*000c*/ 	.word	0x00000000
        /*0010*/ 	.short	0x0000
        /*0012*/ 	.short	0x0000
        /*0014*/ 	.byte	0x00, 0xf0, 0x81, 0x02


	//----- nvinfo : EIATTR_SPARSE_MMA_MASK
	.align		4
.L_1531:
        /*0018*/ 	.byte	0x03, 0x50
        /*001a*/ 	.short	0x0000


	//----- nvinfo : EIATTR_MAXREG_COUNT
	.align		4
        /*001c*/ 	.byte	0x03, 0x1b
        /*001e*/ 	.short	0x0060


	//----- nvinfo : EIATTR_NUM_BARRIERS
	.align		4
        /*0020*/ 	.byte	0x02, 0x4c
        /*0022*/ 	.byte	0x01
	.zero		1


	//----- nvinfo : EIATTR_MERCURY_ISA_VERSION
	.align		4
        /*0024*/ 	.byte	0x03, 0x5f
        /*0026*/ 	.short	0x0101


	//----- nvinfo : EIATTR_INT_WARP_WIDE_INSTR_OFFSETS
	.align		4
        /*0028*/ 	.byte	0x04, 0x31
        /*002a*/ 	.short	(.L_1533 - .L_1532)


	//   ....[0]....
.L_1532:
        /*002c*/ 	.word	0x00001080


	//   ....[1]....
        /*0030*/ 	.word	0x000010b0


	//   ....[2]....
        /*0034*/ 	.word	0x00001170


	//   ....[3]....
        /*0038*/ 	.word	0x000011e0


	//   ....[4]....
        /*003c*/ 	.word	0x00001250


	//   ....[5]....
        /*0040*/ 	.word	0x00001330


	//   ....[6]....
        /*0044*/ 	.word	0x000013a0


	//   ....[7]....
        /*0048*/ 	.word	0x000013f0


	//   ....[8]....
        /*004c*/ 	.word	0x000016f0


	//   ....[9]....
        /*0050*/ 	.word	0x00001720


	//   ....[10]....
        /*0054*/ 	.word	0x00001740


	//   ....[11]....
        /*0058*/ 	.word	0x00001760


	//   ....[12]....
        /*005c*/ 	.word	0x000019c0


	//   ....[13]....
        /*0060*/ 	.word	0x000019e0


	//----- nvinfo : EIATTR_COOP_GROUP_MASK_REGIDS
	.align		4
.L_1533:
        /*0064*/ 	.byte	0x04, 0x29
        /*0066*/ 	.short	(.L_1535 - .L_1534)


	//   ....[0]....
.L_1534:
        /*0068*/ 	.word	0xffffffff


	//   ....[1]....
        /*006c*/ 	.word	0xffffffff


	//   ....[2]....
        /*0070*/ 	.word	0xffffffff


	//   ....[3]....
        /*0074*/ 	.word	0xffffffff


	//   ....[4]....
        /*0078*/ 	.word	0xffffffff


	//   ....[5]....
        /*007c*/ 	.word	0xffffffff


	//   ....[6]....
        /*0080*/ 	.word	0xffffffff


	//   ....[7]....
        /*0084*/ 	.word	0xffffffff


	//   ....[8]....
        /*0088*/ 	.word	0xffffffff


	//   ....[9]....
        /*008c*/ 	.word	0xffffffff


	//----- nvinfo : EIATTR_COOP_GROUP_INSTR_OFFSETS
	.align		4
.L_1535:
        /*0090*/ 	.byte	0x04, 0x28
        /*0092*/ 	.short	(.L_1537 - .L_1536)


	//   ....[0]....
.L_1536:
        /*0094*/ 	.word	0x00000750


	//   ....[1]....
        /*0098*/ 	.word	0x00000760


	//   ....[2]....
        /*009c*/ 	.word	0x00000790


	//   ....[3]....
        /*00a0*/ 	.word	0x000007a0


	//   ....[4]....
        /*00a4*/ 	.word	0x000007e0


	//   ....[5]....
        /*00a8*/ 	.word	0x000007f0


	//   ....[6]....
        /*00ac*/ 	.word	0x00000830


	//   ....[7]....
        /*00b0*/ 	.word	0x00000840


	//   ....[8]....
        /*00b4*/ 	.word	0x000008a0


	//   ....[9]....
        /*00b8*/ 	.word	0x000008b0


	//----- nvinfo : EIATTR_VRC_CTA_INIT_COUNT
	.align		4
.L_1537:
        /*00bc*/ 	.byte	0x02, 0x4a
	.zero		1
	.zero		1


	//----- nvinfo : EIATTR_EXIT_INSTR_OFFSETS
	.align		4
        /*00c0*/ 	.byte	0x04, 0x1c
        /*00c2*/ 	.short	(.L_1539 - .L_1538)


	//   ....[0]....
.L_1538:
        /*00c4*/ 	.word	0x00000070


	//   ....[1]....
        /*00c8*/ 	.word	0x000025a0


	//----- nvinfo : EIATTR_MAX_THREADS
	.align		4
.L_1539:
        /*00cc*/ 	.byte	0x04, 0x05
        /*00ce*/ 	.short	(.L_1541 - .L_1540)
.L_1540:
        /*00d0*/ 	.word	0x00000280
        /*00d4*/ 	.word	0x00000001
        /*00d8*/ 	.word	0x00000001


	//----- nvinfo : EIATTR_CRS_STACK_SIZE
	.align		4
.L_1541:
        /*00dc*/ 	.byte	0x04, 0x1e
        /*00de*/ 	.short	(.L_1543 - .L_1542)
.L_1542:
        /*00e0*/ 	.word	0x00000000


	//----- nvinfo : EIATTR_CBANK_PARAM_SIZE
	.align		4
.L_1543:
        /*00e4*/ 	.byte	0x03, 0x19
        /*00e6*/ 	.short	0x00a0


	//----- nvinfo : EIATTR_PARAM_CBANK
	.align		4
        /*00e8*/ 	.byte	0x04, 0x0a
        /*00ea*/ 	.short	(.L_1545 - .L_1544)
	.align		4
.L_1544:
        /*00ec*/ 	.word	index@(.nv.constant0._Z35group_norm_nhwc_fwd_one_pass_kernelI11Fp16IOBf16WLi256ELi10ELi640EEv26Group_norm_nhwc_fwd_params)
        /*00f0*/ 	.short	0x0380
        /*00f2*/ 	.short	0x00a0


	//----- nvinfo : EIATTR_SW_WAR
	.align		4
.L_1545:
        /*00f4*/ 	.byte	0x04, 0x36
        /*00f6*/ 	.short	(.L_1547 - .L_1546)
.L_1546:
        /*00f8*/ 	.word	0x00000008
.L_1547:


//--------------------- .nv.info._Z35group_norm_nhwc_fwd_one_pass_kernelI11Fp16IOBf16WLi512ELi10ELi640EEv26Group_norm_nhwc_fwd_params --------------------------
	.section	.nv.info._Z35group_norm_nhwc_fwd_one_pass_kernelI11Fp16IOBf16WLi512ELi10ELi640EEv26Group_norm_nhwc_fwd_params,"",@"SHT_CUDA_INFO"
	.sectionflags	@""
	.align	4


	//----- nvinfo : EIATTR_CUDA_API_VERSION
	.align		4
        /*0000*/ 	.byte	0x04, 0x37
        /*0002*/ 	.short	(.L_1549 - .L_1548)
.L_1548:
        /*0004*/ 	.word	0x00000082


	//----- nvinfo : EIATTR_KPARAM_INFO
	.align		4
.L_1549:
        /*0008*/ 	.byte	0x04, 0x17
        /*000a*/ 	.short	(.L_1551 - .L_1550)
.L_1550:
        /*000c*/ 	.word	0x00000000
        /*0010*/ 	.short	0x0000
        /*0012*/ 	.short	0x0000
        /*0014*/ 	.byte	0x00, 0xf0, 0x81, 0x02


	//----- nvinfo : EIATTR_SPARSE_MMA_MASK
	.align		4
.L_1551:
        /*0018*/ 	.byte	0x03, 0x50
        /*001a*/ 	.short	0x0000


	//----- nvinfo : EIATTR_MAXREG_COUNT
	.align		4
        /*001c*/ 	.byte	0x03, 0x1b
        /*001e*/ 	.short	0x0060


	//----- nvinfo : EIATTR_NUM_BARRIERS
	.align		4
        /*0020*/ 	.byte	0x02, 0x4c
        /*0022*/ 	.byte	0x01
	.zero		1


	//----- nvinfo : EIATTR_MERCURY_ISA_VERSION
	.align		4
        /*0024*/ 	.byte	0x03, 0x5f
        /*0026*/ 	.short	0x0101


	//----- nvinfo : EIATTR_INT_WARP_WIDE_INSTR_OFFSETS
	.align		4
        /*0028*/ 	.byte	0x04, 0x31
        /*002a*/ 	.short	(.L_1553 - .L_1552)


	//   ....[0]....
.L_1552:
        /*002c*/ 	.word	0x00001410


	//   ....[1]....
        /*0030*/ 	.word	0x00001430


	//   ....[2]....
        /*0034*/ 	.word	0x00001510


	//   ....[3]....
        /*0038*/ 	.word	0x00001530


	//   ....[4]....
        /*003c*/ 	.word	0x00001640


	//   ....[5]....
        /*0040*/ 	.word	0x000016a0


	//   ....[6]....
        /*0044*/ 	.word	0x00001790


	//   ....[7]....
        /*0048*/ 	.word	0x000017b0


	//   ....[8]....
        /*004c*/ 	.word	0x00001a00


	//   ....[9]....
        /*0050*/ 	.word	0x00001af0


	//   ....[10]....
        /*0054*/ 	.word	0x00001b10


	//   ....[11]....
        /*0058*/ 	.word	0x00001b30


	//   ....[12]....
        /*005c*/ 	.word	0x00001d50


	//   ....[13]....
        /*0060*/ 	.word	0x00001d70


	//----- nvinfo : EIATTR_COOP_GROUP_MASK_REGIDS
	.align		4
.L_1553:
        /*0064*/ 	.byte	0x04, 0x29
        /*0066*/ 	.short	(.L_1555 - .L_1554)


	//   ....[0]....
.L_1554:
        /*0068*/ 	.word	0xffffffff


	//   ....[1]....
        /*006c*/ 	.word	0xffffffff


	//   ....[2]....
        /*0070*/ 	.word	0xffffffff


	//   ....[3]....
        /*0074*/ 	.word	0xffffffff


	//   ....[4]....
        /*0078*/ 	.word	0xffffffff


	//   ....[5]....
        /*007c*/ 	.word	0xffffffff


	//   ....[6]....
        /*0080*/ 	.word	0xffffffff


	//   ....[7]....
        /*0084*/ 	.word	0xffffffff


	//   ....[8]....
        /*0088*/ 	.word	0xffffffff


	//   ....[9]....
        /*008c*/ 	.word	0xffffffff


	//----- nvinfo : EIATTR_COOP_GROUP_INSTR_OFFSETS
	.align		4
.L_1555:
        /*0090*/ 	.byte	0x04, 0x28
        /*0092*/ 	.short	(.L_1557 - .L_1556)


	//   ....[0]....
.L_1556:
        /*0094*/ 	.word	0x00000b20


	//   ....[1]....
        /*0098*/ 	.word	0x00000b30


	//   ....[2]....
        /*009c*/ 	.word	0x00000b60


	//   ....[3]....
        /*00a0*/ 	.word	0x00000b70


	//   ....[4]....
        /*00a4*/ 	.word	0x00000bb0


	//   ....[5]....
        /*00a8*/ 	.word	0x00000bc0


	//   ....[6]....
        /*00ac*/ 	.word	0x00000c00


	//   ....[7]....
        /*00b0*/ 	.word	0x00000c10


	//   ....[8]....
        /*00b4*/ 	.word	0x00000c70


	//   ....[9]....
        /*00b8*/ 	.word	0x00000c80


	//----- nvinfo : EIATTR_VRC_CTA_INIT_COUNT
	.align		4
.L_1557:
        /*00bc*/ 	.byte	0x02, 0x4a
	.zero		1
	.zero		1


	//----- nvinfo : EIATTR_EXIT_INSTR_OFFSETS
	.align		4
        /*00c0*/ 	.byte	0x04, 0x1c
        /*00c2*/ 	.short	(.L_1559 - .L_1558)


	//   ....[0]....
.L_1558:
        /*00c4*/ 	.word	0x00000070


	//   ....[1]....
        /*00c8*/ 	.word	0x00003060


	//----- nvinfo : EIATTR_MAX_THREADS
	.align		4
.L_1559:
        /*00cc*/ 	.byte	0x04, 0x05
        /*00ce*/ 	.short	(.L_1561 - .L_1560)
.L_1560:
        /*00d0*/ 	.word	0x00000280
        /*00d4*/ 	.word	0x00000001
        /*00d8*/ 	.word	0x00000001


	//----- nvinfo : EIATTR_CRS_STACK_SIZE
	.align		4
.L_1561:
        /*00dc*/ 	.byte	0x04, 0x1e
        /*00de*/ 	.short	(.L_1563 - .L_1562)
.L_1562:
        /*00e0*/ 	.word	0x00000000


	//----- nvinfo : EIATTR_CBANK_PARAM_SIZE
	.align		4
.L_1563:
        /*00e4*/ 	.byte	0x03, 0x19
        /*00e6*/ 	.short	0x00a0


	//----- nvinfo : EIATTR_PARAM_CBANK
	.align		4
        /*00e8*/ 	.byte	0x04, 0x0a
        /*00ea*/ 	.short	(.L_1565 - .L_1564)
	.align		4
.L_1564:
        /*00ec*/ 	.word	index@(.nv.constant0._Z35group_norm_nhwc_fwd_one_pass_kernelI11Fp16IOBf16WLi512ELi10ELi640EEv26Group_norm_nhwc_fwd_params)
        /*00f0*/ 	.short	0x0380
        /*00f2*/ 	.short	0x00a0


	//----- nvinfo : EIATTR_SW_WAR
	.align		4
.L_1565:
        /*00f4*/ 	.byte	0x04, 0x36
        /*00f6*/ 	.short	(.L_1567 - .L_1566)
.L_1566:
        /*00f8*/ 	.word	0x00000008
.L_1567:


//--------------------- .nv.info._Z35group_norm_nhwc_fwd_one_pass_kernelI11Fp16IOFp16WLi64ELi10ELi640EEv26Group_norm_nhwc_fwd_params --------------------------
	.section	.nv.info._Z35group_norm_nhwc_fwd_one_pass_kernelI11Fp16IOFp16WLi64ELi10ELi640EEv26Group_norm_nhwc_fwd_params,"",@"SHT_CUDA_INFO"
	.sectionflags	@""
	.align	4


	//----- nvinfo : EIATTR_CUDA_API_VERSION
	.align		4
        /*0000*/ 	.byte	0x04, 0x37
        /*0002*/ 	.short	(.L_1569 - .L_1568)
.L_1568:
        /*0004*/ 	.word	0x00000082


	//----- nvinfo : EIATTR_KPARAM_INFO
	.align		4
.L_1569:
        /*0008*/ 	.byte	0x04, 0x17
        /*000a*/ 	.short	(.L_1571 - .L_1570)
.L_1570:
        /*000c*/ 	.word	0x00000000
        /*0010*/ 	.short	0x0000
        /*0012*/ 	.short	0x0000
        /*0014*/ 	.byte	0x00, 0xf0, 0x81, 0x02


	//----- nvinfo : EIATTR_SPARSE_MMA_MASK
	.align		4
.L_1571:
        /*0018*/ 	.byte	0x03, 0x50
        /*001a*/ 	.short	0x0000


	//----- nvinfo : EIATTR_MAXREG_COUNT
	.align		4
        /*001c*/ 	.byte	0x03, 0x1b
        /*001e*/ 	.short	0x0060


	//----- nvinfo : EIATTR_NUM_BARRIERS
	.align		4
        /*0020*/ 	.byte	0x02, 0x4c
        /*0022*/ 	.byte	0x01
	.zero		1


	//----- nvinfo : EIATTR_MERCURY_ISA_VERSION
	.align		4
        /*0024*/ 	.byte	0x03, 0x5f
        /*0026*/ 	.short	0x0101


	//----- nvinfo : EIATTR_INT_WARP_WIDE_INSTR_OFFSETS
	.align		4
        /*0028*/ 	.byte	0x04, 0x31
        /*002a*/ 	.short	(.L_1573 - .L_1572)


	//   ....[0]....
.L_1572:
        /*002c*/ 	.word	0x00000f80


	//   ....[1]....
        /*0030*/ 	.word	0x00000fa0


	//   ....[2]....
        /*0034*/ 	.word	0x00000fc0


	//   ....[3]....
        /*0038*/ 	.word	0x000010f0


	//   ....[4]....
        /*003c*/ 	.word	0x00001100


	//   ....[5]....
        /*0040*/ 	.word	0x00001210


	//   ....[6]....
        /*0044*/ 	.word	0x00001240


	//   ....[7]....
        /*0048*/ 	.word	0x00001280


	//   ....[8]....
        /*004c*/ 	.word	0x000015d0


	//   ....[9]....
        /*0050*/ 	.word	0x000015f0


	//   ....[10]....
        /*0054*/ 	.word	0x00001610


	//   ....[11]....
        /*0058*/ 	.word	0x00001630


	//   ....[12]....
        /*005c*/ 	.word	0x00001880


	//   ....[13]....
        /*0060*/ 	.word	0x000018a0


	//----- nvinfo : EIATTR_COOP_GROUP_MASK_REGIDS
	.align		4
.L_1573:
        /*0064*/ 	.byte	0x04, 0x29
        /*0066*/ 	.short	(.L_1575 - .L_1574)


	//   ....[0]....
.L_1574:
        /*0068*/ 	.word	0xffffffff


	//   ....[1]....
        /*006c*/ 	.word	0xffffffff


	//   ....[2]....
        /*0070*/ 	.word	0xffffffff


	//   ....[3]....
        /*0074*/ 	.word	0xffffffff


	//   ....[4]....
        /*0078*/ 	.word	0xffffffff


	//   ....[5]....
        /*007c*/ 	.word	0xffffffff


	//   ....[6]....
        /*0080*/ 	.word	0xffffffff


	//   ....[7]....
        /*0084*/ 	.word	0xffffffff


	//   ....[8]....
        /*0088*/ 	.word	0xffffffff


	//   ....[9]....
        /*008c*/ 	.word	0xffffffff


	//----- nvinfo : EIATTR_COOP_GROUP_INSTR_OFFSETS
	.align		4
.L_1575:
        /*0090*/ 	.byte	0x04, 0x28
        /*0092*/ 	.short	(.L_1577 - .L_1576)


	//   ....[0]....
.L_1576:
        /*0094*/ 	.word	0x00000620


	//   ....[1]....
        /*0098*/ 	.word	0x00000630


	//   ....[2]....
        /*009c*/ 	.word	0x00000660


	//   ....[3]....
        /*00a0*/ 	.word	0x00000680


	//   ....[4]....
        /*00a4*/ 	.word	0x000006b0


	//   ....[5]....
        /*00a8*/ 	.word	0x000006d0


	//   ....[6]....
        /*00ac*/ 	.word	0x00000700


	//   ....[7]....
        /*00b0*/ 	.word	0x00000720


	//   ....[8]....
        /*00b4*/ 	.word	0x00000770


	//   ....[9]....
        /*00b8*/ 	.word	0x00000780


	//----- nvinfo : EIATTR_VRC_CTA_INIT_COUNT
	.align		4
.L_1577:
        /*00bc*/ 	.byte	0x02, 0x4a
	.zero		1
	.zero		1


	//----- nvinfo : EIATTR_EXIT_INSTR_OFFSETS
	.align		4
        /*00c0*/ 	.byte	0x04, 0x1c
        /*00c2*/ 	.short	(.L_1579 - .L_1578)


	//   ....[0]....
.L_1578:
        /*00c4*/ 	.word	0x00000070


	//   ....[1]....
        /*00c8*/ 	.word	0x00001f50


	//----- nvinfo : EIATTR_MAX_THREADS
	.align		4
.L_1579:
        /*00cc*/ 	.byte	0x04, 0x05
        /*00ce*/ 	.short	(.L_1581 - .L_1580)
.L_1580:
        /*00d0*/ 	.word	0x00000280
        /*00d4*/ 	.word	0x00000001
        /*00d8*/ 	.word	0x00000001


	//----- nvinfo : EIATTR_CRS_STACK_SIZE
	.align		4
.L_1581:
        /*00dc*/ 	.byte	0x04, 0x1e
        /*00de*/ 	.short	(.L_1583 - .L_1582)
.L_1582:
        /*00e0*/ 	.word	0x00000000


	//----- nvinfo : EIATTR_CBANK_PARAM_SIZE
	.align		4
.L_1583:
        /*00e4*/ 	.byte	0x03, 0x19
        /*00e6*/ 	.short	0x00a0


	//----- nvinfo : EIATTR_PARAM_CBANK
	.align		4
        /*00e8*/ 	.byte	0x04, 0x0a
        /*00ea*/ 	.short	(.L_1585 - .L_1584)
	.align		4
.L_1584:
        /*00ec*/ 	.word	index@(.nv.constant0._Z35group_norm_nhwc_fwd_one_pass_kernelI11Fp16IOFp16WLi64ELi10ELi640EEv26Group_norm_nhwc_fwd_params)
        /*00f0*/ 	.short	0x0380
        /*00f2*/ 	.short	0x00a0


	//----- nvinfo : EIATTR_SW_WAR
	.align		4
.L_1585:
        /*00f4*/ 	.byte	0x04, 0x36
        /*00f6*/ 	.short	(.L_1587 - .L_1586)
.L_1586:
        /*00f8*/ 	.word	0x00000008
.L_1587:


//--------------------- .nv.info._Z35group_norm_nhwc_fwd_one_pass_kernelI11Fp16IOFp16WLi128ELi10ELi640EEv26Group_norm_nhwc_fwd_params --------------------------
	.section	.nv.info._Z35group_norm_nhwc_fwd_one_pass_kernelI11Fp16IOFp16WLi128ELi10ELi640EEv26Group_norm_nhwc_fwd_params,"",@"SHT_CUDA_INFO"
	.sectionflags	@""
	.align	4


	//----- nvinfo : EIATTR_CUDA_API_VERSION
	.align		4
        /*0000*/ 	.byte	0x04, 0x37
        /*0002*/ 	.short	(.L_1589 - .L_1588)
.L_1588:
        /*0004*/ 	.word	0x00000082


	//----- nvinfo : EIATTR_KPARAM_INFO
	.align		4
.L_1589:
        /*0008*/ 	.byte	0x04, 0x17
        /*000a*/ 	.short	(.L_1591 - .L_1590)
.L_1590:
        /*000c*/ 	.word	0x00000000
        /*0010*/ 	.short	0x0000
        /*0012*/ 	.short	0x0000
        /*0014*/ 	.byte	0x00, 0xf0, 0x81, 0x02


	//----- nvinfo : EIATTR_SPARSE_MMA_MASK
	.align		4
.L_1591:
        /*0018*/ 	.byte	0x03, 0x50
        /*001a*/ 	.short	0x0000


	//----- nvinfo : EIATTR_MAXREG_COUNT
	.align		4
        /*001c*/ 	.byte	0x03, 0x1b
        /*001e*/ 	.short	0x0060


	//----- nvinfo : EIATTR_NUM_BARRIERS
	.align		4
        /*0020*/ 	.byte	0x02, 0x4c
        /*0022*/ 	.byte	0x01
	.zero		1


	//----- nvinfo : EIATTR_MERCURY_ISA_VERSION
	.align		4
        /*0024*/ 	.byte	0x03, 0x5f
        /*0026*/ 	.short	0x0101


	//----- nvinfo : EIATTR_INT_WARP_WIDE_INSTR_OFFSETS
	.align		4
        /*0028*/ 	.byte	0x04, 0x31
        /*002a*/ 	.short	(.L_1593 - .L_1592)


	//   ....[0]....
.L_1592:
        /*002c*/ 	.word	0x00000f80


	//   ....[1]....
        /*0030*/ 	.word	0x00000fa0


	//   ....[2]....
        /*0034*/ 	.word	0x00000fc0


	//   ....[3]....
        /*0038*/ 	.word	0x000010f0


	//   ....[4]....
        /*003c*/ 	.word	0x00001100


	//   ....[5]....
        /*0040*/ 	.word	0x00001210


	//   ....[6]....
        /*0044*/ 	.word	0x00001240


	//   ....[7]....
        /*0048*/ 	.word	0x00001280


	//   ....[8]....
        /*004c*/ 	.word	0x000015d0


	//   ....[9]....
        /*0050*/ 	.word	0x000015f0


	//   ....[10]....
        /*0054*/ 	.word	0x00001610


	//   ....[11]....
        /*0058*/ 	.word	0x00001630


	//   ....[12]....
        /*005c*/ 	.word	0x00001880


	//   ....[13]....
        /*0060*/ 	.word	0x000018a0


	//----- nvinfo : EIATTR_COOP_GROUP_MASK_REGIDS
	.align		4
.L_1593:
        /*0064*/ 	.byte	0x04, 0x29
        /*0066*/ 	.short	(.L_1595 - .L_1594)


	//   ....[0]....
.L_1594:
        /*0068*/ 	.word	0xffffffff


	//   ....[1]....
        /*006c*/ 	.word	0xffffffff


	//   ....[2]....
        /*0070*/ 	.word	0xffffffff


	//   ....[3]....
        /*0074*/ 	.word	0xffffffff


	//   ....[4]....
        /*0078*/ 	.word	0xffffffff


	//   ....[5]....
        /*007c*/ 	.word	0xffffffff


	//   ....[6]....
        /*0080*/ 	.word	0xffffffff


	//   ....[7]....
        /*0084*/ 	.word	0xffffffff


	//   ....[8]....
        /*0088*/ 	.word	0xffffffff


	//   ....[9]....
        /*008c*/ 	.word	0xffffffff


	//----- nvinfo : EIATTR_COOP_GROUP_INSTR_OFFSETS
	.align		4
.L_1595:
        /*0090*/ 	.byte	0x04, 0x28
        /*0092*/ 	.short	(.L_1597 - .L_1596)


	//   ....[0]....
.L_1596:
        /*0094*/ 	.word	0x00000620


	//   ....[1]....
        /*0098*/ 	.word	0x00000630


	//   ....[2]....
        /*009c*/ 	.word	0x00000660


	//   ....[3]....
        /*00a0*/ 	.word	0x00000680


	//   ....[4]....
        /*00a4*/ 	.word	0x000006b0


	//   ....[5]....
        /*00a8*/ 	.word	0x000006d0


	//   ....[6]....
        /*00ac*/ 	.word	0x00000700


	//   ....[7]....
        /*00b0*/ 	.word	0x00000720


	//   ....[8]....
        /*00b4*/ 	.word	0x00000770


	//   ....[9]....
        /*00b8*/ 	.word	0x00000780


	//----- nvinfo : EIATTR_VRC_CTA_INIT_COUNT
	.align		4
.L_1597:
        /*00bc*/ 	.byte	0x02, 0x4a
	.zero		1
	.zero		1


	//----- nvinfo : EIATTR_EXIT_INSTR_OFFSETS
	.align		4
        /*00c0*/ 	.byte	0x04, 0x1c
        /*00c2*/ 	.short	(.L_1599 - .L_1598)


	//   ....[0]....
.L_1598:
        /*00c4*/ 	.word	0x00000070


	//   ....[1]....
        /*00c8*/ 	.word	0x00001f50


	//----- nvinfo : EIATTR_MAX_THREADS
	.align		4
.L_1599:
        /*00cc*/ 	.byte	0x04, 0x05
        /*00ce*/ 	.short	(.L_1601 - .L_1600)
.L_1600:
        /*00d0*/ 	.word	0x00000280
        /*00d4*/ 	.word	0x00000001
        /*00d8*/ 	.word	0x00000001


	//----- nvinfo : EIATTR_CRS_STACK_SIZE
	.align		4
.L_1601:
        /*00dc*/ 	.byte	0x04, 0x1e
        /*00de*/ 	.short	(.L_1603 - .L_1602)
.L_1602:
        /*00e0*/ 	.word	0x00000000


	//----- nvinfo : EIATTR_CBANK_PARAM_SIZE
	.align		4
.L_1603:
        /*00e4*/ 	.byte	0x03, 0x19
        /*00e6*/ 	.short	0x00a0


	//----- nvinfo : EIATTR_PARAM_CBANK
	.align		4
        /*00e8*/ 	.byte	0x04, 0x0a
        /*00ea*/ 	.short	(.L_1605 - .L_1604)
	.align		4
.L_1604:
        /*00ec*/ 	.word	index@(.nv.constant0._Z35group_norm_nhwc_fwd_one_pass_kernelI11Fp16IOFp16WLi128ELi10ELi640EEv26Group_norm_nhwc_fwd_params)
        /*00f0*/ 	.short	0x0380
        /*00f2*/ 	.short	0x00a0


	//----- nvinfo : EIATTR_SW_WAR
	.align		4
.L_1605:
        /*00f4*/ 	.byte	0x04, 0x36
        /*00f6*/ 	.short	(.L_1607 - .L_1606)
.L_1606:
        /*00f8*/ 	.word	0x00000008
.L_1607:


//--------------------- .nv.info._Z35group_norm_nhwc_fwd_one_pass_kernelI11Fp16IOFp16WLi256ELi10ELi640EEv26Group_norm_nhwc_fwd_params --------------------------
	.section	.nv.info._Z35group_norm_nhwc_fwd_one_pass_kernelI11Fp16IOFp16WLi256ELi10ELi640EEv26Group_norm_nhwc_fwd_params,"",@"SHT_CUDA_INFO"
	.sectionflags	@""
	.align	4


	//----- nvinfo : EIATTR_CUDA_API_VERSION
	.align		4
        /*0000*/ 	.byte	0x04, 0x37
        /*0002*/ 	.short	(.L_1609 - .L_1608)
.L_1608:
        /*0004*/ 	.word	0x00000082


	//----- nvinfo : EIATTR_KPARAM_INFO
	.align		4
.L_1609:
        /*0008*/ 	.byte	0x04, 0x17
        /*000a*/ 	.short	(.L_1611 - .L_1610)
.L_1610:
        /*000c*/ 	.word	0x00000000
        /*0010*/ 	.short	0x0000
        /*0012*/ 	.short	0x0000
        /*0014*/ 	.byte	0x00, 0xf0, 0x81, 0x02


	//----- nvinfo : EIATTR_SPARSE_MMA_MASK
	.align		4
.L_1611:
        /*0018*/ 	.byte	0x03, 0x50
        /*001a*/ 	.short	0x0000


	//----- nvinfo : EIATTR_MAXREG_COUNT
	.align		4
        /*001c*/ 	.byte	0x03, 0x1b
        /*001e*/ 	.short	0x0060


	//----- nvinfo : EIATTR_NUM_BARRIERS
	.align		4
        /*0020*/ 	.byte	0x02, 0x4c
        /*0022*/ 	.byte	0x01
	.zero		1


	//----- nvinfo : EIATTR_MERCURY_ISA_VERSION
	.align		4
        /*0024*/ 	.byte	0x03, 0x5f
        /*0026*/ 	.short	0x0101


	//----- nvinfo : EIATTR_INT_WARP_WIDE_INSTR_OFFSETS
	.align		4
        /*0028*/ 	.byte	0x04, 0x31
        /*002a*/ 	.short	(.L_1613 - .L_1612)


	//   ....[0]....
.L_1612:
        /*002c*/ 	.word	0x00001080


	//   ....[1]....
        /*0030*/ 	.word	0x000010b0


	//   ....[2]....
        /*0034*/ 	.word	0x00001170


	//   ....[3]....
        /*0038*/ 	.word	0x000011e0


	//   ....[4]....
        /*003c*/ 	.word	0x00001250


	//   ....[5]....
        /*0040*/ 	.word	0x00001330


	//   ....[6]....
        /*0044*/ 	.word	0x000013a0


	//   ....[7]....
        /*0048*/ 	.word	0x000013f0


	//   ....[8]....
        /*004c*/ 	.word	0x000016f0


	//   ....[9]....
        /*0050*/ 	.word	0x00001720


	//   ....[10]....
        /*0054*/ 	.word	0x00001740


	//   ....[11]....
        /*0058*/ 	.word	0x00001770


	//   ....[12]....
        /*005c*/ 	.word	0x000019c0


	//   ....[13]....
        /*0060*/ 	.word	0x000019e0


	//----- nvinfo : EIATTR_COOP_GROUP_MASK_REGIDS
	.align		4
.L_1613:
        /*0064*/ 	.byte	0x04, 0x29
        /*0066*/ 	.short	(.L_1615 - .L_1614)


	//   ....[0]....
.L_1614:
        /*0068*/ 	.word	0xffffffff


	//   ....[1]....
        /*006c*/ 	.word	0xffffffff


	//   ....[2]....
        /*0070*/ 	.word	0xffffffff


	//   ....[3]....
        /*0074*/ 	.word	0xffffffff


	//   ....[4]....
        /*0078*/ 	.word	0xffffffff


	//   ....[5]....
        /*007c*/ 	.word	0xffffffff


	//   ....[6]....
        /*0080*/ 	.word	0xffffffff


	//   ....[7]....
        /*0084*/ 	.word	0xffffffff


	//   ....[8]....
        /*0088*/ 	.word	0xffffffff


	//   ....[9]....
        /*008c*/ 	.word	0xffffffff


	//----- nvinfo : EIATTR_COOP_GROUP_INSTR_OFFSETS
	.align		4
.L_1615:
        /*0090*/ 	.byte	0x04, 0x28
        /*0092*/ 	.short	(.L_1617 - .L_1616)


	//   ....[0]....
.L_1616:
        /*0094*/ 	.word	0x00000750


	//   ....[1]....
        /*0098*/ 	.word	0x00000760


	//   ....[2]....
        /*009c*/ 	.word	0x00000790


	//   ....[3]....
        /*00a0*/ 	.word	0x000007b0


	//   ....[4]....
        /*00a4*/ 	.word	0x000007e0


	//   ....[5]....
        /*00a8*/ 	.word	0x00000800


	//   ....[6]....
        /*00ac*/ 	.word	0x00000830


	//   ....[7]....
        /*00b0*/ 	.word	0x00000850


	//   ....[8]....
        /*00b4*/ 	.word	0x000008a0


	//   ....[9]....
        /*00b8*/ 	.word	0x000008b0


	//----- nvinfo : EIATTR_VRC_CTA_INIT_COUNT
	.align		4
.L_1617:
        /*00bc*/ 	.byte	0x02, 0x4a
	.zero		1
	.zero		1


	//----- nvinfo : EIATTR_EXIT_INSTR_OFFSETS
	.align		4
        /*00c0*/ 	.byte	0x04, 0x1c
        /*00c2*/ 	.short	(.L_1619 - .L_1618)


	//   ....[0]....
.L_1618:
        /*00c4*/ 	.word	0x00000070


	//   ....[1]....
        /*00c8*/ 	.word	0x000025a0


	//----- nvinfo : EIATTR_MAX_THREADS
	.align		4
.L_1619:
        /*00cc*/ 	.byte	0x04, 0x05
        /*00ce*/ 	.short	(.L_1621 - .L_1620)
.L_1620:
        /*00d0*/ 	.word	0x00000280
        /*00d4*/ 	.word	0x00000001
        /*00d8*/ 	.word	0x00000001


	//----- nvinfo : EIATTR_CRS_STACK_SIZE
	.align		4
.L_1621:
        /*00dc*/ 	.byte	0x04, 0x1e
        /*00de*/ 	.short	(.L_1623 - .L_1622)
.L_1622:
        /*00e0*/ 	.word	0x00000000


	//----- nvinfo : EIATTR_CBANK_PARAM_SIZE
	.align		4
.L_1623:
        /*00e4*/ 	.byte	0x03, 0x19
        /*00e6*/ 	.short	0x00a0


	//----- nvinfo : EIATTR_PARAM_CBANK
	.align		4
        /*00e8*/ 	.byte	0x04, 0x0a
        /*00ea*/ 	.short	(.L_1625 - .L_1624)
	.align		4
.L_1624:
        /*00ec*/ 	.word	index@(.nv.constant0._Z35group_norm_nhwc_fwd_one_pass_kernelI11Fp16IOFp16WLi256ELi10ELi640EEv26Group_norm_nhwc_fwd_params)
        /*00f0*/ 	.short	0x0380
        /*00f2*/ 	.short	0x00a0


	//----- nvinfo : EIATTR_SW_WAR
	.align		4
.L_1625:
        /*00f4*/ 	.byte	0x04, 0x36
        /*00f6*/ 	.short	(.L_1627 - .L_1626)
.L_1626:
        /*00f8*/ 	.word	0x00000008
.L_1627:


//--------------------- .nv.info._Z35group_norm_nhwc_fwd_one_pass_kernelI11Fp16IOFp16WLi512ELi10ELi640EEv26Group_norm_nhwc_fwd_params --------------------------
	.section	.nv.info._Z35group_norm_nhwc_fwd_one_pass_kernelI11Fp16IOFp16WLi512ELi10ELi640EEv26Group_norm_nhwc_fwd_params,"",@"SHT_CUDA_INFO"
	.sectionflags	@""
	.align	4


	//----- nvinfo : EIATTR_CUDA_API_VERSION
	.align		4
        /*0000*/ 	.byte	0x04, 0x37
        /*0002*/ 	.short	(.L_1629 - .L_1628)
.L_1628:
        /*0004*/ 	.word	0x00000082


	//----- nvinfo : EIATTR_KPARAM_INFO
	.align		4
.L_1629:
        /*0008*/ 	.byte	0x04, 0x17
        /*000a*/ 	.short	(.L_1631 - .L_1630)
.L_1630:
        /*000c*/ 	.word	0x00000000
        /*0010*/ 	.short	0x0000
        /*0012*/ 	.short	0x0000
        /*0014*/ 	.byte	0x00, 0xf0, 0x81, 0x02


	//----- nvinfo : EIATTR_SPARSE_MMA_MASK
	.align		4
.L_1631:
        /*0018*/ 	.byte	0x03, 0x50
        /*001a*/ 	.short	0x0000


	//----- nvinfo : EIATTR_MAXREG_COUNT
	.align		4
        /*001c*/ 	.byte	0x03, 0x1b
        /*001e*/ 	.short	0x0060


	//----- nvinfo : EIATTR_NUM_BARRIERS
	.align		4
        /*0020*/ 	.byte	0x02, 0x4c
        /*0022*/ 	.byte	0x01
	.zero		1


	//----- nvinfo : EIATTR_MERCURY_ISA_VERSION
	.align		4
        /*0024*/ 	.byte	0x03, 0x5f
        /*0026*/ 	.short	0x0101


	//----- nvinfo : EIATTR_INT_WARP_WIDE_INSTR_OFFSETS
	.align		4
        /*0028*/ 	.byte	0x04, 0x31
        /*002a*/ 	.short	(.L_1633 - .L_1632)


	//   ....[0]....
.L_1632:
        /*002c*/ 	.word	0x00001410


	//   ....[1]....
        /*0030*/ 	.word	0x00001430


	//   ....[2]....
        /*0034*/ 	.word	0x00001510


	//   ....[3]....
        /*0038*/ 	.word	0x00001530


	//   ....[4]....
        /*003c*/ 	.word	0x00001640


	//   ....[5]....
        /*0040*/ 	.word	0x000016a0


	//   ....[6]....
        /*0044*/ 	.word	0x00001790


	//   ....[7]....
        /*0048*/ 	.word	0x000017b0


	//   ....[8]....
        /*004c*/ 	.word	0x00001a00


	//   ....[9]....
        /*0050*/ 	.word	0x00001af0


	//   ....[10]....
        /*0054*/ 	.word	0x00001b10


	//   ....[11]....
        /*0058*/ 	.word	0x00001b30


	//   ....[12]....
        /*005c*/ 	.word	0x00001d50


	//   ....[13]....
        /*0060*/ 	.word	0x00001d70


	//----- nvinfo : EIATTR_COOP_GROUP_MASK_REGIDS
	.align		4
.L_1633:
        /*0064*/ 	.byte	0x04, 0x29
        /*0066*/ 	.short	(.L_1635 - .L_1634)


	//   ....[0]....
.L_1634:
        /*0068*/ 	.word	0xffffffff


	//   ....[1]....
        /*006c*/ 	.word	0xffffffff


	//   ....[2]....
        /*0070*/ 	.word	0xffffffff


	//   ....[3]....
        /*0074*/ 	.word	0xffffffff


	//   ....[4]....
        /*0078*/ 	.word	0xffffffff


	//   ....[5]....
        /*007c*/ 	.word	0xffffffff


	//   ....[6]....
        /*0080*/ 	.word	0xffffffff


	//   ....[7]....
        /*0084*/ 	.word	0xffffffff


	//   ....[8]....
        /*0088*/ 	.word	0xffffffff


	//   ....[9]....
        /*008c*/ 	.word	0xffffffff


	//----- nvinfo : EIATTR_COOP_GROUP_INSTR_OFFSETS
	.align		4
.L_1635:
        /*0090*/ 	.byte	0x04, 0x28
        /*0092*/ 	.short	(.L_1637 - .L_1636)


	//   ....[0]....
.L_1636:
        /*0094*/ 	.word	0x00000b20


	//   ....[1]....
        /*0098*/ 	.word	0x00000b30


	//   ....[2]....
        /*009c*/ 	.word	0x00000b60


	//   ....[3]....
        /*00a0*/ 	.word	0x00000b70


	//   ....[4]....
        /*00a4*/ 	.word	0x00000bb0


	//   ....[5]....
        /*00a8*/ 	.word	0x00000bc0


	//   ....[6]....
        /*00ac*/ 	.word	0x00000c00


	//   ....[7]....
        /*00b0*/ 	.word	0x00000c10


	//   ....[8]....
        /*00b4*/ 	.word	0x00000c70


	//   ....[9]....
        /*00b8*/ 	.word	0x00000c80


	//----- nvinfo : EIATTR_VRC_CTA_INIT_COUNT
	.align		4
.L_1637:
        /*00bc*/ 	.byte	0x02, 0x4a
	.zero		1
	.zero		1


	//----- nvinfo : EIATTR_EXIT_INSTR_OFFSETS
	.align		4
        /*00c0*/ 	.byte	0x04, 0x1c
        /*00c2*/ 	.short	(.L_1639 - .L_1638)


	//   ....[0]....
.L_1638:
        /*00c4*/ 	.word	0x00000070


	//   ....[1]....
        /*00c8*/ 	.word	0x00003060


	//----- nvinfo : EIATTR_MAX_THREADS
	.align		4
.L_1639:
        /*00cc*/ 	.byte	0x04, 0x05
        /*00ce*/ 	.short	(.L_1641 - .L_1640)
.L_1640:
        /*00d0*/ 	.word	0x00000280
        /*00d4*/ 	.word	0x00000001
        /*00d8*/ 	.word	0x00000001


	//----- nvinfo : EIATTR_CRS_STACK_SIZE
	.align		4
.L_1641:
        /*00dc*/ 	.byte	0x04, 0x1e
        /*00de*/ 	.short	(.L_1643 - .L_1642)
.L_1642:
        /*00e0*/ 	.word	0x00000000


	//----- nvinfo : EIATTR_CBANK_PARAM_SIZE
	.align		4
.L_1643:
        /*00e4*/ 	.byte	0x03, 0x19
        /*00e6*/ 	.short	0x00a0


	//----- nvinfo : EIATTR_PARAM_CBANK
	.align		4
        /*00e8*/ 	.byte	0x04, 0x0a
        /*00ea*/ 	.short	(.L_1645 - .L_1644)
	.align		4
.L_1644:
        /*00ec*/ 	.word	index@(.nv.constant0._Z35group_norm_nhwc_fwd_one_pass_kernelI11Fp16IOFp16WLi512ELi10ELi640EEv26Group_norm_nhwc_fwd_params)
        /*00f0*/ 	.short	0x0380
        /*00f2*/ 	.short	0x00a0


	//----- nvinfo : EIATTR_SW_WAR
	.align		4
.L_1645:
        /*00f4*/ 	.byte	0x04, 0x36
        /*00f6*/ 	.short	(.L_1647 - .L_1646)
.L_1646:
        /*00f8*/ 	.word	0x00000008
.L_1647:


//--------------------- .nv.info._Z35group_norm_nhwc_fwd_one_pass_kernelI11Fp32IOFp32WLi64ELi10ELi640EEv26Group_norm_nhwc_fwd_params --------------------------
	.section	.nv.info._Z35group_norm_nhwc_fwd_one_pass_kernelI11Fp32IOFp32WLi64ELi10ELi640EEv26Group_norm_nhwc_fwd_params,"",@"SHT_CUDA_INFO"
	.sectionflags	@""
	.align	4


	//----- nvinfo : EIATTR_CUDA_API_VERSION
	.align		4
        /*0000*/ 	.byte	0x04, 0x37
        /*0002*/ 	.short	(.L_1649 - .L_1648)
.L_1648:
        /*0004*/ 	.word	0x00000082


	//----- nvinfo : EIATTR_KPARAM_INFO
	.align		4
.L_1649:
        /*0008*/ 	.byte	0x04, 0x17
        /*000a*/ 	.short	(.L_1651 - .L_1650)
.L_1650:
        /*000c*/ 	.word	0x00000000
        /*0010*/ 	.short	0x0000
        /*0012*/ 	.short	0x0000
        /*0014*/ 	.byte	0x00, 0xf0, 0x81, 0x02


	//----- nvinfo : EIATTR_SPARSE_MMA_MASK
	.align		4
.L_1651:
        /*0018*/ 	.byte	0x03, 0x50
        /*001a*/ 	.short	0x0000


	//----- nvinfo : EIATTR_MAXREG_COUNT
	.align		4
        /*001c*/ 	.byte	0x03, 0x1b
        /*001e*/ 	.short	0x0060


	//----- nvinfo : EIATTR_NUM_BARRIERS
	.align		4
        /*0020*/ 	.byte	0x02, 0x4c
        /*0022*/ 	.byte	0x01
	.zero		1


	//----- nvinfo : EIATTR_MERCURY_ISA_VERSION
	.align		4
        /*0024*/ 	.byte	0x03, 0x5f
        /*0026*/ 	.short	0x0101


	//----- nvinfo : EIATTR_INT_WARP_WIDE_INSTR_OFFSETS
	.align		4
        /*0028*/ 	.byte	0x04, 0x31
        /*002a*/ 	.short	(.L_1653 - .L_1652)


	//   ....[0]....
.L_1652:
        /*002c*/ 	.word	0x00000f40


	//   ....[1]....
        /*0030*/ 	.word	0x00000f60


	//   ....[2]....
        /*0034*/ 	.word	0x00000f80


	//   ....[3]....
        /*0038*/ 	.word	0x000010b0


	//   ....[4]....
        /*003c*/ 	.word	0x000010c0


	//   ....[5]....
        /*0040*/ 	.word	0x000011c0


	//   ....[6]....
        /*0044*/ 	.word	0x000011f0


	//   ....[7]....
        /*0048*/ 	.word	0x00001240


	//   ....[8]....
        /*004c*/ 	.word	0x00001590


	//   ....[9]....
        /*0050*/ 	.word	0x000015b0


	//   ....[10]....
        /*0054*/ 	.word	0x000015d0


	//   ....[11]....
        /*0058*/ 	.word	0x000015f0


	//   ....[12]....
        /*005c*/ 	.word	0x00001840


	//   ....[13]....
        /*0060*/ 	.word	0x00001860


	//----- nvinfo : EIATTR_COOP_GROUP_MASK_REGIDS
	.align		4
.L_1653:
        /*0064*/ 	.byte	0x04, 0x29
        /*0066*/ 	.short	(.L_1655 - .L_1654)


	//   ....[0]....
.L_1654:
        /*0068*/ 	.word	0xffffffff


	//   ....[1]....
        /*006c*/ 	.word	0xffffffff


	//   ....[2]....
        /*0070*/ 	.word	0xffffffff


	//   ....[3]....
        /*0074*/ 	.word	0xffffffff


	//   ....[4]....
        /*0078*/ 	.word	0xffffffff


	//   ....[5]....
        /*007c*/ 	.word	0xffffffff


	//   ....[6]....
        /*0080*/ 	.word	0xffffffff


	//   ....[7]....
        /*0084*/ 	.word	0xffffffff


	//   ....[8]....
        /*0088*/ 	.word	0xffffffff


	//   ....[9]....
        /*008c*/ 	.word	0xffffffff


	//----- nvinfo : EIATTR_COOP_GROUP_INSTR_OFFSETS
	.align		4
.L_1655:
        /*0090*/ 	.byte	0x04, 0x28
        /*0092*/ 	.short	(.L_1657 - .L_1656)


	//   ....[0]....
.L_1656:
        /*0094*/ 	.word	0x000005e0


	//   ....[1]....
        /*0098*/ 	.word	0x000005f0


	//   ....[2]....
        /*009c*/ 	.word	0x00000620


	//   ....[3]....
        /*00a0*/ 	.word	0x00000640


	//   ....[4]....
        /*00a4*/ 	.word	0x00000670


	//   ....[5]....
        /*00a8*/ 	.word	0x00000690


	//   ....[6]....
        /*00ac*/ 	.word	0x000006c0


	//   ....[7]....
        /*00b0*/ 	.word	0x000006e0


	//   ....[8]....
        /*00b4*/ 	.word	0x00000730


	//   ....[9]....
        /*00b8*/ 	.word	0x00000740


	//----- nvinfo : EIATTR_VRC_CTA_INIT_COUNT
	.align		4
.L_1657:
        /*00bc*/ 	.byte	0x02, 0x4a
	.zero		1
	.zero		1


	//----- nvinfo : EIATTR_EXIT_INSTR_OFFSETS
	.align		4
        /*00c0*/ 	.byte	0x04, 0x1c
        /*00c2*/ 	.short	(.L_1659 - .L_1658)


	//   ....[0]....
.L_1658:
        /*00c4*/ 	.word	0x00000070


	//   ....[1]....
        /*00c8*/ 	.word	0x00001e90


	//----- nvinfo : EIATTR_MAX_THREADS
	.align		4
.L_1659:
        /*00cc*/ 	.byte	0x04, 0x05
        /*00ce*/ 	.short	(.L_1661 - .L_1660)
.L_1660:
        /*00d0*/ 	.word	0x00000280
        /*00d4*/ 	.word	0x00000001
        /*00d8*/ 	.word	0x00000001


	//----- nvinfo : EIATTR_CRS_STACK_SIZE
	.align		4
.L_1661:
        /*00dc*/ 	.byte	0x04, 0x1e
        /*00de*/ 	.short	(.L_1663 - .L_1662)
.L_1662:
        /*00e0*/ 	.word	0x00000000


	//----- nvinfo : EIATTR_CBANK_PARAM_SIZE
	.align		4
.L_1663:
        /*00e4*/ 	.byte	0x03, 0x19
        /*00e6*/ 	.short	0x00a0


	//----- nvinfo : EIATTR_PARAM_CBANK
	.align		4
        /*00e8*/ 	.byte	0x04, 0x0a
        /*00ea*/ 	.short	(.L_1665 - .L_1664)
	.align		4
.L_1664:
        /*00ec*/ 	.word	index@(.nv.constant0._Z35group_norm_nhwc_fwd_one_pass_kernelI11Fp32IOFp32WLi64ELi10ELi640EEv26Group_norm_nhwc_fwd_params)
        /*00f0*/ 	.short	0x0380
        /*00f2*/ 	.short	0x00a0


	//----- nvinfo : EIATTR_SW_WAR
	.align		4
.L_1665:
        /*00f4*/ 	.byte	0x04, 0x36
        /*00f6*/ 	.short	(.L_1667 - .L_1666)
.L_1666:
        /*00f8*/ 	.word	0x00000008
.L_1667:


//--------------------- .nv.info._Z35group_norm_nhwc_fwd_one_pass_kernelI11Fp32IOFp32WLi128ELi10ELi640EEv26Group_norm_nhwc_fwd_params --------------------------
	.section	.nv.info._Z35group_norm_nhwc_fwd_one_pass_kernelI11Fp32IOFp32WLi128ELi10ELi640EEv26Group_norm_nhwc_fwd_params,"",@"SHT_CUDA_INFO"
	.sectionflags	@""
	.align	4


	//----- nvinfo : EIATTR_CUDA_API_VERSION
	.align		4
        /*0000*/ 	.byte	0x04, 0x37
        /*0002*/ 	.short	(.L_1669 - .L_1668)
.L_1668:
        /*0004*/ 	.word	0x00000082


	//----- nvinfo : EIATTR_KPARAM_INFO
	.align		4
.L_1669:
        /*0008*/ 	.byte	0x04, 0x17
        /*000a*/ 	.short	(.L_1671 - .L_1670)
.L_1670:
        /*000c*/ 	.word	0x00000000
        /*0010*/ 	.short	0x0000
        /*0012*/ 	.short	0x0000
        /*0014*/ 	.byte	0x00, 0xf0, 0x81, 0x02


	//----- nvinfo : EIATTR_SPARSE_MMA_MASK
	.align		4
.L_1671:
        /*0018*/ 	.byte	0x03, 0x50
        /*001a*/ 	.short	0x0000


	//----- nvinfo : EIATTR_MAXREG_COUNT
	.align		4
        /*001c*/ 	.byte	0x03, 0x1b
        /*001e*/ 	.short	0x0060


	//----- nvinfo : EIATTR_NUM_BARRIERS
	.align		4
        /*0020*/ 	.byte	0x02, 0x4c
        /*0022*/ 	.byte	0x01
	.zero		1


	//----- nvinfo : EIATTR_MERCURY_ISA_VERSION
	.align		4
        /*0024*/ 	.byte	0x03, 0x5f
        /*0026*/ 	.short	0x0101


	//----- nvinfo : EIATTR_INT_WARP_WIDE_INSTR_OFFSETS
	.align		4
        /*0028*/ 	.byte	0x04, 0x31
        /*002a*/ 	.short	(.L_1673 - .L_1672)


	//   ....[0]....
.L_1672:
        /*002c*/ 	.word	0x00000f40


	//   ....[1]....
        /*0030*/ 	.word	0x00000f60


	//   ....[2]....
        /*0034*/ 	.word	0x00000f80


	//   ....[3]....
        /*0038*/ 	.word	0x000010b0


	//   ....[4]....
        /*003c*/ 	.word	0x000010c0


	//   ....[5]....
        /*0040*/ 	.word	0x000011c0


	//   ....[6]....
        /*0044*/ 	.word	0x000011f0


	//   ....[7]....
        /*0048*/ 	.word	0x00001240


	//   ....[8]....
        /*004c*/ 	.word	0x00001590


	//   ....[9]....
        /*0050*/ 	.word	0x000015b0


	//   ....[10]....
        /*0054*/ 	.word	0x000015d0


	//   ....[11]....
        /*0058*/ 	.word	0x000015f0


	//   ....[12]....
        /*005c*/ 	.word	0x00001840


	//   ....[13]....
        /*0060*/ 	.word	0x00001860


	//----- nvinfo : EIATTR_COOP_GROUP_MASK_REGIDS
	.align		4
.L_1673:
        /*0064*/ 	.byte	0x04, 0x29
        /*0066*/ 	.short	(.L_1675 - .L_1674)


	//   ....[0]....
.L_1674:
        /*0068*/ 	.word	0xffffffff


	//   ....[1]....
        /*006c*/ 	.word	0xffffffff


	//   ....[2]....
        /*0070*/ 	.word	0xffffffff


	//   ....[3]....
        /*0074*/ 	.word	0xffffffff


	//   ....[4]....
        /*0078*/ 	.word	0xffffffff


	//   ....[5]....
        /*007c*/ 	.word	0xffffffff


	//   ....[6]....
        /*0080*/ 	.word	0xffffffff


	//   ....[7]....
        /*0084*/ 	.word	0xffffffff


	//   ....[8]....
        /*0088*/ 	.word	0xffffffff


	//   ....[9]....
        /*008c*/ 	.word	0xffffffff


	//----- nvinfo : EIATTR_COOP_GROUP_INSTR_OFFSETS
	.align		4
.L_1675:
        /*0090*/ 	.byte	0x04, 0x28
        /*0092*/ 	.short	(.L_1677 - .L_1676)


	//   ....[0]....
.L_1676:
        /*0094*/ 	.word	0x000005e0


	//   ....[1]....
        /*0098*/ 	.word	0x000005f0


	//   ....[2]....
        /*009c*/ 	.word	0x00000620


	//   ....[3]....
        /*00a0*/ 	.word	0x00000640


	//   ....[4]....
        /*00a4*/ 	.word	0x00000670


	//   ....[5]....
        /*00a8*/ 	.word	0x00000690


	//   ....[6]....
        /*00ac*/ 	.word	0x000006c0


	//   ....[7]....
        /*00b0*/ 	.word	0x000006e0


	//   ....[8]....
        /*00b4*/ 	.word	0x00000730


	//   ....[9]....
        /*00b8*/ 	.word	0x00000740


	//----- nvinfo : EIATTR_VRC_CTA_INIT_COUNT
	.align		4
.L_1677:
        /*00bc*/ 	.byte	0x02, 0x4a
	.zero		1
	.zero		1


	//----- nvinfo : EIATTR_EXIT_INSTR_OFFSETS
	.align		4
        /*00c0*/ 	.byte	0x04, 0x1c
        /*00c2*/ 	.short	(.L_1679 - .L_1678)


	//   ....[0]....
.L_1678:
        /*00c4*/ 	.word	0x00000070


	//   ....[1]....
        /*00c8*/ 	.word	0x00001e90


	//----- nvinfo : EIATTR_MAX_THREADS
	.align		4
.L_1679:
        /*00cc*/ 	.byte	0x04, 0x05
        /*00ce*/ 	.short	(.L_1681 - .L_1680)
.L_1680:
        /*00d0*/ 	.word	0x00000280
        /*00d4*/ 	.word	0x00000001
        /*00d8*/ 	.word	0x00000001


	//----- nvinfo : EIATTR_CRS_STACK_SIZE
	.align		4
.L_1681:
        /*00dc*/ 	.byte	0x04, 0x1e
        /*00de*/ 	.short	(.L_1683 - .L_1682)
.L_1682:
        /*00e0*/ 	.word	0x00000000


	//----- nvinfo : EIATTR_CBANK_PARAM_SIZE
	.align		4
.L_1683:
        /*00e4*/ 	.byte	0x03, 0x19
        /*00e6*/ 	.short	0x00a0


	//----- nvinfo : EIATTR_PARAM_CBANK
	.align		4
        /*00e8*/ 	.byte	0x04, 0x0a
        /*00ea*/ 	.short	(.L_1685 - .L_1684)
	.align		4
.L_1684:
        /*00ec*/ 	.word	index@(.nv.constant0._Z35group_norm_nhwc_fwd_one_pass_kernelI11Fp32IOFp32WLi128ELi10ELi640EEv26Group_norm_nhwc_fwd_params)
        /*00f0*/ 	.short	0x0380
        /*00f2*/ 	.short	0x00a0


	//----- nvinfo : EIATTR_SW_WAR
	.align		4
.L_1685:
        /*00f4*/ 	.byte	0x04, 0x36
        /*00f6*/ 	.short	(.L_1687 - .L_1686)
.L_1686:
        /*00f8*/ 	.word	0x00000008
.L_1687:


//--------------------- .nv.info._Z35group_norm_nhwc_fwd_one_pass_kernelI11Fp32IOFp32WLi256ELi10ELi640EEv26Group_norm_nhwc_fwd_params --------------------------
	.section	.nv.info._Z35group_norm_nhwc_fwd_one_pass_kernelI11Fp32IOFp32WLi256ELi10ELi640EEv26Group_norm_nhwc_fwd_params,"",@"SHT_CUDA_INFO"
	.sectionflags	@""
	.align	4


	//----- nvinfo : EIATTR_CUDA_API_VERSION
	.align		4
        /*0000*/ 	.byte	0x04, 0x37
        /*0002*/ 	.short	(.L_1689 - .L_1688)
.L_1688:
        /*0004*/ 	.word	0x00000082


	//----- nvinfo : EIATTR_KPARAM_INFO
	.align		4
.L_1689:
        /*0008*/ 	.byte	0x04, 0x17
        /*000a*/ 	.short	(.L_1691 - .L_1690)
.L_1690:
        /*000c*/ 	.word	0x00000000
        /*0010*/ 	.short	0x0000
        /*0012*/ 	.short	0x0000
        /*0014*/ 	.byte	0x00, 0xf0, 0x81, 0x02


	//----- nvinfo : EIATTR_SPARSE_MMA_MASK
	.align		4
.L_1691:
        /*0018*/ 	.byte	0x03, 0x50
        /*001a*/ 	.short	0x0000


	//----- nvinfo : EIATTR_MAXREG_COUNT
	.align		4
        /*001c*/ 	.byte	0x03, 0x1b
        /*001e*/ 	.short	0x0060


	//----- nvinfo : EIATTR_NUM_BARRIERS
	.align		4
        /*0020*/ 	.byte	0x02, 0x4c
        /*0022*/ 	.byte	0x01
	.zero		1


	//----- nvinfo : EIATTR_MERCURY_ISA_VERSION
	.align		4
        /*0024*/ 	.byte	0x03, 0x5f
        /*0026*/ 	.short	0x0101


	//----- nvinfo : EIATTR_INT_WARP_WIDE_INSTR_OFFSETS
	.align		4
        /*0028*/ 	.byte	0x04, 0x31
        /*002a*/ 	.short	(.L_1693 - .L_1692)


	//   ....[0]....
.L_1692:
        /*002c*/ 	.word	0x00001050


	//   ....[1]....
        /*0030*/ 	.word	0x00001090


	//   ....[2]....
        /*0034*/ 	.word	0x00001140


	//   ....[3]....
        /*0038*/ 	.word	0x000011b0


	//   ....[4]....
        /*003c*/ 	.word	0x00001220


	//   ....[5]....
        /*0040*/ 	.word	0x00001300


	//   ....[6]....
        /*0044*/ 	.word	0x00001370


	//   ....[7]....
        /*0048*/ 	.word	0x000013c0


	//   ....[8]....
        /*004c*/ 	.word	0x000016c0


	//   ....[9]....
        /*0050*/ 	.word	0x000016f0


	//   ....[10]....
        /*0054*/ 	.word	0x00001710


	//   ....[11]....
        /*0058*/ 	.word	0x00001730


	//   ....[12]....
        /*005c*/ 	.word	0x00001990


	//   ....[13]....
        /*0060*/ 	.word	0x000019b0


	//----- nvinfo : EIATTR_COOP_GROUP_MASK_REGIDS
	.align		4
.L_1693:
        /*0064*/ 	.byte	0x04, 0x29
        /*0066*/ 	.short	(.L_1695 - .L_1694)


	//   ....[0]....
.L_1694:
        /*0068*/ 	.word	0xffffffff


	//   ....[1]....
        /*006c*/ 	.word	0xffffffff


	//   ....[2]....
        /*0070*/ 	.word	0xffffffff


	//   ....[3]....
        /*0074*/ 	.word	0xffffffff


	//   ....[4]....
        /*0078*/ 	.word	0xffffffff


	//   ....[5]....
        /*007c*/ 	.word	0xffffffff


	//   ....[6]....
        /*0080*/ 	.word	0xffffffff


	//   ....[7]....
        /*0084*/ 	.word	0xffffffff


	//   ....[8]....
        /*0088*/ 	.word	0xffffffff


	//   ....[9]....
        /*008c*/ 	.word	0xffffffff


	//----- nvinfo : EIATTR_COOP_GROUP_INSTR_OFFSETS
	.align		4
.L_1695:
        /*0090*/ 	.byte	0x04, 0x28
        /*0092*/ 	.short	(.L_1697 - .L_1696)


	//   ....[0]....
.L_1696:
        /*0094*/ 	.word	0x00000720


	//   ....[1]....
        /*0098*/ 	.word	0x00000730


	//   ....[2]....
        /*009c*/ 	.word	0x00000760


	//   ....[3]....
        /*00a0*/ 	.word	0x00000780


	//   ....[4]....
        /*00a4*/ 	.word	0x000007b0


	//   ....[5]....
        /*00a8*/ 	.word	0x000007d0


	//   ....[6]....
        /*00ac*/ 	.word	0x00000800


	//   ....[7]....
        /*00b0*/ 	.word	0x00000820


	//   ....[8]....
        /*00b4*/ 	.word	0x00000870


	//   ....[9]....
        /*00b8*/ 	.word	0x00000880


	//----- nvinfo : EIATTR_VRC_CTA_INIT_COUNT
	.align		4
.L_1697:
        /*00bc*/ 	.byte	0x02, 0x4a
	.zero		1
	.zero		1


	//----- nvinfo : EIATTR_EXIT_INSTR_OFFSETS
	.align		4
        /*00c0*/ 	.byte	0x04, 0x1c
        /*00c2*/ 	.short	(.L_1699 - .L_1698)


	//   ....[0]....
.L_1698:
        /*00c4*/ 	.word	0x00000070


	//   ....[1]....
        /*00c8*/ 	.word	0x000024e0


	//----- nvinfo : EIATTR_MAX_THREADS
	.align		4
.L_1699:
        /*00cc*/ 	.byte	0x04, 0x05
        /*00ce*/ 	.short	(.L_1701 - .L_1700)
.L_1700:
        /*00d0*/ 	.word	0x00000280
        /*00d4*/ 	.word	0x00000001
        /*00d8*/ 	.word	0x00000001


	//----- nvinfo : EIATTR_CRS_STACK_SIZE
	.align		4
.L_1701:
        /*00dc*/ 	.byte	0x04, 0x1e
        /*00de*/ 	.short	(.L_1703 - .L_1702)
.L_1702:
        /*00e0*/ 	.word	0x00000000


	//----- nvinfo : EIATTR_CBANK_PARAM_SIZE
	.align		4
.L_1703:
        /*00e4*/ 	.byte	0x03, 0x19
        /*00e6*/ 	.short	0x00a0


	//----- nvinfo : EIATTR_PARAM_CBANK
	.align		4
        /*00e8*/ 	.byte	0x04, 0x0a
        /*00ea*/ 	.short	(.L_1705 - .L_1704)
	.align		4
.L_1704:
        /*00ec*/ 	.word	index@(.nv.constant0._Z35group_norm_nhwc_fwd_one_pass_kernelI11Fp32IOFp32WLi256ELi10ELi640EEv26Group_norm_nhwc_fwd_params)
        /*00f0*/ 	.short	0x0380
        /*00f2*/ 	.short	0x00a0


	//----- nvinfo : EIATTR_SW_WAR
	.align		4
.L_1705:
        /*00f4*/ 	.byte	0x04, 0x36
        /*00f6*/ 	.short	(.L_1707 - .L_1706)
.L_1706:
        /*00f8*/ 	.word	0x00000008
.L_1707:


//--------------------- .nv.info._Z35group_norm_nhwc_fwd_one_pass_kernelI11Fp32IOFp32WLi512ELi10ELi640EEv26Group_norm_nhwc_fwd_params --------------------------
	.section	.nv.info._Z35group_norm_nhwc_fwd_one_pass_kernelI11Fp32IOFp32WLi512ELi10ELi640EEv26Group_norm_nhwc_fwd_params,"",@"SHT_CUDA_INFO"
	.sectionflags	@""
	.align	4


	//----- nvinfo : EIATTR_CUDA_API_VERSION
	.align		4
        /*0000*/ 	.byte	0x04, 0x37
        /*0002*/ 	.short	(.L_1709 - .L_1708)
.L_1708:
        /*0004*/ 	.word	0x00000082


	//----- nvinfo : EIATTR_KPARAM_INFO
	.align		4
.L_1709:
        /*0008*/ 	.byte	0x04, 0x17
        /*000a*/ 	.short	(.L_1711 - .L_1710)
.L_1710:
        /*000c*/ 	.word	0x00000000
        /*0010*/ 	.short	0x0000
        /*0012*/ 	.short	0x0000
        /*0014*/ 	.byte	0x00, 0xf0, 0x81, 0x02


	//----- nvinfo : EIATTR_SPARSE_MMA_MASK
	.align		4
.L_1711:
        /*0018*/ 	.byte	0x03, 0x50
        /*001a*/ 	.short	0x0000


	//----- nvinfo : EIATTR_MAXREG_COUNT
	.align		4
        /*001c*/ 	.byte	0x03, 0x1b
        /*001e*/ 	.short	0x0060


	//----- nvinfo : EIATTR_NUM_BARRIERS
	.align		4
        /*0020*/ 	.byte	0x02, 0x4c
        /*0022*/ 	.byte	0x01
	.zero		1


	//----- nvinfo : EIATTR_MERCURY_ISA_VERSION
	.align		4
        /*0024*/ 	.byte	0x03, 0x5f
        /*0026*/ 	.short	0x0101


	//----- nvinfo : EIATTR_INT_WARP_WIDE_INSTR_OFFSETS
	.align		4
        /*0028*/ 	.byte	0x04, 0x31
        /*002a*/ 	.short	(.L_1713 - .L_1712)


	//   ....[0]....
.L_1712:
        /*002c*/ 	.word	0x000013c0


	//   ....[1]....
        /*0030*/ 	.word	0x000013e0


	//   ....[2]....
        /*0034*/ 	.word	0x000014c0


	//   ....[3]....
        /*0038*/ 	.word	0x000014e0


	//   ....[4]....
        /*003c*/ 	.word	0x000015f0


	//   ....[5]....
        /*0040*/ 	.word	0x00001650


	//   ....[6]....
        /*0044*/ 	.word	0x00001740


	//   ....[7]....
        /*0048*/ 	.word	0x00001760


	//   ....[8]....
        /*004c*/ 	.word	0x000019e0


	//   ....[9]....
        /*0050*/ 	.word	0x00001a00


	//   ....[10]....
        /*0054*/ 	.word	0x00001b00


	//   ....[11]....
        /*0058*/ 	.word	0x00001b20


	//   ....[12]....
        /*005c*/ 	.word	0x00001d00


	//   ....[13]....
        /*0060*/ 	.word	0x00001d20


	//----- nvinfo : EIATTR_COOP_GROUP_MASK_REGIDS
	.align		4
.L_1713:
        /*0064*/ 	.byte	0x04, 0x29
        /*0066*/ 	.short	(.L_1715 - .L_1714)


	//   ....[0]....
.L_1714:
        /*0068*/ 	.word	0xffffffff


	//   ....[1]....
        /*006c*/ 	.word	0xffffffff


	//   ....[2]....
        /*0070*/ 	.word	0xffffffff


	//   ....[3]....
        /*0074*/ 	.word	0xffffffff


	//   ....[4]....
        /*0078*/ 	.word	0xffffffff


	//   ....[5]....
        /*007c*/ 	.word	0xffffffff


	//   ....[6]....
        /*0080*/ 	.word	0xffffffff


	//   ....[7]....
        /*0084*/ 	.word	0xffffffff


	//   ....[8]....
        /*0088*/ 	.word	0xffffffff


	//   ....[9]....
        /*008c*/ 	.word	0xffffffff


	//----- nvinfo : EIATTR_COOP_GROUP_INSTR_OFFSETS
	.align		4
.L_1715:
        /*0090*/ 	.byte	0x04, 0x28
        /*0092*/ 	.short	(.L_1717 - .L_1716)


	//   ....[0]....
.L_1716:
        /*0094*/ 	.word	0x00000ad0


	//   ....[1]....
        /*0098*/ 	.word	0x00000ae0


	//   ....[2]....
        /*009c*/ 	.word	0x00000b10


	//   ....[3]....
        /*00a0*/ 	.word	0x00000b20


	//   ....[4]....
        /*00a4*/ 	.word	0x00000b60


	//   ....[5]....
        /*00a8*/ 	.word	0x00000b70


	//   ....[6]....
        /*00ac*/ 	.word	0x00000bb0


	//   ....[7]....
        /*00b0*/ 	.word	0x00000bc0


	//   ....[8]....
        /*00b4*/ 	.word	0x00000c20


	//   ....[9]....
        /*00b8*/ 	.word	0x00000c30


	//----- nvinfo : EIATTR_VRC_CTA_INIT_COUNT
	.align		4
.L_1717:
        /*00bc*/ 	.byte	0x02, 0x4a
	.zero		1
	.zero		1


	//----- nvinfo : EIATTR_EXIT_INSTR_OFFSETS
	.align		4
        /*00c0*/ 	.byte	0x04, 0x1c
        /*00c2*/ 	.short	(.L_1719 - .L_1718)


	//   ....[0]....
.L_1718:
        /*00c4*/ 	.word	0x00000070


	//   ....[1]....
        /*00c8*/ 	.word	0x00002f30


	//----- nvinfo : EIATTR_MAX_THREADS
	.align		4
.L_1719:
        /*00cc*/ 	.byte	0x04, 0x05
        /*00ce*/ 	.short	(.L_1721 - .L_1720)
.L_1720:
        /*00d0*/ 	.word	0x00000280
        /*00d4*/ 	.word	0x00000001
        /*00d8*/ 	.word	0x00000001


	//----- nvinfo : EIATTR_CRS_STACK_SIZE
	.align		4
.L_1721:
        /*00dc*/ 	.byte	0x04, 0x1e
        /*00de*/ 	.short	(.L_1723 - .L_1722)
.L_1722:
        /*00e0*/ 	.word	0x00000000


	//----- nvinfo : EIATTR_CBANK_PARAM_SIZE
	.align		4
.L_1723:
        /*00e4*/ 	.byte	0x03, 0x19
        /*00e6*/ 	.short	0x00a0


	//----- nvinfo : EIATTR_PARAM_CBANK
	.align		4
        /*00e8*/ 	.byte	0x04, 0x0a
        /*00ea*/ 	.short	(.L_1725 - .L_1724)
	.align		4
.L_1724:
        /*00ec*/ 	.word	index@(.nv.constant0._Z35group_norm_nhwc_fwd_one_pass_kernelI11Fp32IOFp32WLi512ELi10ELi640EEv26Group_norm_nhwc_fwd_params)
        /*00f0*/ 	.short	0x0380
        /*00f2*/ 	.short	0x00a0


	//----- nvinfo : EIATTR_SW_WAR
	.align		4
.L_1725:
        /*00f4*/ 	.byte	0x04, 0x36
        /*00f6*/ 	.short	(.L_1727 - .L_1726)
.L_1726:
        /*00f8*/ 	.word	0x00000008
.L_1727:


//--------------------- .nv.info._Z35group_norm_nhwc_fwd_one_pass_kernelI11Fp32IOBf16WLi64ELi10ELi640EEv26Group_norm_nhwc_fwd_params --------------------------
	.section	.nv.info._Z35group_norm_nhwc_fwd_one_pass_kernelI11Fp32IOBf16WLi64ELi10ELi640EEv26Group_norm_nhwc_fwd_params,"",@"SHT_CUDA_INFO"
	.sectionflags	@""
	.align	4


	//----- nvinfo : EIATTR_CUDA_API_VERSION
	.align		4
        /*0000*/ 	.byte	0x04, 0x37
        /*0002*/ 	.short	(.L_1729 - .L_1728)
.L_1728:
        /*0004*/ 	.word	0x00000082


	//----- nvinfo : EIATTR_KPARAM_INFO
	.align		4
.L_1729:
        /*0008*/ 	.byte	0x04, 0x17
        /*000a*/ 	.short	(.L_1731 - .L_1730)
.L_1730:
        /*000c*/ 	.word	0x00000000
        /*0010*/ 	.short	0x0000
        /*0012*/ 	.short	0x0000
        /*0014*/ 	.byte	0x00, 0xf0, 0x81, 0x02


	//----- nvinfo : EIATTR_SPARSE_MMA_MASK
	.align		4
.L_1731:
        /*0018*/ 	.byte	0x03, 0x50
        /*001a*/ 	.short	0x0000


	//----- nvinfo : EIATTR_MAXREG_COUNT
	.align		4
        /*001c*/ 	.byte	0x03, 0x1b
        /*001e*/ 	.short	0x0060


	//----- nvinfo : EIATTR_NUM_BARRIERS
	.align		4
        /*0020*/ 	.byte	0x02, 0x4c
        /*0022*/ 	.byte	0x01
	.zero		1


	//----- nvinfo : EIATTR_MERCURY_ISA_VERSION
	.align		4
        /*0024*/ 	.byte	0x03, 0x5f
        /*0026*/ 	.short	0x0101


	//----- nvinfo : EIATTR_INT_WARP_WIDE_INSTR_OFFSETS
	.align		4
        /*0028*/ 	.byte	0x04, 0x31
        /*002a*/ 	.short	(.L_1733 - .L_1732)


	//   ....[0]....
.L_1732:
        /*002c*/ 	.word	0x00000f40


	//   ....[1]....
        /*0030*/ 	.word	0x00000f60


	//   ....[2]....
        /*0034*/ 	.word	0x00000f90


	//   ....[3]....
        /*0038*/ 	.word	0x000010b0


	//   ....[4]....
        /*003c*/ 	.word	0x000010c0


	//   ....[5]....
        /*0040*/ 	.word	0x000011c0


	//   ....[6]....
        /*0044*/ 	.word	0x000011f0


	//   ....[7]....
        /*0048*/ 	.word	0x00001230


	//   ....[8]....
        /*004c*/ 	.word	0x00001590


	//   ....[9]....
        /*0050*/ 	.word	0x000015b0


	//   ....[10]....
        /*0054*/ 	.word	0x000015d0


	//   ....[11]....
        /*0058*/ 	.word	0x000015f0


	//   ....[12]....
        /*005c*/ 	.word	0x00001840


	//   ....[13]....
        /*0060*/ 	.word	0x00001860


	//----- nvinfo : EIATTR_COOP_GROUP_MASK_REGIDS
	.align		4
.L_1733:
        /*0064*/ 	.byte	0x04, 0x29
        /*0066*/ 	.short	(.L_1735 - .L_1734)


	//   ....[0]....
.L_1734:
        /*0068*/ 	.word	0xffffffff


	//   ....[1]....
        /*006c*/ 	.word	0xffffffff


	//   ....[2]....
        /*0070*/ 	.word	0xffffffff


	//   ....[3]....
        /*0074*/ 	.word	0xffffffff


	//   ....[4]....
        /*0078*/ 	.word	0xffffffff


	//   ....[5]....
        /*007c*/ 	.word	0xffffffff


	//   ....[6]....
        /*0080*/ 	.word	0xffffffff


	//   ....[7]....
        /*0084*/ 	.word	0xffffffff


	//   ....[8]....
        /*0088*/ 	.word	0xffffffff


	//   ....[9]....
        /*008c*/ 	.word	0xffffffff


	//----- nvinfo : EIATTR_COOP_GROUP_INSTR_OFFSETS
	.align		4
.L_1735:
        /*0090*/ 	.byte	0x04, 0x28
        /*0092*/ 	.short	(.L_1737 - .L_1736)


	//   ....[0]....
.L_1736:
        /*0094*/ 	.word	0x000005e0


	//   ....[1]....
        /*0098*/ 	.word	0x000005f0


	//   ....[2]....
        /*009c*/ 	.word	0x00000620


	//   ....[3]....
        /*00a0*/ 	.word	0x00000640


	//   ....[4]....
        /*00a4*/ 	.word	0x00000670


	//   ....[5]....
        /*00a8*/ 	.word	0x00000690


	//   ....[6]....
        /*00ac*/ 	.word	0x000006c0


	//   ....[7]....
        /*00b0*/ 	.word	0x000006e0


	//   ....[8]....
        /*00b4*/ 	.word	0x00000730


	//   ....[9]....
        /*00b8*/ 	.word	0x00000740


	//----- nvinfo : EIATTR_VRC_CTA_INIT_COUNT
	.align		4
.L_1737:
        /*00bc*/ 	.byte	0x02, 0x4a
	.zero		1
	.zero		1


	//----- nvinfo : EIATTR_EXIT_INSTR_OFFSETS
	.align		4
        /*00c0*/ 	.byte	0x04, 0x1c
        /*00c2*/ 	.short	(.L_1739 - .L_1738)


	//   ....[0]....
.L_1738:
        /*00c4*/ 	.word	0x00000070


	//   ....[1]....
        /*00c8*/ 	.word	0x00001ef0


	//----- nvinfo : EIATTR_MAX_THREADS
	.align		4
.L_1739:
        /*00cc*/ 	.byte	0x04, 0x05
        /*00ce*/ 	.short	(.L_1741 - .L_1740)
.L_1740:
        /*00d0*/ 	.word	0x00000280
        /*00d4*/ 	.word	0x00000001
        /*00d8*/ 	.word	0x00000001


	//----- nvinfo : EIATTR_CRS_STACK_SIZE
	.align		4
.L_1741:
        /*00dc*/ 	.byte	0x04, 0x1e
        /*00de*/ 	.short	(.L_1743 - .L_1742)
.L_1742:
        /*00e0*/ 	.word	0x00000000


	//----- nvinfo : EIATTR_CBANK_PARAM_SIZE
	.align		4
.L_1743:
        /*00e4*/ 	.byte	0x03, 0x19
        /*00e6*/ 	.short	0x00a0


	//----- nvinfo : EIATTR_PARAM_CBANK
	.align		4
        /*00e8*/ 	.byte	0x04, 0x0a
        /*00ea*/ 	.short	(.L_1745 - .L_1744)
	.align		4
.L_1744:
        /*00ec*/ 	.word	index@(.nv.constant0._Z35group_norm_nhwc_fwd_one_pass_kernelI11Fp32IOBf16WLi64ELi10ELi640EEv26Group_norm_nhwc_fwd_params)
        /*00f0*/ 	.short	0x0380
        /*00f2*/ 	.short	0x00a0


	//----- nvinfo : EIATTR_SW_WAR
	.align		4
.L_1745:
        /*00f4*/ 	.byte	0x04, 0x36
        /*00f6*/ 	.short	(.L_1747 - .L_1746)
.L_1746:
        /*00f8*/ 	.word	0x00000008
.L_1747:


//--------------------- .nv.info._Z35group_norm_nhwc_fwd_one_pass_kernelI11Fp32IOBf16WLi128ELi10ELi640EEv26Group_norm_nhwc_fwd_params --------------------------
	.section	.nv.info._Z35group_norm_nhwc_fwd_one_pass_kernelI11Fp32IOBf16WLi128ELi10ELi640EEv26Group_norm_nhwc_fwd_params,"",@"SHT_CUDA_INFO"
	.sectionflags	@""
	.align	4


	//----- nvinfo : EIATTR_CUDA_API_VERSION
	.align		4
        /*0000*/ 	.byte	0x04, 0x37
        /*0002*/ 	.short	(.L_1749 - .L_1748)
.L_1748:
        /*0004*/ 	.word	0x00000082


	//----- nvinfo : EIATTR_KPARAM_INFO
	.align		4
.L_1749:
        /*0008*/ 	.byte	0x04, 0x17
        /*000a*/ 	.short	(.L_1751 - .L_1750)
.L_1750:
        /*000c*/ 	.word	0x00000000
        /*0010*/ 	.short	0x0000
        /*0012*/ 	.short	0x0000
        /*0014*/ 	.byte	0x00, 0xf0, 0x81, 0x02


	//----- nvinfo : EIATTR_SPARSE_MMA_MASK
	.align		4
.L_1751:
        /*0018*/ 	.byte	0x03, 0x50
        /*001a*/ 	.short	0x0000


	//----- nvinfo : EIATTR_MAXREG_COUNT
	.align		4
        /*001c*/ 	.byte	0x03, 0x1b
        /*001e*/ 	.short	0x0060


	//----- nvinfo : EIATTR_NUM_BARRIERS
	.align		4
        /*0020*/ 	.byte	0x02, 0x4c
        /*0022*/ 	.byte	0x01
	.zero		1


	//----- nvinfo : EIATTR_MERCURY_ISA_VERSION
	.align		4
        /*0024*/ 	.byte	0x03, 0x5f
        /*0026*/ 	.short	0x0101


	//----- nvinfo : EIATTR_INT_WARP_WIDE_INSTR_OFFSETS
	.align		4
        /*0028*/ 	.byte	0x04, 0x31
        /*002a*/ 	.short	(.L_1753 - .L_1752)


	//   ....[0]....
.L_1752:
        /*002c*/ 	.word	0x00000f40


	//   ....[1]....
        /*0030*/ 	.word	0x00000f60


	//   ....[2]....
        /*0034*/ 	.word	0x00000f90


	//   ....[3]....
        /*0038*/ 	.word	0x000010b0


	//   ....[4]....
        /*003c*/ 	.word	0x000010c0


	//   ....[5]....
        /*0040*/ 	.word	0x000011c0


	//   ....[6]....
        /*0044*/ 	.word	0x000011f0


	//   ....[7]....
        /*0048*/ 	.word	0x00001230


	//   ....[8]....
        /*004c*/ 	.word	0x00001590


	//   ....[9]....
        /*0050*/ 	.word	0x000015b0


	//   ....[10]....
        /*0054*/ 	.word	0x000015d0


	//   ....[11]....
        /*0058*/ 	.word	0x000015f0


	//   ....[12]....
        /*005c*/ 	.word	0x00001840


	//   ....[13]....
        /*0060*/ 	.word	0x00001860


	//----- nvinfo : EIATTR_COOP_GROUP_MASK_REGIDS
	.align		4
.L_1753:
        /*0064*/ 	.byte	0x04, 0x29
        /*0066*/ 	.short	(.L_1755 - .L_1754)


	//   ....[0]....
.L_1754:
        /*0068*/ 	.word	0xffffffff


	//   ....[1]....
        /*006c*/ 	.word	0xffffffff


	//   ....[2]....
        /*0070*/ 	.word	0xffffffff


	//   ....[3]....
        /*0074*/ 	.word	0xffffffff


	//   ....[4]....
        /*0078*/ 	.word	0xffffffff


	//   ....[5]....
        /*007c*/ 	.word	0xffffffff


	//   ....[6]....
        /*0080*/ 	.word	0xffffffff


	//   ....[7]....
        /*0084*/ 	.word	0xffffffff


	//   ....[8]....
        /*0088*/ 	.word	0xffffffff


	//   ....[9]....
        /*008c*/ 	.word	0xffffffff


	//----- nvinfo : EIATTR_COOP_GROUP_INSTR_OFFSETS
	.align		4
.L_1755:
        /*0090*/ 	.byte	0x04, 0x28
        /*0092*/ 	.short	(.L_1757 - .L_1756)


	//   ....[0]....
.L_1756:
        /*0094*/ 	.word	0x000005e0


	//   ....[1]....
        /*0098*/ 	.word	0x000005f0


	//   ....[2]....
        /*009c*/ 	.word	0x00000620


	//   ....[3]....
        /*00a0*/ 	.word	0x00000640


	//   ....[4]....
        /*00a4*/ 	.word	0x00000670


	//   ....[5]....
        /*00a8*/ 	.word	0x00000690


	//   ....[6]....
        /*00ac*/ 	.word	0x000006c0


	//   ....[7]....
        /*00b0*/ 	.word	0x000006e0


	//   ....[8]....
        /*00b4*/ 	.word	0x00000730


	//   ....[9]....
        /*00b8*/ 	.word	0x00000740


	//----- nvinfo : EIATTR_VRC_CTA_INIT_COUNT
	.align		4
.L_1757:
        /*00bc*/ 	.byte	0x02, 0x4a
	.zero		1
	.zero		1


	//----- nvinfo : EIATTR_EXIT_INSTR_OFFSETS
	.align		4
        /*00c0*/ 	.byte	0x04, 0x1c
        /*00c2*/ 	.short	(.L_1759 - .L_1758)


	//   ....[0]....
.L_1758:
        /*00c4*/ 	.word	0x00000070


	//   ....[1]....
        /*00c8*/ 	.word	0x00001ef0


	//----- nvinfo : EIATTR_MAX_THREADS
	.align		4
.L_1759:
        /*00cc*/ 	.byte	0x04, 0x05
        /*00ce*/ 	.short	(.L_1761 - .L_1760)
.L_1760:
        /*00d0*/ 	.word	0x00000280
        /*00d4*/ 	.word	0x00000001
        /*00d8*/ 	.word	0x00000001


	//----- nvinfo : EIATTR_CRS_STACK_SIZE
	.align		4
.L_1761:
        /*00dc*/ 	.byte	0x04, 0x1e
        /*00de*/ 	.short	(.L_1763 - .L_1762)
.L_1762:
        /*00e0*/ 	.word	0x00000000


	//----- nvinfo : EIATTR_CBANK_PARAM_SIZE
	.align		4
.L_1763:
        /*00e4*/ 	.byte	0x03, 0x19
        /*00e6*/ 	.short	0x00a0


	//----- nvinfo : EIATTR_PARAM_CBANK
	.align		4
        /*00e8*/ 	.byte	0x04, 0x0a
        /*00ea*/ 	.short	(.L_1765 - .L_1764)
	.align		4
.L_1764:
        /*00ec*/ 	.word	index@(.nv.constant0._Z35group_norm_nhwc_fwd_one_pass_kernelI11Fp32IOBf16WLi128ELi10ELi640EEv26Group_norm_nhwc_fwd_params)
        /*00f0*/ 	.short	0x0380
        /*00f2*/ 	.short	0x00a0


	//----- nvinfo : EIATTR_SW_WAR
	.align		4
.L_1765:
        /*00f4*/ 	.byte	0x04, 0x36
        /*00f6*/ 	.short	(.L_1767 - .L_1766)
.L_1766:
        /*00f8*/ 	.word	0x00000008
.L_1767:


//--------------------- .nv.info._Z35group_norm_nhwc_fwd_one_pass_kernelI11Fp32IOBf16WLi256ELi10ELi640EEv26Group_norm_nhwc_fwd_params --------------------------
	.section	.nv.info._Z35group_norm_nhwc_fwd_one_pass_kernelI11Fp32IOBf16WLi256ELi10ELi640EEv26Group_norm_nhwc_fwd_params,"",@"SHT_CUDA_INFO"
	.sectionflags	@""
	.align	4


	//----- nvinfo : EIATTR_CUDA_API_VERSION
	.align		4
        /*0000*/ 	.byte	0x04, 0x37
        /*0002*/ 	.short	(.L_1769 - .L_1768)
.L_1768:
        /*0004*/ 	.word	0x00000082


	//----- nvinfo : EIATTR_KPARAM_INFO
	.align		4
.L_1769:
        /*0008*/ 	.byte	0x04, 0x17
        /*000a*/ 	.short	(.L_1771 - .L_1770)
.L_1770:
        /*000c*/ 	.word	0x00000000
        /*0010*/ 	.short	0x0000
        /*0012*/ 	.short	0x0000
        /*0014*/ 	.byte	0x00, 0xf0, 0x81, 0x02


	//----- nvinfo : EIATTR_SPARSE_MMA_MASK
	.align		4
.L_1771:
        /*0018*/ 	.byte	0x03, 0x50
        /*001a*/ 	.short	0x0000


	//----- nvinfo : EIATTR_MAXREG_COUNT
	.align		4
        /*001c*/ 	.byte	0x03, 0x1b
        /*001e*/ 	.short	0x0060


	//----- nvinfo : EIATTR_NUM_BARRIERS
	.align		4
        /*0020*/ 	.byte	0x02, 0x4c
        /*0022*/ 	.byte	0x01
	.zero		1


	//----- nvinfo : EIATTR_MERCURY_ISA_VERSION
	.align		4
        /*0024*/ 	.byte	0x03, 0x5f
        /*0026*/ 	.short	0x0101


	//----- nvinfo : EIATTR_INT_WARP_WIDE_INSTR_OFFSETS
	.align		4
        /*0028*/ 	.byte	0x04, 0x31
        /*002a*/ 	.short	(.L_1773 - .L_1772)


	//   ....[0]....
.L_1772:
        /*002c*/ 	.word	0x00001060


	//   ....[1]....
        /*0030*/ 	.word	0x00001090


	//   ....[2]....
        /*0034*/ 	.word	0x00001140


	//   ....[3]....
        /*0038*/ 	.word	0x000011b0


	//   ....[4]....
        /*003c*/ 	.word	0x00001220


	//   ....[5]....
        /*0040*/ 	.word	0x00001300


	//   ....[6]....
        /*0044*/ 	.word	0x00001370


	//   ....[7]....
        /*0048*/ 	.word	0x000013c0


	//   ....[8]....
        /*004c*/ 	.word	0x000016c0


	//   ....[9]....
        /*0050*/ 	.word	0x000016f0


	//   ....[10]....
        /*0054*/ 	.word	0x00001710


	//   ....[11]....
        /*0058*/ 	.word	0x00001730


	//   ....[12]....
        /*005c*/ 	.word	0x00001990


	//   ....[13]....
        /*0060*/ 	.word	0x000019b0


	//----- nvinfo : EIATTR_COOP_GROUP_MASK_REGIDS
	.align		4
.L_1773:
        /*0064*/ 	.byte	0x04, 0x29
        /*0066*/ 	.short	(.L_1775 - .L_1774)


	//   ....[0]....
.L_1774:
        /*0068*/ 	.word	0xffffffff


	//   ....[1]....
        /*006c*/ 	.word	0xffffffff


	//   ....[2]....
        /*0070*/ 	.word	0xffffffff


	//   ....[3]....
        /*0074*/ 	.word	0xffffffff


	//   ....[4]....
        /*0078*/ 	.word	0xffffffff


	//   ....[5]....
        /*007c*/ 	.word	0xffffffff


	//   ....[6]....
        /*0080*/ 	.word	0xffffffff


	//   ....[7]....
        /*0084*/ 	.word	0xffffffff


	//   ....[8]....
        /*0088*/ 	.word	0xffffffff


	//   ....[9]....
        /*008c*/ 	.word	0xffffffff


	//----- nvinfo : EIATTR_COOP_GROUP_INSTR_OFFSETS
	.align		4
.L_1775:
        /*0090*/ 	.byte	0x04, 0x28
        /*0092*/ 	.short	(.L_1777 - .L_1776)


	//   ....[0]....
.L_1776:
        /*0094*/ 	.word	0x00000720


	//   ....[1]....
        /*0098*/ 	.word	0x00000730


	//   ....[2]....
        /*009c*/ 	.word	0x00000760


	//   ....[3]....
        /*00a0*/ 	.word	0x00000770


	//   ....[4]....
        /*00a4*/ 	.word	0x000007b0


	//   ....[5]....
        /*00a8*/ 	.word	0x000007c0


	//   ....[6]....
        /*00ac*/ 	.word	0x00000800


	//   ....[7]....
        /*00b0*/ 	.word	0x00000810


	//   ....[8]....
        /*00b4*/ 	.word	0x00000870


	//   ....[9]....
        /*00b8*/ 	.word	0x00000880


	//----- nvinfo : EIATTR_VRC_CTA_INIT_COUNT
	.align		4
.L_1777:
        /*00bc*/ 	.byte	0x02, 0x4a
	.zero		1
	.zero		1


	//----- nvinfo : EIATTR_EXIT_INSTR_OFFSETS
	.align		4
        /*00c0*/ 	.byte	0x04, 0x1c
        /*00c2*/ 	.short	(.L_1779 - .L_1778)


	//   ....[0]....
.L_1778:
        /*00c4*/ 	.word	0x00000070


	//   ....[1]....
        /*00c8*/ 	.word	0x00002540


	//----- nvinfo : EIATTR_MAX_THREADS
	.align		4
.L_1779:
        /*00cc*/ 	.byte	0x04, 0x05
        /*00ce*/ 	.short	(.L_1781 - .L_1780)
.L_1780:
        /*00d0*/ 	.word	0x00000280
        /*00d4*/ 	.word	0x00000001
        /*00d8*/ 	.word	0x00000001


	//----- nvinfo : EIATTR_CRS_STACK_SIZE
	.align		4
.L_1781:
        /*00dc*/ 	.byte	0x04, 0x1e
        /*00de*/ 	.short	(.L_1783 - .L_1782)
.L_1782:
        /*00e0*/ 	.word	0x00000000


	//----- nvinfo : EIATTR_CBANK_PARAM_SIZE
	.align		4
.L_1783:
        /*00e4*/ 	.byte	0x03, 0x19
        /*00e6*/ 	.short	0x00a0


	//----- nvinfo : EIATTR_PARAM_CBANK
	.align		4
        /*00e8*/ 	.byte	0x04, 0x0a
        /*00ea*/ 	.short	(.L_1785 - .L_1784)
	.align		4
.L_1784:
        /*00ec*/ 	.word	index@(.nv.constant0._Z35group_norm_nhwc_fwd_one_pass_kernelI11Fp32IOBf16WLi256ELi10ELi640EEv26Group_norm_nhwc_fwd_params)
        /*00f0*/ 	.short	0x0380
        /*00f2*/ 	.short	0x00a0


	//----- nvinfo : EIATTR_SW_WAR
	.align		4
.L_1785:
        /*00f4*/ 	.byte	0x04, 0x36
        /*00f6*/ 	.short	(.L_1787 - .L_1786)
.L_1786:
        /*00f8*/ 	.word	0x00000008
.L_1787:


//--------------------- .nv.info._Z35group_norm_nhwc_fwd_one_pass_kernelI11Fp32IOBf16WLi512ELi10ELi640EEv26Group_norm_nhwc_fwd_params --------------------------
	.section	.nv.info._Z35group_norm_nhwc_fwd_one_pass_kernelI11Fp32IOBf16WLi512ELi10ELi640EEv26Group_norm_nhwc_fwd_params,"",@"SHT_CUDA_INFO"
	.sectionflags	@""
	.align	4


	//----- nvinfo : EIATTR_CUDA_API_VERSION
	.align		4
        /*0000*/ 	.byte	0x04, 0x37
        /*0002*/ 	.short	(.L_1789 - .L_1788)
.L_1788:
        /*0004*/ 	.word	0x00000082


	//----- nvinfo : EIATTR_KPARAM_INFO
	.align		4
.L_1789:
        /*0008*/ 	.byte	0x04, 0x17
        /*000a*/ 	.short	(.L_1791 - .L_1790)
.L_1790:
        /*000c*/ 	.word	0x00000000
        /*0010*/ 	.short	0x0000
        /*0012*/ 	.short	0x0000
        /*0014*/ 	.byte	0x00, 0xf0, 0x81, 0x02


	//----- nvinfo : EIATTR_SPARSE_MMA_MASK
	.align		4
.L_1791:
        /*0018*/ 	.byte	0x03, 0x50
        /*001a*/ 	.short	0x0000


	//----- nvinfo : EIATTR_MAXREG_COUNT
	.align		4
        /*001c*/ 	.byte	0x03, 0x1b
        /*001e*/ 	.short	0x0060


	//----- nvinfo : EIATTR_NUM_BARRIERS
	.align		4
        /*0020*/ 	.byte	0x02, 0x4c
        /*0022*/ 	.byte	0x01
	.zero		1


	//----- nvinfo : EIATTR_MERCURY_ISA_VERSION
	.align		4
        /*0024*/ 	.byte	0x03, 0x5f
        /*0026*/ 	.short	0x0101


	//----- nvinfo : EIATTR_INT_WARP_WIDE_INSTR_OFFSETS
	.align		4
        /*0028*/ 	.byte	0x04, 0x31
        /*002a*/ 	.short	(.L_1793 - .L_1792)


	//   ....[0]....
.L_1792:
        /*002c*/ 	.word	0x00001410


	//   ....[1]....
        /*0030*/ 	.word	0x00001440


	//   ....[2]....
        /*0034*/ 	.word	0x00001460


	//   ....[3]....
        /*0038*/ 	.word	0x00001490


	//   ....[4]....
        /*003c*/ 	.word	0x00001660


	//   ....[5]....
        /*0040*/ 	.word	0x000016c0


	//   ....[6]....
        /*0044*/ 	.word	0x00001700


	//   ....[7]....
        /*0048*/ 	.word	0x00001710


	//   ....[8]....
        /*004c*/ 	.word	0x000019c0


	//   ....[9]....
        /*0050*/ 	.word	0x00001aa0


	//   ....[10]....
        /*0054*/ 	.word	0x00001ab0


	//   ....[11]....
        /*0058*/ 	.word	0x00001b90


	//   ....[12]....
        /*005c*/ 	.word	0x00001d00


	//   ....[13]....
        /*0060*/ 	.word	0x00001d20


	//----- nvinfo : EIATTR_COOP_GROUP_MASK_REGIDS
	.align		4
.L_1793:
        /*0064*/ 	.byte	0x04, 0x29
        /*0066*/ 	.short	(.L_1795 - .L_1794)


	//   ....[0]....
.L_1794:
        /*0068*/ 	.word	0xffffffff


	//   ....[1]....
        /*006c*/ 	.word	0xffffffff


	//   ....[2]....
        /*0070*/ 	.word	0xffffffff


	//   ....[3]....
        /*0074*/ 	.word	0xffffffff


	//   ....[4]....
        /*0078*/ 	.word	0xffffffff


	//   ....[5]....
        /*007c*/ 	.word	0xffffffff


	//   ....[6]....
        /*0080*/ 	.word	0xffffffff


	//   ....[7]....
        /*0084*/ 	.word	0xffffffff


	//   ....[8]....
        /*0088*/ 	.word	0xffffffff


	//   ....[9]....
        /*008c*/ 	.word	0xffffffff


	//----- nvinfo : EIATTR_COOP_GROUP_INSTR_OFFSETS
	.align		4
.L_1795:
        /*0090*/ 	.byte	0x04, 0x28
        /*0092*/ 	.short	(.L_1797 - .L_1796)


	//   ....[0]....
.L_1796:
        /*0094*/ 	.word	0x00000ae0


	//   ....[1]....
        /*0098*/ 	.word	0x00000af0


	//   ....[2]....
        /*009c*/ 	.word	0x00000b20


	//   ....[3]....
        /*00a0*/ 	.word	0x00000b30


	//   ....[4]....
        /*00a4*/ 	.word	0x00000b70


	//   ....[5]....
        /*00a8*/ 	.word	0x00000b80


	//   ....[6]....
        /*00ac*/ 	.word	0x00000bc0


	//   ....[7]....
        /*00b0*/ 	.word	0x00000bd0


	//   ....[8]....
        /*00b4*/ 	.word	0x00000c30


	//   ....[9]....
        /*00b8*/ 	.word	0x00000c40


	//----- nvinfo : EIATTR_VRC_CTA_INIT_COUNT
	.align		4
.L_1797:
        /*00bc*/ 	.byte	0x02, 0x4a
	.zero		1
	.zero		1


	//----- nvinfo : EIATTR_EXIT_INSTR_OFFSETS
	.align		4
        /*00c0*/ 	.byte	0x04, 0x1c
        /*00c2*/ 	.short	(.L_1799 - .L_1798)


	//   ....[0]....
.L_1798:
        /*00c4*/ 	.word	0x00000070


	//   ....[1]....
        /*00c8*/ 	.word	0x00002f90


	//----- nvinfo : EIATTR_MAX_THREADS
	.align		4
.L_1799:
        /*00cc*/ 	.byte	0x04, 0x05
        /*00ce*/ 	.short	(.L_1801 - .L_1800)
.L_1800:
        /*00d0*/ 	.word	0x00000280
        /*00d4*/ 	.word	0x00000001
        /*00d8*/ 	.word	0x00000001


	//----- nvinfo : EIATTR_CRS_STACK_SIZE
	.align		4
.L_1801:
        /*00dc*/ 	.byte	0x04, 0x1e
        /*00de*/ 	.short	(.L_1803 - .L_1802)
.L_1802:
        /*00e0*/ 	.word	0x00000000


	//----- nvinfo : EIATTR_CBANK_PARAM_SIZE
	.align		4
.L_1803:
        /*00e4*/ 	.byte	0x03, 0x19
        /*00e6*/ 	.short	0x00a0


	//----- nvinfo : EIATTR_PARAM_CBANK
	.align		4
        /*00e8*/ 	.byte	0x04, 0x0a
        /*00ea*/ 	.short	(.L_1805 - .L_1804)
	.align		4
.L_1804:
        /*00ec*/ 	.word	index@(.nv.constant0._Z35group_norm_nhwc_fwd_one_pass_kernelI11Fp32IOBf16WLi512ELi10ELi640EEv26Group_norm_nhwc_fwd_params)
        /*00f0*/ 	.short	0x0380
        /*00f2*/ 	.short	0x00a0


	//----- nvinfo : EIATTR_SW_WAR
	.align		4
.L_1805:
        /*00f4*/ 	.byte	0x04, 0x36
        /*00f6*/ 	.short	(.L_1807 - .L_1806)
.L_1806:
        /*00f8*/ 	.word	0x00000008
.L_1807:


//--------------------- .nv.info._Z35group_norm_nhwc_fwd_one_pass_kernelI11Fp32IOFp16WLi64ELi10ELi640EEv26Group_norm_nhwc_fwd_params --------------------------
	.section	.nv.info._Z35group_norm_nhwc_fwd_one_pass_kernelI11Fp32IOFp16WLi64ELi10ELi640EEv26Group_norm_nhwc_fwd_params,"",@"SHT_CUDA_INFO"
	.sectionflags	@""
	.align	4


	//----- nvinfo : EIATTR_CUDA_API_VERSION
	.align		4
        /*0000*/ 	.byte	0x04, 0x37
        /*0002*/ 	.short	(.L_1809 - .L_1808)
.L_1808:
        /*0004*/ 	.word	0x00000082


	//----- nvinfo : EIATTR_KPARAM_INFO
	.align		4
.L_1809:
        /*0008*/ 	.byte	0x04, 0x17
        /*000a*/ 	.short	(.L_1811 - .L_1810)
.L_1810:
        /*000c*/ 	.word	0x00000000
        /*0010*/ 	.short	0x0000
        /*0012*/ 	.short	0x0000
        /*0014*/ 	.byte	0x00, 0xf0, 0x81, 0x02


	//----- nvinfo : EIATTR_SPARSE_MMA_MASK
	.align		4
.L_1811:
        /*0018*/ 	.byte	0x03, 0x50
        /*001a*/ 	.short	0x0000


	//----- nvinfo : EIATTR_MAXREG_COUNT
	.align		4
        /*001c*/ 	.byte	0x03, 0x1b
        /*001e*/ 	.short	0x0060


	//----- nvinfo : EIATTR_NUM_BARRIERS
	.align		4
        /*0020*/ 	.byte	0x02, 0x4c
        /*0022*/ 	.byte	0x01
	.zero		1


	//----- nvinfo : EIATTR_MERCURY_ISA_VERSION
	.align		4
        /*0024*/ 	.byte	0x03, 0x5f
        /*0026*/ 	.short	0x0101


	//----- nvinfo : EIATTR_INT_WARP_WIDE_INSTR_OFFSETS
	.align		4
        /*0028*/ 	.byte	0x04, 0x31
        /*002a*/ 	.short	(.L_1813 - .L_1812)


	//   ....[0]....
.L_1812:
        /*002c*/ 	.word	0x00000f40


	//   ....[1]....
        /*0030*/ 	.word	0x00000f60


	//   ....[2]....
        /*0034*/ 	.word	0x00000f80


	//   ....[3]....
        /*0038*/ 	.word	0x000010b0


	//   ....[4]....
        /*003c*/ 	.word	0x000010c0


	//   ....[5]....
        /*0040*/ 	.word	0x000011c0


	//   ....[6]....
        /*0044*/ 	.word	0x000011f0


	//   ....[7]....
        /*0048*/ 	.word	0x00001240


	//   ....[8]....
        /*004c*/ 	.word	0x00001590


	//   ....[9]....
        /*0050*/ 	.word	0x000015b0


	//   ....[10]....
        /*0054*/ 	.word	0x000015d0


	//   ....[11]....
        /*0058*/ 	.word	0x000015f0


	//   ....[12]....
        /*005c*/ 	.word	0x00001840


	//   ....[13]....
        /*0060*/ 	.word	0x00001860


	//----- nvinfo : EIATTR_COOP_GROUP_MASK_REGIDS
	.align		4
.L_1813:
        /*0064*/ 	.byte	0x04, 0x29
        /*0066*/ 	.short	(.L_1815 - .L_1814)


	//   ....[0]....
.L_1814:
        /*0068*/ 	.word	0xffffffff


	//   ....[1]....
        /*006c*/ 	.word	0xffffffff


	//   ....[2]....
        /*0070*/ 	.word	0xffffffff


	//   ....[3]....
        /*0074*/ 	.word	0xffffffff


	//   ....[4]....
        /*0078*/ 	.word	0xffffffff


	//   ....[5]....
        /*007c*/ 	.word	0xffffffff


	//   ....[6]....
        /*0080*/ 	.word	0xffffffff


	//   ....[7]....
        /*0084*/ 	.word	0xffffffff


	//   ....[8]....
        /*0088*/ 	.word	0xffffffff


	//   ....[9]....
        /*008c*/ 	.word	0xffffffff


	//----- nvinfo : EIATTR_COOP_GROUP_INSTR_OFFSETS
	.align		4
.L_1815:
        /*0090*/ 	.byte	0x04, 0x28
        /*0092*/ 	.short	(.L_1817 - .L_1816)


	//   ....[0]....
.L_1816:
        /*0094*/ 	.word	0x000005e0


	//   ....[1]....
        /*0098*/ 	.word	0x000005f0


	//   ....[2]....
        /*009c*/ 	.word	0x00000620


	//   ....[3]....
        /*00a0*/ 	.word	0x00000640


	//   ....[4]....
        /*00a4*/ 	.word	0x00000670


	//   ....[5]....
        /*00a8*/ 	.word	0x00000690


	//   ....[6]....
        /*00ac*/ 	.word	0x000006c0


	//   ....[7]....
        /*00b0*/ 	.word	0x000006e0


	//   ....[8]....
        /*00b4*/ 	.word	0x00000730


	//   ....[9]....
        /*00b8*/ 	.word	0x00000740


	//----- nvinfo : EIATTR_VRC_CTA_INIT_COUNT
	.align		4
.L_1817:
        /*00bc*/ 	.byte	0x02, 0x4a
	.zero		1
	.zero		1


	//----- nvinfo : EIATTR_EXIT_INSTR_OFFSETS
	.align		4
        /*00c0*/ 	.byte	0x04, 0x1c
        /*00c2*/ 	.short	(.L_1819 - .L_1818)


	//   ....[0]....
.L_1818:
        /*00c4*/ 	.word	0x00000070


	//   ....[1]....
        /*00c8*/ 	.word	0x00001ef0


	//----- nvinfo : EIATTR_MAX_THREADS
	.align		4
.L_1819:
        /*00cc*/ 	.byte	0x04, 0x05
        /*00ce*/ 	.short	(.L_1821 - .L_1820)
.L_1820:
        /*00d0*/ 	.word	0x00000280
        /*00d4*/ 	.word	0x00000001
        /*00d8*/ 	.word	0x00000001


	//----- nvinfo : EIATTR_CRS_STACK_SIZE
	.align		4
.L_1821:
        /*00dc*/ 	.byte	0x04, 0x1e
        /*00de*/ 	.short	(.L_1823 - .L_1822)
.L_1822:
        /*00e0*/ 	.word	0x00000000


	//----- nvinfo : EIATTR_CBANK_PARAM_SIZE
	.align		4
.L_1823:
        /*00e4*/ 	.byte	0x03, 0x19
        /*00e6*/ 	.short	0x00a0


	//----- nvinfo : EIATTR_PARAM_CBANK
	.align		4
        /*00e8*/ 	.byte	0x04, 0x0a
        /*00ea*/ 	.short	(.L_1825 - .L_1824)
	.align		4
.L_1824:
        /*00ec*/ 	.word	index@(.nv.constant0._Z35group_norm_nhwc_fwd_one_pass_kernelI11Fp32IOFp16WLi64ELi10ELi640EEv26Group_norm_nhwc_fwd_params)
        /*00f0*/ 	.short	0x0380
        /*00f2*/ 	.short	0x00a0


	//----- nvinfo : EIATTR_SW_WAR
	.align		4
.L_1825:
        /*00f4*/ 	.byte	0x04, 0x36
        /*00f6*/ 	.short	(.L_1827 - .L_1826)
.L_1826:
        /*00f8*/ 	.word	0x00000008
.L_1827:


//--------------------- .nv.info._Z35group_norm_nhwc_fwd_one_pass_kernelI11Fp32IOFp16WLi128ELi10ELi640EEv26Group_norm_nhwc_fwd_params --------------------------
	.section	.nv.info._Z35group_norm_nhwc_fwd_one_pass_kernelI11Fp32IOFp16WLi128ELi10ELi640EEv26Group_norm_nhwc_fwd_params,"",@"SHT_CUDA_INFO"
	.sectionflags	@""
	.align	4


	//----- nvinfo : EIATTR_CUDA_API_VERSION
	.align		4
        /*0000*/ 	.byte	0x04, 0x37
        /*0002*/ 	.short	(.L_1829 - .L_1828)
.L_1828:
        /*0004*/ 	.word	0x00000082


	//----- nvinfo : EIATTR_KPARAM_INFO
	.align		4
.L_1829:
        /*0008*/ 	.byte	0x04, 0x17
        /*000a*/ 	.short	(.L_1831 - .L_1830)
.L_1830:
        /*000c*/ 	.word	0x00000000
        /*0010*/ 	.short	0x0000
        /*0012*/ 	.short	0x0000
        /*0014*/ 	.byte	0x00, 0xf0, 0x81, 0x02


	//----- nvinfo : EIATTR_SPARSE_MMA_MASK
	.align		4
.L_1831:
        /*0018*/ 	.byte	0x03, 0x50
        /*001a*/ 	.short	0x0000


	//----- nvinfo : EIATTR_MAXREG_COUNT
	.align		4
        /*001c*/ 	.byte	0x03, 0x1b
        /*001e*/ 	.short	0x0060


	//----- nvinfo : EIATTR_NUM_BARRIERS
	.align		4
        /*0020*/ 	.byte	0x02, 0x4c
        /*0022*/ 	.byte	0x01
	.zero		1


	//----- nvinfo : EIATTR_MERCURY_ISA_VERSION
	.align		4
        /*0024*/ 	.byte	0x03, 0x5f
        /*0026*/ 	.short	0x0101


	//----- nvinfo : EIATTR_INT_WARP_WIDE_INSTR_OFFSETS
	.align		4
        /*0028*/ 	.byte	0x04, 0x31
        /*002a*/ 	.short	(.L_1833 - .L_1832)


	//   ....[0]....
.L_1832:
        /*002c*/ 	.word	0x00000f40


	//   ....[1]....
        /*0030*/ 	.word	0x00000f60


	//   ....[2]....
        /*0034*/ 	.word	0x00000f80


	//   ....[3]....
        /*0038*/ 	.word	0x000010b0


	//   ....[4]....
        /*003c*/ 	.word	0x000010c0


	//   ....[5]....
        /*0040*/ 	.word	0x000011c0


	//   ....[6]....
        /*0044*/ 	.word	0x000011f0


	//   ....[7]....
        /*0048*/ 	.word	0x00001240


	//   ....[8]....
        /*004c*/ 	.word	0x00001590


	//   ....[9]....
        /*0050*/ 	.word	0x000015b0


	//   ....[10]....
        /*0054*/ 	.word	0x000015d0


	//   ....[11]....
        /*0058*/ 	.word	0x000015f0


	//   ....[12]....
        /*005c*/ 	.word	0x00001840


	//   ....[13]....
        /*0060*/ 	.word	0x00001860


	//----- nvinfo : EIATTR_COOP_GROUP_MASK_REGIDS
	.align		4
.L_1833:
        /*0064*/ 	.byte	0x04, 0x29
        /*0066*/ 	.short	(.L_1835 - .L_1834)


	//   ....[0]....
.L_1834:
        /*0068*/ 	.word	0xffffffff


	//   ....[1]....
        /*006c*/ 	.word	0xffffffff


	//   ....[2]....
        /*0070*/ 	.word	0xffffffff


	//   ....[3]....
        /*0074*/ 	.word	0xffffffff


	//   ....[4]....
        /*0078*/ 	.word	0xffffffff


	//   ....[5]....
        /*007c*/ 	.word	0xffffffff


	//   ....[6]....
        /*0080*/ 	.word	0xffffffff


	//   ....[7]....
        /*0084*/ 	.word	0xffffffff


	//   ....[8]....
        /*0088*/ 	.word	0xffffffff


	//   ....[9]....
        /*008c*/ 	.word	0xffffffff


	//----- nvinfo : EIATTR_COOP_GROUP_INSTR_OFFSETS
	.align		4
.L_1835:
        /*0090*/ 	.byte	0x04, 0x28
        /*0092*/ 	.short	(.L_1837 - .L_1836)


	//   ....[0]....
.L_1836:
        /*0094*/ 	.word	0x000005e0


	//   ....[1]....
        /*0098*/ 	.word	0x000005f0


	//   ....[2]....
        /*009c*/ 	.word	0x00000620


	//   ....[3]....
        /*00a0*/ 	.word	0x00000640


	//   ....[4]....
        /*00a4*/ 	.word	0x00000670


	//   ....[5]....
        /*00a8*/ 	.word	0x00000690


	//   ....[6]....
        /*00ac*/ 	.word	0x000006c0


	//   ....[7]....
        /*00b0*/ 	.word	0x000006e0


	//   ....[8]....
        /*00b4*/ 	.word	0x00000730


	//   ....[9]....
        /*00b8*/ 	.word	0x00000740


	//----- nvinfo : EIATTR_VRC_CTA_INIT_COUNT
	.align		4
.L_1837:
        /*00bc*/ 	.byte	0x02, 0x4a
	.zero		1
	.zero		1


	//----- nvinfo : EIATTR_EXIT_INSTR_OFFSETS
	.align		4
        /*00c0*/ 	.byte	0x04, 0x1c
        /*00c2*/ 	.short	(.L_1839 - .L_1838)


	//   ....[0]....
.L_1838:
        /*00c4*/ 	.word	0x00000070


	//   ....[1]....
        /*00c8*/ 	.word	0x00001ef0


	//----- nvinfo : EIATTR_MAX_THREADS
	.align		4
.L_1839:
        /*00cc*/ 	.byte	0x04, 0x05
        /*00ce*/ 	.short	(.L_1841 - .L_1840)
.L_1840:
        /*00d0*/ 	.word	0x00000280
        /*00d4*/ 	.word	0x00000001
        /*00d8*/ 	.word	0x00000001


	//----- nvinfo : EIATTR_CRS_STACK_SIZE
	.align		4
.L_1841:
        /*00dc*/ 	.byte	0x04, 0x1e
        /*00de*/ 	.short	(.L_1843 - .L_1842)
.L_1842:
        /*00e0*/ 	.word	0x00000000


	//----- nvinfo : EIATTR_CBANK_PARAM_SIZE
	.align		4
.L_1843:
        /*00e4*/ 	.byte	0x03, 0x19
        /*00e6*/ 	.short	0x00a0


	//----- nvinfo : EIATTR_PARAM_CBANK
	.align		4
        /*00e8*/ 	.byte	0x04, 0x0a
        /*00ea*/ 	.short	(.L_1845 - .L_1844)
	.align		4
.L_1844:
        /*00ec*/ 	.word	index@(.nv.constant0._Z35group_norm_nhwc_fwd_one_pass_kernelI11Fp32IOFp16WLi128ELi10ELi640EEv26Group_norm_nhwc_fwd_params)
        /*00f0*/ 	.short	0x0380
        /*00f2*/ 	.short	0x00a0


	//----- nvinfo : EIATTR_SW_WAR
	.align		4
.L_1845:
        /*00f4*/ 	.byte	0x04, 0x36
        /*00f6*/ 	.short	(.L_1847 - .L_1846)
.L_1846:
        /*00f8*/ 	.word	0x00000008
.L_1847:


//--------------------- .nv.info._Z35group_norm_nhwc_fwd_one_pass_kernelI11Fp32IOFp16WLi256ELi10ELi640EEv26Group_norm_nhwc_fwd_params --------------------------
	.section	.nv.info._Z35group_norm_nhwc_fwd_one_pass_kernelI11Fp32IOFp16WLi256ELi10ELi640EEv26Group_norm_nhwc_fwd_params,"",@"SHT_CUDA_INFO"
	.sectionflags	@""
	.align	4


	//----- nvinfo : EIATTR_CUDA_API_VERSION
	.align		4
        /*0000*/ 	.byte	0x04, 0x37
        /*0002*/ 	.short	(.L_1849 - .L_1848)
.L_1848:
        /*0004*/ 	.word	0x00000082


	//----- nvinfo : EIATTR_KPARAM_INFO
	.align		4
.L_1849:
        /*0008*/ 	.byte	0x04, 0x17
        /*000a*/ 	.short	(.L_1851 - .L_1850)
.L_1850:
        /*000c*/ 	.word	0x00000000
        /*0010*/ 	.short	0x0000
        /*0012*/ 	.short	0x0000
        /*0014*/ 	.byte	0x00, 0xf0, 0x81, 0x02


	//----- nvinfo : EIATTR_SPARSE_MMA_MASK
	.align		4
.L_1851:
        /*0018*/ 	.byte	0x03, 0x50
        /*001a*/ 	.short	0x0000


	//----- nvinfo : EIATTR_MAXREG_COUNT
	.align		4
        /*001c*/ 	.byte	0x03, 0x1b
        /*001e*/ 	.short	0x0060


	//----- nvinfo : EIATTR_NUM_BARRIERS
	.align		4
        /*0020*/ 	.byte	0x02, 0x4c
        /*0022*/ 	.byte	0x01
	.zero		1


	//----- nvinfo : EIATTR_MERCURY_ISA_VERSION
	.align		4
        /*0024*/ 	.byte	0x03, 0x5f
        /*0026*/ 	.short	0x0101


	//----- nvinfo : EIATTR_INT_WARP_WIDE_INSTR_OFFSETS
	.align		4
        /*0028*/ 	.byte	0x04, 0x31
        /*002a*/ 	.short	(.L_1853 - .L_1852)


	//   ....[0]....
.L_1852:
        /*002c*/ 	.word	0x00001050


	//   ....[1]....
        /*0030*/ 	.word	0x00001080


	//   ....[2]....
        /*0034*/ 	.word	0x00001140


	//   ....[3]....
        /*0038*/ 	.word	0x000011b0


	//   ....[4]....
        /*003c*/ 	.word	0x00001220


	//   ....[5]....
        /*0040*/ 	.word	0x00001300


	//   ....[6]....
        /*0044*/ 	.word	0x00001370


	//   ....[7]....
        /*0048*/ 	.word	0x000013c0


	//   ....[8]....
        /*004c*/ 	.word	0x000016c0


	//   ....[9]....
        /*0050*/ 	.word	0x000016f0


	//   ....[10]....
        /*0054*/ 	.word	0x00001710


	//   ....[11]....
        /*0058*/ 	.word	0x00001740


	//   ....[12]....
        /*005c*/ 	.word	0x00001990


	//   ....[13]....
        /*0060*/ 	.word	0x000019b0


	//----- nvinfo : EIATTR_COOP_GROUP_MASK_REGIDS
	.align		4
.L_1853:
        /*0064*/ 	.byte	0x04, 0x29
        /*0066*/ 	.short	(.L_1855 - .L_1854)


	//   ....[0]....
.L_1854:
        /*0068*/ 	.word	0xffffffff


	//   ....[1]....
        /*006c*/ 	.word	0xffffffff


	//   ....[2]....
        /*0070*/ 	.word	0xffffffff


	//   ....[3]....
        /*0074*/ 	.word	0xffffffff


	//   ....[4]....
        /*0078*/ 	.word	0xffffffff


	//   ....[5]....
        /*007c*/ 	.word	0xffffffff


	//   ....[6]....
        /*0080*/ 	.word	0xffffffff


	//   ....[7]....
        /*0084*/ 	.word	0xffffffff


	//   ....[8]....
        /*0088*/ 	.word	0xffffffff


	//   ....[9]....
        /*008c*/ 	.word	0xffffffff


	//----- nvinfo : EIATTR_COOP_GROUP_INSTR_OFFSETS
	.align		4
.L_1855:
        /*0090*/ 	.byte	0x04, 0x28
        /*0092*/ 	.short	(.L_1857 - .L_1856)


	//   ....[0]....
.L_1856:
        /*0094*/ 	.word	0x00000720


	//   ....[1]....
        /*0098*/ 	.word	0x00000730


	//   ....[2]....
        /*009c*/ 	.word	0x00000760


	//   ....[3]....
        /*00a0*/ 	.word	0x00000780


	//   ....[4]....
        /*00a4*/ 	.word	0x000007b0


	//   ....[5]....
        /*00a8*/ 	.word	0x000007d0


	//   ....[6]....
        /*00ac*/ 	.word	0x00000800


	//   ....[7]....
        /*00b0*/ 	.word	0x00000820


	//   ....[8]....
        /*00b4*/ 	.word	0x00000870


	//   ....[9]....
        /*00b8*/ 	.word	0x00000880


	//----- nvinfo : EIATTR_VRC_CTA_INIT_COUNT
	.align		4
.L_1857:
        /*00bc*/ 	.byte	0x02, 0x4a
	.zero		1
	.zero		1


	//----- nvinfo : EIATTR_EXIT_INSTR_OFFSETS
	.align		4
        /*00c0*/ 	.byte	0x04, 0x1c
        /*00c2*/ 	.short	(.L_1859 - .L_1858)


	//   ....[0]....
.L_1858:
        /*00c4*/ 	.word	0x00000070


	//   ....[1]....
        /*00c8*/ 	.word	0x00002540


	//----- nvinfo : EIATTR_MAX_THREADS
	.align		4
.L_1859:
        /*00cc*/ 	.byte	0x04, 0x05
        /*00ce*/ 	.short	(.L_1861 - .L_1860)
.L_1860:
        /*00d0*/ 	.word	0x00000280
        /*00d4*/ 	.word	0x00000001
        /*00d8*/ 	.word	0x00000001


	//----- nvinfo : EIATTR_CRS_STACK_SIZE
	.align		4
.L_1861:
        /*00dc*/ 	.byte	0x04, 0x1e
        /*00de*/ 	.short	(.L_1863 - .L_1862)
.L_1862:
        /*00e0*/ 	.word	0x00000000


	//----- nvinfo : EIATTR_CBANK_PARAM_SIZE
	.align		4
.L_1863:
        /*00e4*/ 	.byte	0x03, 0x19
        /*00e6*/ 	.short	0x00a0


	//----- nvinfo : EIATTR_PARAM_CBANK
	.align		4
        /*00e8*/ 	.byte	0x04, 0x0a
        /*00ea*/ 	.short	(.L_1865 - .L_1864)
	.align		4
.L_1864:
        /*00ec*/ 	.word	index@(.nv.constant0._Z35group_norm_nhwc_fwd_one_pass_kernelI11Fp32IOFp16WLi256ELi10ELi640EEv26Group_norm_nhwc_fwd_params)
        /*00f0*/ 	.short	0x0380
        /*00f2*/ 	.short	0x00a0


	//----- nvinfo : EIATTR_SW_WAR
	.align		4
.L_1865:
        /*00f4*/ 	.byte	0x04, 0x36
        /*00f6*/ 	.short	(.L_1867 - .L_1866)
.L_1866:
        /*00f8*/ 	.word	0x00000008
.L_1867:


//--------------------- .nv.info._Z35group_norm_nhwc_fwd_one_pass_kernelI11Fp32IOFp16WLi512ELi10ELi640EEv26Group_norm_nhwc_fwd_params --------------------------
	.section	.nv.info._Z35group_norm_nhwc_fwd_one_pass_kernelI11Fp32IOFp16WLi512ELi10ELi640EEv26Group_norm_nhwc_fwd_params,"",@"SHT_CUDA_INFO"
	.sectionflags	@""
	.align	4


	//----- nvinfo : EIATTR_CUDA_API_VERSION
	.align		4
        /*0000*/ 	.byte	0x04, 0x37
        /*0002*/ 	.short	(.L_1869 - .L_1868)
.L_1868:
        /*0004*/ 	.word	0x00000082


	//----- nvinfo : EIATTR_KPARAM_INFO
	.align		4
.L_1869:
        /*0008*/ 	.byte	0x04, 0x17
        /*000a*/ 	.short	(.L_1871 - .L_1870)
.L_1870:
        /*000c*/ 	.word	0x00000000
        /*0010*/ 	.short	0x0000
        /*0012*/ 	.short	0x0000
        /*0014*/ 	.byte	0x00, 0xf0, 0x81, 0x02


	//----- nvinfo : EIATTR_SPARSE_MMA_MASK
	.align		4
.L_1871:
        /*0018*/ 	.byte	0x03, 0x50
        /*001a*/ 	.short	0x0000


	//----- nvinfo : EIATTR_MAXREG_COUNT
	.align		4
        /*001c*/ 	.byte	0x03, 0x1b
        /*001e*/ 	.short	0x0060


	//----- nvinfo : EIATTR_NUM_BARRIERS
	.align		4
        /*0020*/ 	.byte	0x02, 0x4c
        /*0022*/ 	.byte	0x01
	.zero		1


	//----- nvinfo : EIATTR_MERCURY_ISA_VERSION
	.align		4
        /*0024*/ 	.byte	0x03, 0x5f
        /*0026*/ 	.short	0x0101


	//----- nvinfo : EIATTR_INT_WARP_WIDE_INSTR_OFFSETS
	.align		4
        /*0028*/ 	.byte	0x04, 0x31
        /*002a*/ 	.short	(.L_1873 - .L_1872)


	//   ....[0]....
.L_1872:
        /*002c*/ 	.word	0x00001410


	//   ....[1]....
        /*0030*/ 	.word	0x00001440


	//   ....[2]....
        /*0034*/ 	.word	0x00001450


	//   ....[3]....
        /*0038*/ 	.word	0x00001490


	//   ....[4]....
        /*003c*/ 	.word	0x00001660


	//   ....[5]....
        /*0040*/ 	.word	0x000016c0


	//   ....[6]....
        /*0044*/ 	.word	0x00001700


	//   ....[7]....
        /*0048*/ 	.word	0x00001710


	//   ....[8]....
        /*004c*/ 	.word	0x000019c0


	//   ....[9]....
        /*0050*/ 	.word	0x00001aa0


	//   ....[10]....
        /*0054*/ 	.word	0x00001ab0


	//   ....[11]....
        /*0058*/ 	.word	0x00001b80


	//   ....[12]....
        /*005c*/ 	.word	0x00001d00


	//   ....[13]....
        /*0060*/ 	.word	0x00001d20


	//----- nvinfo : EIATTR_COOP_GROUP_MASK_REGIDS
	.align		4
.L_1873:
        /*0064*/ 	.byte	0x04, 0x29
        /*0066*/ 	.short	(.L_1875 - .L_1874)


	//   ....[0]....
.L_1874:
        /*0068*/ 	.word	0xffffffff


	//   ....[1]....
        /*006c*/ 	.word	0xffffffff


	//   ....[2]....
        /*0070*/ 	.word	0xffffffff


	//   ....[3]....
        /*0074*/ 	.word	0xffffffff


	//   ....[4]....
        /*0078*/ 	.word	0xffffffff


	//   ....[5]....
        /*007c*/ 	.word	0xffffffff


	//   ....[6]....
        /*0080*/ 	.word	0xffffffff


	//   ....[7]....
        /*0084*/ 	.word	0xffffffff


	//   ....[8]....
        /*0088*/ 	.word	0xffffffff


	//   ....[9]....
        /*008c*/ 	.word	0xffffffff


	//----- nvinfo : EIATTR_COOP_GROUP_INSTR_OFFSETS
	.align		4
.L_1875:
        /*0090*/ 	.byte	0x04, 0x28
        /*0092*/ 	.short	(.L_1877 - .L_1876)


	//   ....[0]....
.L_1876:
        /*0094*/ 	.word	0x00000ae0


	//   ....[1]....
        /*0098*/ 	.word	0x00000af0


	//   ....[2]....
        /*009c*/ 	.word	0x00000b20


	//   ....[3]....
        /*00a0*/ 	.word	0x00000b30


	//   ....[4]....
        /*00a4*/ 	.word	0x00000b70


	//   ....[5]....
        /*00a8*/ 	.word	0x00000b80


	//   ....[6]....
        /*00ac*/ 	.word	0x00000bc0


	//   ....[7]....
        /*00b0*/ 	.word	0x00000bd0


	//   ....[8]....
        /*00b4*/ 	.word	0x00000c30


	//   ....[9]....
        /*00b8*/ 	.word	0x00000c40


	//----- nvinfo : EIATTR_VRC_CTA_INIT_COUNT
	.align		4
.L_1877:
        /*00bc*/ 	.byte	0x02, 0x4a
	.zero		1
	.zero		1


	//----- nvinfo : EIATTR_EXIT_INSTR_OFFSETS
	.align		4
        /*00c0*/ 	.byte	0x04, 0x1c
        /*00c2*/ 	.short	(.L_1879 - .L_1878)


	//   ....[0]....
.L_1878:
        /*00c4*/ 	.word	0x00000070


	//   ....[1]....
        /*00c8*/ 	.word	0x00002f90


	//----- nvinfo : EIATTR_MAX_THREADS
	.align		4
.L_1879:
        /*00cc*/ 	.byte	0x04, 0x05
        /*00ce*/ 	.short	(.L_1881 - .L_1880)
.L_1880:
        /*00d0*/ 	.word	0x00000280
        /*00d4*/ 	.word	0x00000001
        /*00d8*/ 	.word	0x00000001


	//----- nvinfo : EIATTR_CRS_STACK_SIZE
	.align		4
.L_1881:
        /*00dc*/ 	.byte	0x04, 0x1e
        /*00de*/ 	.short	(.L_1883 - .L_1882)
.L_1882:
        /*00e0*/ 	.word	0x00000000


	//----- nvinfo : EIATTR_CBANK_PARAM_SIZE
	.align		4
.L_1883:
        /*00e4*/ 	.byte	0x03, 0x19
        /*00e6*/ 	.short	0x00a0


	//----- nvinfo : EIATTR_PARAM_CBANK
	.align		4
        /*00e8*/ 	.byte	0x04, 0x0a
        /*00ea*/ 	.short	(.L_1885 - .L_1884)
	.align		4
.L_1884:
        /*00ec*/ 	.word	index@(.nv.constant0._Z35group_norm_nhwc_fwd_one_pass_kernelI11Fp32IOFp16WLi512ELi10ELi640EEv26Group_norm_nhwc_fwd_params)
        /*00f0*/ 	.short	0x0380
        /*00f2*/ 	.short	0x00a0


	//----- nvinfo : EIATTR_SW_WAR
	.align		4
.L_1885:
        /*00f4*/ 	.byte	0x04, 0x36
        /*00f6*/ 	.short	(.L_1887 - .L_1886)
.L_1886:
        /*00f8*/ 	.word	0x00000008
.L_1887:


//--------------------- .nv.callgraph             --------------------------
	.section	.nv.callgraph,"",@"SHT_CUDA_CALLGRAPH"
	.align	4
	.sectionentsize	8
	.align		4
        /*0000*/ 	.word	0x00000000
	.align		4
        /*0004*/ 	.word	0xffffffff
	.align		4
        /*0008*/ 	.word	0x00000000
	.align		4
        /*000c*/ 	.word	0xfffffffe
	.align		4
        /*0010*/ 	.word	0x00000000
	.align		4
        /*0014*/ 	.word	0xfffffffd
	.align		4
        /*0018*/ 	.word	0x00000000
	.align		4
        /*001c*/ 	.word	0xfffffffc


//--------------------- .nv.constant4             --------------------------
	.section	.nv.constant4,"a",@progbits
	.align	8
	.align		8
.nv.constant4:
        /*0000*/ 	.dword	_ZN61_INTERNAL_c1322b74_30_group_norm_nhwc_one_pass_10_cu_5db299f84cuda3std3__45__cpo5beginE
	.align		8
        /*0008*/ 	.dword	_ZN61_INTERNAL_c1322b74_30_group_norm_nhwc_one_pass_10_cu_5db299f84cuda3std3__45__cpo3endE
	.align		8
        /*0010*/ 	.dword	_ZN61_INTERNAL_c1322b74_30_group_norm_nhwc_one_pass_10_cu_5db299f84cuda3std3__45__cpo6cbeginE
	.align		8
        /*0018*/ 	.dword	_ZN61_INTERNAL_c1322b74_30_group_norm_nhwc_one_pass_10_cu_5db299f84cuda3std3__45__cpo4cendE
	.align		8
        /*0020*/ 	.dword	_ZN61_INTERNAL_c1322b74_30_group_norm_nhwc_one_pass_10_cu_5db299f84cuda3std3__45__cpo6rbeginE
	.align		8
        /*0028*/ 	.dword	_ZN61_INTERNAL_c1322b74_30_group_norm_nhwc_one_pass_10_cu_5db299f84cuda3std3__45__cpo4rendE
	.align		8
        /*0030*/ 	.dword	_ZN61_INTERNAL_c1322b74_30_group_norm_nhwc_one_pass_10_cu_5db299f84cuda3std3__45__cpo7crbeginE
	.align		8
        /*0038*/ 	.dword	_ZN61_INTERNAL_c1322b74_30_group_norm_nhwc_one_pass_10_cu_5db299f84cuda3std3__45__cpo5crendE
	.align		8
        /*0040*/ 	.dword	_ZN61_INTERNAL_c1322b74_30_group_norm_nhwc_one_pass_10_cu_5db299f84cuda3std3__463_GLOBAL__N__c1322b74_30_group_norm_nhwc_one_pass_10_cu_5db299f86ignoreE
	.align		8
        /*0048*/ 	.dword	_ZN61_INTERNAL_c1322b74_30_group_norm_nhwc_one_pass_10_cu_5db299f84cuda3std3__419piecewise_constructE
	.align		8
        /*0050*/ 	.dword	_ZN61_INTERNAL_c1322b74_30_group_norm_nhwc_one_pass_10_cu_5db299f84cuda3std3__48in_placeE
	.align		8
        /*0058*/ 	.dword	_ZN61_INTERNAL_c1322b74_30_group_norm_nhwc_one_pass_10_cu_5db299f84cuda3std3__420unreachable_sentinelE
	.align		8
        /*0060*/ 	.dword	_ZN61_INTERNAL_c1322b74_30_group_norm_nhwc_one_pass_10_cu_5db299f84cuda3std3__47nulloptE
	.align		8
        /*0068*/ 	.dword	_ZN61_INTERNAL_c1322b74_30_group_norm_nhwc_one_pass_10_cu_5db299f84cuda3std3__48unexpectE
	.align		8
        /*0070*/ 	.dword	_ZN61_INTERNAL_c1322b74_30_group_norm_nhwc_one_pass_10_cu_5db299f84cuda3std6ranges3__45__cpo4swapE
	.align		8
        /*0078*/ 	.dword	_ZN61_INTERNAL_c1322b74_30_group_norm_nhwc_one_pass_10_cu_5db299f84cuda3std6ranges3__45__cpo9iter_moveE
	.align		8
        /*0080*/ 	.dword	_ZN61_INTERNAL_c1322b74_30_group_norm_nhwc_one_pass_10_cu_5db299f84cuda3std6ranges3__45__cpo5beginE
	.align		8
        /*0088*/ 	.dword	_ZN61_INTERNAL_c1322b74_30_group_norm_nhwc_one_pass_10_cu_5db299f84cuda3std6ranges3__45__cpo3endE
	.align		8
        /*0090*/ 	.dword	_ZN61_INTERNAL_c1322b74_30_group_norm_nhwc_one_pass_10_cu_5db299f84cuda3std6ranges3__45__cpo6cbeginE
	.align		8
        /*0098*/ 	.dword	_ZN61_INTERNAL_c1322b74_30_group_norm_nhwc_one_pass_10_cu_5db299f84cuda3std6ranges3__45__cpo4cendE
	.align		8
        /*00a0*/ 	.dword	_ZN61_INTERNAL_c1322b74_30_group_norm_nhwc_one_pass_10_cu_5db299f84cuda3std6ranges3__45__cpo7advanceE
	.align		8
        /*00a8*/ 	.dword	_ZN61_INTERNAL_c1322b74_30_group_norm_nhwc_one_pass_10_cu_5db299f84cuda3std6ranges3__45__cpo9iter_swapE
	.align		8
        /*00b0*/ 	.dword	_ZN61_INTERNAL_c1322b74_30_group_norm_nhwc_one_pass_10_cu_5db299f84cuda3std6ranges3__45__cpo4nextE
	.align		8
        /*00b8*/ 	.dword	_ZN61_INTERNAL_c1322b74_30_group_norm_nhwc_one_pass_10_cu_5db299f84cuda3std6ranges3__45__cpo4prevE
	.align		8
        /*00c0*/ 	.dword	_ZN61_INTERNAL_c1322b74_30_group_norm_nhwc_one_pass_10_cu_5db299f84cuda3std6ranges3__45__cpo4dataE
	.align		8
        /*00c8*/ 	.dword	_ZN61_INTERNAL_c1322b74_30_group_norm_nhwc_one_pass_10_cu_5db299f84cuda3std6ranges3__45__cpo5cdataE
	.align		8
        /*00d0*/ 	.dword	_ZN61_INTERNAL_c1322b74_30_group_norm_nhwc_one_pass_10_cu_5db299f84cuda3std6ranges3__45__cpo4sizeE
	.align		8
        /*00d8*/ 	.dword	_ZN61_INTERNAL_c1322b74_30_group_norm_nhwc_one_pass_10_cu_5db299f84cuda3std6ranges3__45__cpo5ssizeE
	.align		8
        /*00e0*/ 	.dword	_ZN61_INTERNAL_c1322b74_30_group_norm_nhwc_one_pass_10_cu_5db299f84cuda3std6ranges3__45__cpo8distanceE
	.align		8
        /*00e8*/ 	.dword	_ZN61_INTERNAL_c1322b74_30_group_norm_nhwc_one_pass_10_cu_5db299f86thrust24THRUST_300001_SM_1000_NS6system6detail10sequential3seqE
	.align		8
        /*00f0*/ 	.dword	_ZN61_INTERNAL_c1322b74_30_group_norm_nhwc_one_pass_10_cu_5db299f86thrust24THRUST_300001_SM_1000_NS12placeholders2_1E
	.align		8
        /*00f8*/ 	.dword	_ZN61_INTERNAL_c1322b74_30_group_norm_nhwc_one_pass_10_cu_5db299f86thrust24THRUST_300001_SM_1000_NS12placeholders2_2E
	.align		8
        /*0100*/ 	.dword	_ZN61_INTERNAL_c1322b74_30_group_norm_nhwc_one_pass_10_cu_5db299f86thrust24THRUST_300001_SM_1000_NS12placeholders2_3E
	.align		8
        /*0108*/ 	.dword	_ZN61_INTERNAL_c1322b74_30_group_norm_nhwc_one_pass_10_cu_5db299f86thrust24THRUST_300001_SM_1000_NS12placeholders2_4E
	.align		8
        /*0110*/ 	.dword	_ZN61_INTERNAL_c1322b74_30_group_norm_nhwc_one_pass_10_cu_5db299f86thrust24THRUST_300001_SM_1000_NS12placeholders2_5E
	.align		8
        /*0118*/ 	.dword	_ZN61_INTERNAL_c1322b74_30_group_norm_nhwc_one_pass_10_cu_5db299f86thrust24THRUST_300001_SM_1000_NS12placeholders2_6E
	.align		8
        /*0120*/ 	.dword	_ZN61_INTERNAL_c1322b74_30_group_norm_nhwc_one_pass_10_cu_5db299f86thrust24THRUST_300001_SM_1000_NS12placeholders2_7E
	.align		8
        /*0128*/ 	.dword	_ZN61_INTERNAL_c1322b74_30_group_norm_nhwc_one_pass_10_cu_5db299f86thrust24THRUST_300001_SM_1000_NS12placeholders2_8E
	.align		8
        /*0130*/ 	.dword	_ZN61_INTERNAL_c1322b74_30_group_norm_nhwc_one_pass_10_cu_5db299f86thrust24THRUST_300001_SM_1000_NS12placeholders2_9E
	.align		8
        /*0138*/ 	.dword	_ZN61_INTERNAL_c1322b74_30_group_norm_nhwc_one_pass_10_cu_5db299f86thrust24THRUST_300001_SM_1000_NS12placeholders3_10E


//--------------------- .text._ZN3cub18CUB_300001_SM_10006detail11EmptyKernelIvEEvv --------------------------
	.section	.text._ZN3cub18CUB_300001_SM_10006detail11EmptyKernelIvEEvv,"ax",@progbits
	.align	128
        .global         _ZN3cub18CUB_300001_SM_10006detail11EmptyKernelIvEEvv
        .type           _ZN3cub18CUB_300001_SM_10006detail11EmptyKernelIvEEvv,@function
        .size           _ZN3cub18CUB_300001_SM_10006detail11EmptyKernelIvEEvv,(.L_x_2059 - _ZN3cub18CUB_300001_SM_10006detail11EmptyKernelIvEEvv)
        .other          _ZN3cub18CUB_300001_SM_10006detail11EmptyKernelIvEEvv,@"STO_CUDA_ENTRY STV_DEFAULT"
_ZN3cub18CUB_300001_SM_10006detail11EmptyKernelIvEEvv:
.text._ZN3cub18CUB_300001_SM_10006detail11EmptyKernelIvEEvv:
[----:B------:R-:W-:Y:S01]  /*0000*/  LDC R1, c[0x0][0x37c] ;  /* 0x0000df00ff017b82 */ /* 0x000fe20000000800 */
[----:B------:R-:W-:Y:S05]  /*0010*/  EXIT ;  /* 0x000000000000794d */ /* 0x000fea0003800000 */
.L_x_0:
[----:B------:R-:W-:-:S00]  /*0020*/  BRA `(.L_x_0) ;  /* 0xfffffffc00fc7947 */ /* 0x000fc0000383ffff */
[----:B------:R-:W-:-:S00]  /*0030*/  NOP ;  /* 0x0000000000007918 */ /* 0x000fc00000000000 */
        /* <DEDUP_REMOVED lines=12> */
.L_x_2059:


//--------------------- .text._Z35group_norm_nhwc_bwd_one_pass_kernelI11Bf16IOFp32WLi64ELi10ELi640EEv26Group_norm_nhwc_bwd_params --------------------------
	.section	.text._Z35group_norm_nhwc_bwd_one_pass_kernelI11Bf16IOFp32WLi64ELi10ELi640EEv26Group_norm_nhwc_bwd_params,"ax",@progbits
	.align	128
        .global         _Z35group_norm_nhwc_bwd_one_pass_kernelI11Bf16IOFp32WLi64ELi10ELi640EEv26Group_norm_nhwc_bwd_params
        .type           _Z35group_norm_nhwc_bwd_one_pass_kernelI11Bf16IOFp32WLi64ELi10ELi640EEv26Group_norm_nhwc_bwd_params,@function
        .size           _Z35group_norm_nhwc_bwd_one_pass_kernelI11Bf16IOFp32WLi64ELi10ELi640EEv26Group_norm_nhwc_bwd_params,(.L_x_2060 - _Z35group_norm_nhwc_bwd_one_pass_kernelI11Bf16IOFp32WLi64ELi10ELi640EEv26Group_norm_nhwc_bwd_params)
        .other          _Z35group_norm_nhwc_bwd_one_pass_kernelI11Bf16IOFp32WLi64ELi10ELi640EEv26Group_norm_nhwc_bwd_params,@"STO_CUDA_ENTRY STV_DEFAULT"
_Z35group_norm_nhwc_bwd_one_pass_kernelI11Bf16IOFp32WLi64ELi10ELi640EEv26Group_norm_nhwc_bwd_params:
.text._Z35group_norm_nhwc_bwd_one_pass_kernelI11Bf16IOFp32WLi64ELi10ELi640EEv26Group_norm_nhwc_bwd_params:
[----:B------:R-:W-:Y:S08]  /*0000*/  LDC R1, c[0x0][0x37c] ;  /* 0x0000df00ff017b82 */ /* 0x000ff00000000800 */
[----:B------:R-:W0:Y:S01]  /*0010*/  S2UR UR12, SR_CTAID.Y ;  /* 0x00000000000c79c3 */ /* 0x000e220000002600 */
[----:B------:R-:W1:Y:S01]  /*0020*/  LDCU UR5, c[0x0][0x410] ;  /* 0x00008200ff0577ac */ /* 0x000e620008000800 */
[----:B------:R-:W2:Y:S01]  /*0030*/  S2R R35, SR_TID.X ;  /* 0x0000000000237919 */ /* 0x000ea20000002100 */
[----:B------:R-:W1:Y:S05]  /*0040*/  LDCU UR4, c[0x0][0x3e0] ;  /* 0x00007c00ff0477ac */ /* 0x000e6a0008000800 */
[----:B------:R-:W3:Y:S01]  /*0050*/  S2UR UR19, SR_CTAID.X ;  /* 0x00000000001379c3 */ /* 0x000ee20000002500 */
[----:B------:R-:W4:Y:S01]  /*0060*/  LDCU.64 UR14, c[0x0][0x358] ;  /* 0x00006b00ff0e77ac */ /* 0x000f220008000a00 */
[----:B-1----:R-:W-:-:S04]  /*0070*/  UIMAD UR5, UR5, UR4, URZ ;  /* 0x00000004050572a4 */ /* 0x002fc8000f8e02ff */
[----:B0-----:R-:W-:-:S09]  /*0080*/  UISETP.GE.AND UP0, UPT, UR12, UR5, UPT ;  /* 0x000000050c00728c */ /* 0x001fd2000bf06270 */
[----:B--234-:R-:W-:Y:S05]  /*0090*/  BRA.U UP0, `(.L_x_1) ;  /* 0x0000002d00fc7547 */ /* 0x01cfea000b800000 */
[----:B------:R-:W-:Y:S01]  /*00a0*/  LOP3.LUT R0, R35, 0xffff, RZ, 0xc0, !PT ;  /* 0x0000ffff23007812 */ /* 0x000fe200078ec0ff */
[----:B------:R-:W0:Y:S01]  /*00b0*/  S2UR UR7, SR_CgaCtaId ;  /* 0x00000000000779c3 */ /* 0x000e220000008800 */
[----:B------:R-:W1:Y:S01]  /*00c0*/  S2R R33, SR_LANEID ;  /* 0x0000000000217919 */ /* 0x000e620000000000 */
[----:B------:R-:W2:Y:S01]  /*00d0*/  LDCU UR20, c[0x0][0x370] ;  /* 0x00006e00ff1477ac */ /* 0x000ea20008000800 */
[----:B------:R-:W-:Y:S01]  /*00e0*/  SHF.R.U32.HI R36, RZ, 0x2, R35 ;  /* 0x00000002ff247819 */ /* 0x000fe20000011623 */
[----:B------:R-:W-:Y:S01]  /*00f0*/  IMAD R0, R0, 0x3334, RZ ;  /* 0x0000333400007824 */ /* 0x000fe200078e02ff */
[----:B------:R-:W-:Y:S02]  /*0100*/  UMOV UR4, 0x400 ;  /* 0x0000040000047882 */ /* 0x000fe40000000000 */
[----:B------:R-:W-:Y:S01]  /*0110*/  LOP3.LUT R36, R36, 0xf8, RZ, 0xc0, !PT ;  /* 0x000000f824247812 */ /* 0x000fe200078ec0ff */
[----:B------:R-:W3:Y:S01]  /*0120*/  LDC R2, c[0x0][0x41c] ;  /* 0x00010700ff027b82 */ /* 0x000ee20000000800 */
[----:B------:R-:W-:Y:S01]  /*0130*/  SHF.R.U32.HI R39, RZ, 0x10, R0 ;  /* 0x00000010ff277819 */ /* 0x000fe20000011600 */
[----:B------:R-:W-:Y:S01]  /*0140*/  UIADD3 UR6, UPT, UPT, UR4, 0xd0, URZ ;  /* 0x000000d004067890 */ /* 0x000fe2000fffe0ff */
[----:B------:R-:W4:Y:S02]  /*0150*/  LDCU.U8 UR22, c[0x0][0x414] ;  /* 0x00008280ff1677ac */ /* 0x000f240008000000 */
[----:B------:R-:W-:Y:S01]  /*0160*/  PRMT R0, R39, 0x9910, RZ ;  /* 0x0000991027007816 */ /* 0x000fe200000000ff */
[----:B------:R-:W1:Y:S03]  /*0170*/  LDCU UR21, c[0x0][0x374] ;  /* 0x00006e80ff1577ac */ /* 0x000e660008000800 */
[----:B------:R-:W-:Y:S01]  /*0180*/  LEA R0, R0, R0, 0x2 ;  /* 0x0000000000007211 */ /* 0x000fe200078e10ff */
[----:B--2---:R-:W-:-:S03]  /*0190*/  ULOP3.LUT UR16, UR20, 0x7ffffff8, URZ, 0xc0, !UPT ;  /* 0x7ffffff814107892 */ /* 0x004fc6000f8ec0ff */
[----:B------:R-:W-:Y:S01]  /*01a0*/  IADD3 R0, PT, PT, RZ, -R0, RZ ;  /* 0x80000000ff007210 */ /* 0x000fe20007ffe0ff */
[----:B------:R-:W-:Y:S01]  /*01b0*/  UMOV UR11, UR12 ;  /* 0x0000000c000b7c82 */ /* 0x000fe20008000000 */
[----:B0-----:R-:W-:Y:S02]  /*01c0*/  ULEA UR6, UR7, UR6, 0x18 ;  /* 0x0000000607067291 */ /* 0x001fe4000f8ec0ff */
[----:B------:R-:W-:Y:S01]  /*01d0*/  PRMT R0, R0, 0x7710, RZ ;  /* 0x0000771000007816 */ /* 0x000fe200000000ff */
[----:B------:R-:W-:-:S03]  /*01e0*/  ULEA UR10, UR7, UR4, 0x18 ;  /* 0x00000004070a7291 */ /* 0x000fc6000f8ec0ff */
[----:B------:R-:W-:Y:S01]  /*01f0*/  IADD3 R0, PT, PT, R0, R35, RZ ;  /* 0x0000002300007210 */ /* 0x000fe20007ffe0ff */
[----:B------:R-:W-:Y:S01]  /*0200*/  UMOV UR4, URZ ;  /* 0x000000ff00047c82 */ /* 0x000fe20008000000 */
[----:B------:R-:W-:Y:S01]  /*0210*/  LEA R38, R35, UR6, 0x4 ;  /* 0x0000000623267c11 */ /* 0x000fe2000f8e20ff */
[----:B---3--:R-:W-:Y:S01]  /*0220*/  IMAD R39, R2, UR19, R39 ;  /* 0x0000001302277c24 */ /* 0x008fe2000f8e0227 */
[----:B------:R-:W-:-:S04]  /*0230*/  SHF.L.U32 R0, R0, 0x1, RZ ;  /* 0x0000000100007819 */ /* 0x000fc800000006ff */
[----:B-1--4-:R-:W-:-:S07]  /*0240*/  LOP3.LUT R32, R0, 0xffff, RZ, 0xc0, !PT ;  /* 0x0000ffff00207812 */ /* 0x012fce00078ec0ff */
.L_x_23:
[----:B0-----:R-:W0:Y:S01]  /*0250*/  LDC R6, c[0x0][0x410] ;  /* 0x00010400ff067b82 */ /* 0x001e220000000800 */
[----:B------:R-:W1:Y:S01]  /*0260*/  LDCU.64 UR6, c[0x0][0x3b8] ;  /* 0x00007700ff0677ac */ /* 0x000e620008000a00 */
[----:B------:R-:W-:Y:S02]  /*0270*/  SHF.R.S32.HI R13, RZ, 0x1f, R39 ;  /* 0x0000001fff0d7819 */ /* 0x000fe40000011427 */
[----:B------:R-:W-:Y:S01]  /*0280*/  ISETP.LE.AND P1, PT, RZ, UR11, PT ;  /* 0x0000000bff007c0c */ /* 0x000fe2000bf23270 */
[----:B--2---:R-:W2:Y:S01]  /*0290*/  LDCU.128 UR24, c[0x0][0x400] ;  /* 0x00008000ff1877ac */ /* 0x004ea20008000c00 */
[----:B-1----:R-:W-:Y:S01]  /*02a0*/  UIMAD.WIDE UR6, UR11, 0x8, UR6 ;  /* 0x000000080b0678a5 */ /* 0x002fe2000f8e0206 */
[----:B--2---:R-:W-:Y:S02]  /*02b0*/  ISETP.GE.U32.AND P0, PT, R39, UR24, PT ;  /* 0x0000001827007c0c */ /* 0x004fe4000bf06070 */
[----:B0-----:R-:W-:-:S03]  /*02c0*/  IABS R5, R6 ;  /* 0x0000000600057213 */ /* 0x001fc60000000000 */
[----:B---3--:R-:W-:Y:S01]  /*02d0*/  MOV R8, UR6 ;  /* 0x0000000600087c02 */ /* 0x008fe20008000f00 */
[----:B------:R-:W0:Y:S01]  /*02e0*/  I2F.RP R0, R5 ;  /* 0x0000000500007306 */ /* 0x000e220000209400 */
[----:B------:R-:W-:Y:S02]  /*02f0*/  MOV R9, UR7 ;  /* 0x0000000700097c02 */ /* 0x000fe40008000f00 */
[----:B------:R-:W-:-:S04]  /*0300*/  ISETP.GE.AND.EX P0, PT, R13, UR25, PT, P0 ;  /* 0x000000190d007c0c */ /* 0x000fc8000bf06300 */
[----:B------:R-:W2:Y:S01]  /*0310*/  LDG.E.64 R8, desc[UR14][R8.64] ;  /* 0x0000000e08087981 */ /* 0x000ea2000c1e1b00 */
[----:B0-----:R-:W0:Y:S08]  /*0320*/  MUFU.RCP R0, R0 ;  /* 0x0000000000007308 */ /* 0x001e300000001000 */
[----:B------:R-:W1:Y:S01]  /*0330*/  @!P0 LDC.64 R10, c[0x0][0x3f8] ;  /* 0x0000fe00ff0a8b82 */ /* 0x000e620000000a00 */
[----:B0-----:R-:W-:-:S04]  /*0340*/  IADD3 R2, PT, PT, R0, 0xffffffe, RZ ;  /* 0x0ffffffe00027810 */ /* 0x001fc80007ffe0ff */
[----:B------:R0:W3:Y:S02]  /*0350*/  F2I.FTZ.U32.TRUNC.NTZ R3, R2 ;  /* 0x0000000200037305 */ /* 0x0000e4000021f000 */
[----:B0-----:R-:W-:Y:S01]  /*0360*/  HFMA2 R2, -RZ, RZ, 0, 0 ;  /* 0x00000000ff027431 */ /* 0x001fe200000001ff */
[----:B---3--:R-:W-:-:S05]  /*0370*/  IADD3 R4, PT, PT, RZ, -R3, RZ ;  /* 0x80000003ff047210 */ /* 0x008fca0007ffe0ff */
[----:B------:R-:W-:Y:S01]  /*0380*/  IMAD R7, R4, R5, RZ ;  /* 0x0000000504077224 */ /* 0x000fe200078e02ff */
[----:B------:R-:W-:-:S03]  /*0390*/  IABS R4, UR11 ;  /* 0x0000000b00047c13 */ /* 0x000fc60008000000 */
[----:B------:R-:W-:Y:S01]  /*03a0*/  IMAD.HI.U32 R3, R3, R7, R2 ;  /* 0x0000000703037227 */ /* 0x000fe200078e0002 */
[----:B------:R-:W-:-:S04]  /*03b0*/  LOP3.LUT R2, R6, UR11, RZ, 0x3c, !PT ;  /* 0x0000000b06027c12 */ /* 0x000fc8000f8e3cff */
[----:B------:R-:W-:Y:S01]  /*03c0*/  ISETP.GE.AND P2, PT, R2, RZ, PT ;  /* 0x000000ff0200720c */ /* 0x000fe20003f46270 */
[----:B------:R-:W-:-:S05]  /*03d0*/  IMAD.HI.U32 R3, R3, R4, RZ ;  /* 0x0000000403037227 */ /* 0x000fca00078e00ff */
[----:B------:R-:W-:-:S05]  /*03e0*/  IADD3 R0, PT, PT, -R3, RZ, RZ ;  /* 0x000000ff03007210 */ /* 0x000fca0007ffe1ff */
[----:B------:R-:W-:-:S05]  /*03f0*/  IMAD R0, R5, R0, R4 ;  /* 0x0000000005007224 */ /* 0x000fca00078e0204 */
[----:B------:R-:W-:-:S13]  /*0400*/  ISETP.GT.U32.AND P4, PT, R5, R0, PT ;  /* 0x000000000500720c */ /* 0x000fda0003f84070 */
[----:B------:R-:W-:-:S04]  /*0410*/  @!P4 IADD3 R0, PT, PT, R0, -R5, RZ ;  /* 0x800000050000c210 */ /* 0x000fc80007ffe0ff */
[CC--:B------:R-:W-:Y:S02]  /*0420*/  ISETP.GE.U32.AND P3, PT, R0.reuse, R5.reuse, PT ;  /* 0x000000050000720c */ /* 0x0c0fe40003f66070 */
[----:B------:R-:W-:Y:S02]  /*0430*/  @!P4 IADD3 R3, PT, PT, R3, 0x1, RZ ;  /* 0x000000010303c810 */ /* 0x000fe40007ffe0ff */
[----:B------:R-:W-:Y:S02]  /*0440*/  ISETP.GT.U32.AND P4, PT, R5, R0, PT ;  /* 0x000000000500720c */ /* 0x000fe40003f84070 */
[----:B------:R-:W-:-:S04]  /*0450*/  IADD3 R5, PT, PT, R0, -R5, RZ ;  /* 0x8000000500057210 */ /* 0x000fc80007ffe0ff */
[----:B------:R-:W-:Y:S02]  /*0460*/  SEL R0, R5, R0, !P4 ;  /* 0x0000000005007207 */ /* 0x000fe40006000000 */
[----:B------:R-:W-:Y:S02]  /*0470*/  LOP3.LUT R5, RZ, R6, RZ, 0x33, !PT ;  /* 0x00000006ff057212 */ /* 0x000fe400078e33ff */
[----:B------:R-:W-:Y:S02]  /*0480*/  @P3 IADD3 R3, PT, PT, R3, 0x1, RZ ;  /* 0x0000000103033810 */ /* 0x000fe40007ffe0ff */
[----:B------:R-:W-:Y:S02]  /*0490*/  ISETP.NE.AND P3, PT, R6, RZ, PT ;  /* 0x000000ff0600720c */ /* 0x000fe40003f65270 */
[----:B------:R-:W-:Y:S01]  /*04a0*/  @!P1 IADD3 R0, PT, PT, -R0, RZ, RZ ;  /* 0x000000ff00009210 */ /* 0x000fe20007ffe1ff */
[----:B------:R-:W0:Y:S01]  /*04b0*/  @!P0 LDC.64 R6, c[0x0][0x398] ;  /* 0x0000e600ff068b82 */ /* 0x000e220000000a00 */
[----:B------:R-:W-:-:S02]  /*04c0*/  @!P2 IADD3 R3, PT, PT, -R3, RZ, RZ ;  /* 0x000000ff0303a210 */ /* 0x000fc40007ffe1ff */
[C---:B------:R-:W-:Y:S02]  /*04d0*/  SEL R2, R5.reuse, R0, !P3 ;  /* 0x0000000005027207 */ /* 0x040fe40005800000 */
[----:B------:R-:W-:-:S03]  /*04e0*/  SEL R3, R5, R3, !P3 ;  /* 0x0000000305037207 */ /* 0x000fc60005800000 */
[----:B------:R-:W-:Y:S01]  /*04f0*/  IMAD R17, R2, 0xa, RZ ;  /* 0x0000000a02117824 */ /* 0x000fe200078e02ff */
[----:B------:R-:W-:Y:S01]  /*0500*/  SHF.R.S32.HI R0, RZ, 0x1f, R3 ;  /* 0x0000001fff007819 */ /* 0x000fe20000011403 */
[----:B------:R-:W3:Y:S03]  /*0510*/  @!P0 LDC.64 R4, c[0x0][0x3a0] ;  /* 0x0000e800ff048b82 */ /* 0x000ee60000000a00 */
[----:B------:R-:W-:Y:S01]  /*0520*/  IADD3 R40, P1, PT, R17, R32, RZ ;  /* 0x0000002011287210 */ /* 0x000fe20007f3e0ff */
[----:B------:R-:W-:-:S03]  /*0530*/  IMAD R0, R0, UR26, RZ ;  /* 0x0000001a00007c24 */ /* 0x000fc6000f8e02ff */
[----:B------:R-:W-:Y:S01]  /*0540*/  LEA.HI.X.SX32 R41, R17, RZ, 0x1, P1 ;  /* 0x000000ff11297211 */ /* 0x000fe200008f0eff */
[C---:B------:R-:W-:Y:S02]  /*0550*/  IMAD R43, R3.reuse, UR27, R0 ;  /* 0x0000001b032b7c24 */ /* 0x040fe4000f8e0200 */
[----:B------:R-:W-:-:S04]  /*0560*/  IMAD.WIDE.U32 R40, R3, UR26, R40 ;  /* 0x0000001a03287c25 */ /* 0x000fc8000f8e0028 */
[----:B-1----:R-:W-:Y:S01]  /*0570*/  @!P0 IMAD R0, R13, R10, RZ ;  /* 0x0000000a0d008224 */ /* 0x002fe200078e02ff */
[----:B------:R-:W-:Y:S02]  /*0580*/  IADD3 R43, PT, PT, R41, R43, RZ ;  /* 0x0000002b292b7210 */ /* 0x000fe40007ffe0ff */
[----:B------:R-:W-:Y:S01]  /*0590*/  @!P0 MOV R42, R40 ;  /* 0x00000028002a8202 */ /* 0x000fe20000000f00 */
[----:B------:R-:W-:-:S04]  /*05a0*/  @!P0 IMAD R3, R39, R11, R0 ;  /* 0x0000000b27038224 */ /* 0x000fc800078e0200 */
[----:B------:R-:W-:-:S05]  /*05b0*/  @!P0 IMAD.WIDE.U32 R10, R39, R10, R42 ;  /* 0x0000000a270a8225 */ /* 0x000fca00078e002a */
[----:B------:R-:W-:Y:S02]  /*05c0*/  @!P0 IADD3 R3, PT, PT, R11, R3, RZ ;  /* 0x000000030b038210 */ /* 0x000fe40007ffe0ff */
[C---:B------:R-:W-:Y:S02]  /*05d0*/  @!P0 SHF.L.U32 R15, R10.reuse, 0x1, RZ ;  /* 0x000000010a0f8819 */ /* 0x040fe400000006ff */
[----:B------:R-:W-:Y:S02]  /*05e0*/  @!P0 SHF.L.U64.HI R0, R10, 0x1, R3 ;  /* 0x000000010a008819 */ /* 0x000fe40000010203 */
[----:B------:R-:W1:Y:S01]  /*05f0*/  LDC.64 R10, c[0x0][0x3a8] ;  /* 0x0000ea00ff0a7b82 */ /* 0x000e620000000a00 */
[C---:B---3--:R-:W-:Y:S02]  /*0600*/  @!P0 IADD3 R12, P1, PT, R15.reuse, R4, RZ ;  /* 0x000000040f0c8210 */ /* 0x048fe40007f3e0ff */
[----:B0-----:R-:W-:Y:S02]  /*0610*/  @!P0 IADD3 R14, P2, PT, R15, R6, RZ ;  /* 0x000000060f0e8210 */ /* 0x001fe40007f5e0ff */
[----:B------:R-:W-:-:S02]  /*0620*/  @!P0 IADD3.X R13, PT, PT, R0, R5, RZ, P1, !PT ;  /* 0x00000005000d8210 */ /* 0x000fc40000ffe4ff */
[----:B------:R-:W-:-:S03]  /*0630*/  @!P0 IADD3.X R15, PT, PT, R0, R7, RZ, P2, !PT ;  /* 0x00000007000f8210 */ /* 0x000fc600017fe4ff */
[----:B------:R-:W3:Y:S01]  /*0640*/  @!P0 LDG.E R12, desc[UR14][R12.64] ;  /* 0x0000000e0c0c8981 */ /* 0x000ee2000c1e1900 */
[----:B------:R-:W-:-:S03]  /*0650*/  IADD3 R17, PT, PT, R17, R32, RZ ;  /* 0x0000002011117210 */ /* 0x000fc60007ffe0ff */
[----:B------:R-:W4:Y:S02]  /*0660*/  @!P0 LDG.E R14, desc[UR14][R14.64] ;  /* 0x0000000e0e0e8981 */ /* 0x000f24000c1e1900 */
[----:B-1----:R-:W-:-:S06]  /*0670*/  IMAD.WIDE R4, R17, 0x4, R10 ;  /* 0x0000000411047825 */ /* 0x002fcc00078e020a */
[----:B------:R-:W5:Y:S01]  /*0680*/  LDG.E.64 R4, desc[UR14][R4.64] ;  /* 0x0000000e04047981 */ /* 0x000f62000c1e1b00 */
[----:B------:R-:W-:-:S13]  /*0690*/  ISETP.NE.AND P2, PT, RZ, UR22, PT ;  /* 0x00000016ff007c0c */ /* 0x000fda000bf45270 */
[----:B------:R-:W0:Y:S01]  /*06a0*/  @P2 LDC.64 R10, c[0x0][0x3b0] ;  /* 0x0000ec00ff0a2b82 */ /* 0x000e220000000a00 */
[----:B------:R-:W-:Y:S02]  /*06b0*/  PRMT R3, RZ, 0x7610, R3 ;  /* 0x00007610ff037816 */ /* 0x000fe40000000003 */
[----:B------:R-:W-:Y:S02]  /*06c0*/  PRMT R37, RZ, 0x7610, R37 ;  /* 0x00007610ff257816 */ /* 0x000fe40000000025 */
[----:B------:R-:W-:Y:S02]  /*06d0*/  PRMT R34, RZ, 0x7610, R34 ;  /* 0x00007610ff227816 */ /* 0x000fe40000000022 */
[----:B------:R-:W-:Y:S01]  /*06e0*/  CS2R R6, SRZ ;  /* 0x0000000000067805 */ /* 0x000fe2000001ff00 */
[----:B------:R-:W-:Y:S01]  /*06f0*/  UMOV UR17, 0x3f800000 ;  /* 0x3f80000000117882 */ /* 0x000fe20000000000 */
[----:B0-----:R-:W-:-:S05]  /*0700*/  @P2 IMAD.WIDE R10, R17, 0x4, R10 ;  /* 0x00000004110a2825 */ /* 0x001fca00078e020a */
[----:B------:R0:W5:Y:S01]  /*0710*/  @P2 LDG.E.64 R6, desc[UR14][R10.64] ;  /* 0x0000000e0a062981 */ /* 0x000162000c1e1b00 */
[----:B--2---:R-:W-:-:S05]  /*0720*/  FFMA.FTZ R9, -R8, R8, R9 ;  /* 0x0000000808097223 */ /* 0x004fca0000010109 */
[----:B------:R-:W-:-:S13]  /*0730*/  FSETP.GTU.FTZ.AND P1, PT, R9, RZ, PT ;  /* 0x000000ff0900720b */ /* 0x000fda0003f3c000 */
[----:B------:R-:W-:-:S05]  /*0740*/  VOTEU.ANY UP0, P1 ;  /* 0x0000000000ff7886 */ /* 0x000fca0000800100 */
[----:B------:R-:W1:Y:S01]  /*0750*/  @UP0 LDCU UR6, c[0x0][0x3c0] ;  /* 0x00007800ff0607ac */ /* 0x000e620008000800 */
[----:B------:R-:W-:-:S13]  /*0760*/  PLOP3.LUT P1, PT, PT, PT, UP0, 0x80, 0x8 ;  /* 0x000000000008781c */ /* 0x000fda0003f2f008 */
[----:B-1----:R-:W-:-:S06]  /*0770*/  @P1 FADD.FTZ R0, R9, UR6 ;  /* 0x0000000609001e21 */ /* 0x002fcc0008010000 */
[----:B------:R-:W1:Y:S01]  /*0780*/  @P1 MUFU.RSQ R0, R0 ;  /* 0x0000000000001308 */ /* 0x000e620000001400 */
[----:B------:R-:W-:Y:S02]  /*0790*/  PRMT R9, RZ, 0x7610, R9 ;  /* 0x00007610ff097816 */ /* 0x000fe40000000009 */
[----:B-1----:R-:W-:-:S13]  /*07a0*/  @P1 R2UR UR6, R0 ;  /* 0x00000000000612ca */ /* 0x002fda00000e0000 */
[----:B------:R-:W-:Y:S01]  /*07b0*/  @UP0 UMOV UR17, UR6 ;  /* 0x0000000600110c82 */ /* 0x000fe20008000000 */
[C---:B---3--:R-:W-:Y:S02]  /*07c0*/  @!P0 PRMT R9, R12.reuse, 0x7610, R9 ;  /* 0x000076100c098816 */ /* 0x048fe40000000009 */
[----:B------:R-:W-:Y:S02]  /*07d0*/  @!P0 PRMT R3, R12, 0x7632, R3 ;  /* 0x000076320c038816 */ /* 0x000fe40000000003 */
[----:B------:R-:W-:Y:S02]  /*07e0*/  SHF.L.U32 R9, R9, 0x10, RZ ;  /* 0x0000001009097819 */ /* 0x000fe400000006ff */
[----:B------:R-:W-:Y:S02]  /*07f0*/  SHF.L.U32 R3, R3, 0x10, RZ ;  /* 0x0000001003037819 */ /* 0x000fe400000006ff */
[C---:B----4-:R-:W-:Y:S02]  /*0800*/  @!P0 PRMT R37, R14.reuse, 0x7610, R37 ;  /* 0x000076100e258816 */ /* 0x050fe40000000025 */
[----:B------:R-:W-:Y:S01]  /*0810*/  @!P0 PRMT R34, R14, 0x7632, R34 ;  /* 0x000076320e228816 */ /* 0x000fe20000000022 */
[C---:B------:R-:W-:Y:S01]  /*0820*/  FADD.FTZ R9, -R8.reuse, R9 ;  /* 0x0000000908097221 */ /* 0x040fe20000010100 */
[----:B------:R-:W-:Y:S01]  /*0830*/  SHF.L.U32 R37, R37, 0x10, RZ ;  /* 0x0000001025257819 */ /* 0x000fe200000006ff */
[----:B------:R-:W-:Y:S01]  /*0840*/  FADD.FTZ R0, -R8, R3 ;  /* 0x0000000308007221 */ /* 0x000fe20000010100 */
[----:B------:R-:W-:Y:S01]  /*0850*/  SHF.L.U32 R34, R34, 0x10, RZ ;  /* 0x0000001022227819 */ /* 0x000fe200000006ff */
[----:B------:R-:W-:Y:S01]  /*0860*/  FMUL.FTZ R3, R9, UR17 ;  /* 0x0000001109037c20 */ /* 0x000fe20008410000 */
[----:B0-----:R-:W-:Y:S01]  /*0870*/  MOV R10, R37 ;  /* 0x00000025000a7202 */ /* 0x001fe20000000f00 */
[----:B------:R-:W-:Y:S01]  /*0880*/  FMUL.FTZ R0, R0, UR17 ;  /* 0x0000001100007c20 */ /* 0x000fe20008410000 */
[----:B------:R-:W-:Y:S01]  /*0890*/  MOV R8, R34 ;  /* 0x0000002200087202 */ /* 0x000fe20000000f00 */
[----:B------:R-:W-:Y:S06]  /*08a0*/  @!P2 BRA `(.L_x_2) ;  /* 0x000000000048a947 */ /* 0x000fec0003800000 */
[----:B-----5:R-:W-:Y:S01]  /*08b0*/  FFMA.FTZ R8, R4, R3, R6 ;  /* 0x0000000304087223 */ /* 0x020fe20000010006 */
[----:B------:R-:W-:-:S03]  /*08c0*/  FFMA.FTZ R9, R5, R0, R7 ;  /* 0x0000000005097223 */ /* 0x000fc60000010007 */
[----:B------:R-:W-:Y:S01]  /*08d0*/  FMUL.FTZ R10, R8, -1.4426950216293334961 ;  /* 0xbfb8aa3b080a7820 */ /* 0x000fe20000410000 */
[----:B------:R-:W-:-:S05]  /*08e0*/  FMUL.FTZ R13, R9, -1.4426950216293334961 ;  /* 0xbfb8aa3b090d7820 */ /* 0x000fca0000410000 */
[----:B------:R-:W0:Y:S08]  /*08f0*/  MUFU.EX2 R10, R10 ;  /* 0x0000000a000a7308 */ /* 0x000e300000000800 */
[----:B------:R-:W1:Y:S01]  /*0900*/  MUFU.EX2 R13, R13 ;  /* 0x0000000d000d7308 */ /* 0x000e620000000800 */
[----:B0-----:R-:W-:-:S07]  /*0910*/  FADD.FTZ R11, R10, 1 ;  /* 0x3f8000000a0b7421 */ /* 0x001fce0000010000 */
[----:B------:R-:W0:Y:S01]  /*0920*/  MUFU.RCP R12, R11 ;  /* 0x0000000b000c7308 */ /* 0x000e220000001000 */
[----:B-1----:R-:W-:-:S07]  /*0930*/  FADD.FTZ R14, R13, 1 ;  /* 0x3f8000000d0e7421 */ /* 0x002fce0000010000 */
[----:B------:R-:W1:Y:S01]  /*0940*/  MUFU.RCP R15, R14 ;  /* 0x0000000e000f7308 */ /* 0x000e620000001000 */
[----:B0-----:R-:W-:Y:S01]  /*0950*/  FADD.FTZ R17, -R12, 1 ;  /* 0x3f8000000c117421 */ /* 0x001fe20000010100 */
[----:B------:R-:W-:-:S03]  /*0960*/  FMUL.FTZ R12, R37, R12 ;  /* 0x0000000c250c7220 */ /* 0x000fc60000410000 */
[----:B------:R-:W-:Y:S01]  /*0970*/  FFMA.FTZ R17, R8, R17, 1 ;  /* 0x3f80000008117423 */ /* 0x000fe20000010011 */
[----:B-1----:R-:W-:Y:S01]  /*0980*/  FADD.FTZ R16, -R15, 1 ;  /* 0x3f8000000f107421 */ /* 0x002fe20000010100 */
[----:B------:R-:W-:Y:S02]  /*0990*/  FMUL.FTZ R8, R34, R15 ;  /* 0x0000000f22087220 */ /* 0x000fe40000410000 */
[----:B------:R-:W-:Y:S01]  /*09a0*/  FMUL.FTZ R10, R12, R17 ;  /* 0x000000110c0a7220 */ /* 0x000fe20000410000 */
[----:B------:R-:W-:-:S04]  /*09b0*/  FFMA.FTZ R9, R9, R16, 1 ;  /* 0x3f80000009097423 */ /* 0x000fc80000010010 */
[----:B------:R-:W-:-:S07]  /*09c0*/  FMUL.FTZ R8, R8, R9 ;  /* 0x0000000908087220 */ /* 0x000fce0000410000 */
.L_x_2:
[----:B-----5:R-:W-:Y:S01]  /*09d0*/  FMUL.FTZ R12, R4, R10 ;  /* 0x0000000a040c7220 */ /* 0x020fe20000410000 */
[----:B------:R-:W-:Y:S01]  /*09e0*/  FMUL.FTZ R9, R5, R8 ;  /* 0x0000000805097220 */ /* 0x000fe20000410000 */
[----:B------:R-:W-:Y:S01]  /*09f0*/  ISETP.GT.AND P1, PT, R33, 0x1e, PT ;  /* 0x0000001e2100780c */ /* 0x000fe20003f24270 */
[----:B------:R-:W-:Y:S01]  /*0a00*/  FADD.FTZ R15, RZ, R8 ;  /* 0x00000008ff0f7221 */ /* 0x000fe20000010000 */
[----:B------:R-:W-:Y:S01]  /*0a10*/  FFMA.FTZ R11, R3, R12, RZ ;  /* 0x0000000c030b7223 */ /* 0x000fe200000100ff */
[----:B------:R-:W-:Y:S01]  /*0a20*/  FADD.FTZ R12, RZ, R12 ;  /* 0x0000000cff0c7221 */ /* 0x000fe20000010000 */
[C---:B------:R-:W-:Y:S01]  /*0a30*/  FFMA.FTZ R13, R0.reuse, R8, RZ ;  /* 0x00000008000d7223 */ /* 0x040fe200000100ff */
[----:B------:R-:W-:Y:S01]  /*0a40*/  ISETP.GT.AND P4, PT, R33, 0xf, PT ;  /* 0x0000000f2100780c */ /* 0x000fe20003f84270 */
[----:B------:R-:W-:Y:S01]  /*0a50*/  FFMA.FTZ R11, R0, R9, R11 ;  /* 0x00000009000b7223 */ /* 0x000fe2000001000b */
[----:B------:R-:W-:Y:S01]  /*0a60*/  FADD.FTZ R9, R9, R12 ;  /* 0x0000000c09097221 */ /* 0x000fe20000010000 */
[----:B------:R-:W-:Y:S01]  /*0a70*/  BSSY.RECONVERGENT B0, `(.L_x_3) ;  /* 0x0000022000007945 */ /* 0x000fe20003800200 */
[----:B------:R-:W-:-:S02]  /*0a80*/  ISETP.NE.AND P3, PT, R35, RZ, PT ;  /* 0x000000ff2300720c */ /* 0x000fc40003f65270 */
[----:B------:R-:W0:Y:S01]  /*0a90*/  SHFL.DOWN PT, R12, R11, 0x1, 0x1f ;  /* 0x08201f000b0c7f89 */ /* 0x000e2200000e0000 */
[----:B------:R-:W-:-:S03]  /*0aa0*/  ISETP.GT.U32.AND P5, PT, R35, 0x4, PT ;  /* 0x000000042300780c */ /* 0x000fc60003fa4070 */
[----:B------:R-:W1:Y:S01]  /*0ab0*/  SHFL.DOWN PT, R14, R9, 0x1, 0x1f ;  /* 0x08201f00090e7f89 */ /* 0x000e6200000e0000 */
[----:B0-----:R-:W-:Y:S01]  /*0ac0*/  @!P1 FADD.FTZ R11, R11, R12 ;  /* 0x0000000c0b0b9221 */ /* 0x001fe20000010000 */
[----:B-1----:R-:W-:-:S04]  /*0ad0*/  @!P1 FADD.FTZ R9, R9, R14 ;  /* 0x0000000e09099221 */ /* 0x002fc80000010000 */
[----:B------:R-:W0:Y:S01]  /*0ae0*/  SHFL.DOWN PT, R12, R11, 0x2, 0x1f ;  /* 0x08401f000b0c7f89 */ /* 0x000e2200000e0000 */
[----:B------:R-:W-:-:S03]  /*0af0*/  ISETP.GT.AND P1, PT, R33, 0x1d, PT ;  /* 0x0000001d2100780c */ /* 0x000fc60003f24270 */
[----:B------:R-:W1:Y:S10]  /*0b00*/  SHFL.DOWN PT, R14, R9, 0x2, 0x1f ;  /* 0x08401f00090e7f89 */ /* 0x000e7400000e0000 */
        /* <DEDUP_REMOVED lines=8> */
[----:B------:R-:W-:Y:S01]  /*0b90*/  FADD.FTZ R14, RZ, R10 ;  /* 0x0000000aff0e7221 */ /* 0x000fe20000010000 */
[----:B------:R-:W-:Y:S02]  /*0ba0*/  ISETP.GT.AND P1, PT, R33, 0x17, PT ;  /* 0x000000172100780c */ /* 0x000fe40003f24270 */
[----:B------:R-:W1:Y:S01]  /*0bb0*/  SHFL.DOWN PT, R16, R9, 0x8, 0x1f ;  /* 0x09001f0009107f89 */ /* 0x000e6200000e0000 */
[----:B0-----:R-:W-:Y:S01]  /*0bc0*/  FADD.FTZ R18, R11, R12 ;  /* 0x0000000c0b127221 */ /* 0x001fe20000010000 */
[----:B------:R-:W-:Y:S01]  /*0bd0*/  FFMA.FTZ R12, R3, R10, RZ ;  /* 0x0000000a030c7223 */ /* 0x000fe200000100ff */
[----:B-1----:R-:W-:-:S03]  /*0be0*/  FADD.FTZ R16, R9, R16 ;  /* 0x0000001009107221 */ /* 0x002fc60000010000 */
[----:B------:R-:W-:Y:S01]  /*0bf0*/  FSEL R8, R11, R18, P1 ;  /* 0x000000120b087208 */ /* 0x000fe20000800000 */
[----:B------:R0:W-:Y:S01]  /*0c00*/  STS.128 [R38], R12 ;  /* 0x0000000c26007388 */ /* 0x0001e20000000c00 */
[----:B------:R-:W-:-:S03]  /*0c10*/  FSEL R9, R9, R16, P1 ;  /* 0x0000001009097208 */ /* 0x000fc60000800000 */
[----:B------:R0:W1:Y:S04]  /*0c20*/  SHFL.DOWN PT, R11, R8, 0x10, 0x1f ;  /* 0x0a001f00080b7f89 */ /* 0x00006800000e0000 */
[----:B------:R0:W2:Y:S01]  /*0c30*/  SHFL.DOWN PT, R17, R9, 0x10, 0x1f ;  /* 0x0a001f0009117f89 */ /* 0x0000a200000e0000 */
[----:B------:R-:W-:Y:S05]  /*0c40*/  @P4 BRA `(.L_x_4) ;  /* 0x0000000000104947 */ /* 0x000fea0003800000 */
[----:B------:R-:W-:Y:S01]  /*0c50*/  ISETP.NE.AND P1, PT, R33, RZ, PT ;  /* 0x000000ff2100720c */ /* 0x000fe20003f25270 */
[----:B01----:R-:W-:Y:S01]  /*0c60*/  FADD.FTZ R8, R18, R11 ;  /* 0x0000000b12087221 */ /* 0x003fe20000010000 */
[----:B--2---:R-:W-:-:S11]  /*0c70*/  FADD.FTZ R9, R16, R17 ;  /* 0x0000001110097221 */ /* 0x004fd60000010000 */
[----:B------:R3:W-:Y:S02]  /*0c80*/  @!P1 STS.64 [R36+UR10+0x18], R8 ;  /* 0x0000180824009988 */ /* 0x0007e40008000a0a */
.L_x_4:
[----:B------:R-:W-:Y:S05]  /*0c90*/  BSYNC.RECONVERGENT B0 ;  /* 0x0000000000007941 */ /* 0x000fea0003800200 */
.L_x_3:
[----:B------:R-:W-:Y:S06]  /*0ca0*/  BAR.SYNC.DEFER_BLOCKING 0x0 ;  /* 0x0000000000007b1d */ /* 0x000fec0000010000 */
[----:B------:R-:W-:Y:S04]  /*0cb0*/  BSSY.RECONVERGENT B0, `(.L_x_5) ;  /* 0x0000035000007945 */ /* 0x000fe80003800200 */
[----:B------:R-:W-:Y:S05]  /*0cc0*/  @P3 BRA `(.L_x_6) ;  /* 0x0000000000cc3947 */ /* 0x000fea0003800000 */
[----:B------:R-:W4:Y:S01]  /*0cd0*/  S2UR UR7, SR_CgaCtaId ;  /* 0x00000000000779c3 */ /* 0x000f220000008800 */
[----:B------:R-:W-:Y:S02]  /*0ce0*/  UMOV UR6, 0x400 ;  /* 0x0000040000067882 */ /* 0x000fe40000000000 */
[----:B----4-:R-:W-:-:S09]  /*0cf0*/  ULEA UR6, UR7, UR6, 0x18 ;  /* 0x0000000607067291 */ /* 0x010fd2000f8ec0ff */
[----:B--2---:R-:W2:Y:S04]  /*0d00*/  LDS.128 R16, [UR6+0x20] ;  /* 0x00002006ff107984 */ /* 0x004ea80008000c00 */
[----:B------:R-:W4:Y:S04]  /*0d10*/  LDS.128 R28, [UR6+0x30] ;  /* 0x00003006ff1c7984 */ /* 0x000f280008000c00 */
[----:B------:R-:W5:Y:S04]  /*0d20*/  LDS.128 R20, [UR6+0x40] ;  /* 0x00004006ff147984 */ /* 0x000f680008000c00 */
[----:B------:R-:W5:Y:S01]  /*0d30*/  LDS.128 R24, [UR6+0x50] ;  /* 0x00005006ff187984 */ /* 0x000f620008000c00 */
[----:B--2---:R-:W-:Y:S01]  /*0d40*/  FADD.FTZ R45, R8, R16 ;  /* 0x00000010082d7221 */ /* 0x004fe20000010000 */
[----:B------:R-:W-:-:S02]  /*0d50*/  FADD.FTZ R16, R9, R17 ;  /* 0x0000001109107221 */ /* 0x000fc40000010000 */
[----:B01-3--:R-:W0:Y:S01]  /*0d60*/  LDS.128 R8, [UR6+0x60] ;  /* 0x00006006ff087984 */ /* 0x00be220008000c00 */
[----:B------:R-:W-:Y:S01]  /*0d70*/  FADD.FTZ R45, R45, R18 ;  /* 0x000000122d2d7221 */ /* 0x000fe20000010000 */
[----:B------:R-:W-:-:S03]  /*0d80*/  FADD.FTZ R16, R16, R19 ;  /* 0x0000001310107221 */ /* 0x000fc60000010000 */
[----:B----4-:R-:W-:Y:S01]  /*0d90*/  FADD.FTZ R45, R45, R28 ;  /* 0x0000001c2d2d7221 */ /* 0x010fe20000010000 */
[----:B------:R-:W-:-:S03]  /*0da0*/  FADD.FTZ R16, R16, R29 ;  /* 0x0000001d10107221 */ /* 0x000fc60000010000 */
[----:B------:R-:W-:Y:S01]  /*0db0*/  FADD.FTZ R45, R45, R30 ;  /* 0x0000001e2d2d7221 */ /* 0x000fe20000010000 */
[----:B------:R-:W-:Y:S02]  /*0dc0*/  FADD.FTZ R28, R16, R31 ;  /* 0x0000001f101c7221 */ /* 0x000fe40000010000 */
[----:B------:R-:W1:Y:S01]  /*0dd0*/  LDS.128 R16, [UR6+0x70] ;  /* 0x00007006ff107984 */ /* 0x000e620008000c00 */
[----:B-----5:R-:W-:Y:S01]  /*0de0*/  FADD.FTZ R45, R45, R20 ;  /* 0x000000142d2d7221 */ /* 0x020fe20000010000 */
[----:B------:R-:W-:-:S03]  /*0df0*/  FADD.FTZ R28, R28, R21 ;  /* 0x000000151c1c7221 */ /* 0x000fc60000010000 */
[----:B------:R-:W-:Y:S01]  /*0e00*/  FADD.FTZ R45, R45, R22 ;  /* 0x000000162d2d7221 */ /* 0x000fe20000010000 */
[----:B------:R-:W-:Y:S02]  /*0e10*/  FADD.FTZ R28, R28, R23 ;  /* 0x000000171c1c7221 */ /* 0x000fe40000010000 */
[----:B------:R-:W2:Y:S01]  /*0e20*/  LDS.128 R20, [UR6+0x80] ;  /* 0x00008006ff147984 */ /* 0x000ea20008000c00 */
[----:B------:R-:W-:Y:S01]  /*0e30*/  FADD.FTZ R45, R45, R24 ;  /* 0x000000182d2d7221 */ /* 0x000fe20000010000 */
[----:B------:R-:W-:-:S03]  /*0e40*/  FADD.FTZ R28, R28, R25 ;  /* 0x000000191c1c7221 */ /* 0x000fc60000010000 */
[----:B------:R-:W-:Y:S01]  /*0e50*/  FADD.FTZ R45, R45, R26 ;  /* 0x0000001a2d2d7221 */ /* 0x000fe20000010000 */
[----:B------:R-:W-:Y:S02]  /*0e60*/  FADD.FTZ R28, R28, R27 ;  /* 0x0000001b1c1c7221 */ /* 0x000fe40000010000 */
[----:B------:R-:W3:Y:S01]  /*0e70*/  LDS.128 R24, [UR6+0x90] ;  /* 0x00009006ff187984 */ /* 0x000ee20008000c00 */
[----:B0-----:R-:W-:Y:S01]  /*0e80*/  FADD.FTZ R45, R45, R8 ;  /* 0x000000082d2d7221 */ /* 0x001fe20000010000 */
[----:B------:R-:W-:Y:S02]  /*0e90*/  FADD.FTZ R8, R28, R9 ;  /* 0x000000091c087221 */ /* 0x000fe40000010000 */
[----:B------:R-:W0:Y:S01]  /*0ea0*/  LDS.128 R28, [UR6+0xa0] ;  /* 0x0000a006ff1c7984 */ /* 0x000e220008000c00 */
[----:B------:R-:W-:Y:S01]  /*0eb0*/  FADD.FTZ R45, R45, R10 ;  /* 0x0000000a2d2d7221 */ /* 0x000fe20000010000 */
[----:B------:R-:W-:Y:S02]  /*0ec0*/  FADD.FTZ R10, R8, R11 ;  /* 0x0000000b080a7221 */ /* 0x000fe40000010000 */
[----:B------:R-:W4:Y:S01]  /*0ed0*/  LDS.64 R8, [UR6+0xb0] ;  /* 0x0000b006ff087984 */ /* 0x000f220008000a00 */
[----:B-1----:R-:W-:Y:S01]  /*0ee0*/  FADD.FTZ R45, R45, R16 ;  /* 0x000000102d2d7221 */ /* 0x002fe20000010000 */
[----:B------:R-:W-:-:S03]  /*0ef0*/  FADD.FTZ R10, R10, R17 ;  /* 0x000000110a0a7221 */ /* 0x000fc60000010000 */
[----:B------:R-:W-:Y:S01]  /*0f00*/  FADD.FTZ R45, R45, R18 ;  /* 0x000000122d2d7221 */ /* 0x000fe20000010000 */
[----:B------:R-:W-:-:S03]  /*0f10*/  FADD.FTZ R10, R10, R19 ;  /* 0x000000130a0a7221 */ /* 0x000fc60000010000 */
[----:B--2---:R-:W-:Y:S01]  /*0f20*/  FADD.FTZ R45, R45, R20 ;  /* 0x000000142d2d7221 */ /* 0x004fe20000010000 */
[----:B------:R-:W-:-:S03]  /*0f30*/  FADD.FTZ R10, R10, R21 ;  /* 0x000000150a0a7221 */ /* 0x000fc60000010000 */
[----:B------:R-:W-:Y:S01]  /*0f40*/  FADD.FTZ R45, R45, R22 ;  /* 0x000000162d2d7221 */ /* 0x000fe20000010000 */
[----:B------:R-:W-:-:S03]  /*0f50*/  FADD.FTZ R10, R10, R23 ;  /* 0x000000170a0a7221 */ /* 0x000fc60000010000 */
[----:B---3--:R-:W-:Y:S01]  /*0f60*/  FADD.FTZ R45, R45, R24 ;  /* 0x000000182d2d7221 */ /* 0x008fe20000010000 */
[----:B------:R-:W-:-:S03]  /*0f70*/  FADD.FTZ R10, R10, R25 ;  /* 0x000000190a0a7221 */ /* 0x000fc60000010000 */
[----:B------:R-:W-:Y:S01]  /*0f80*/  FADD.FTZ R45, R45, R26 ;  /* 0x0000001a2d2d7221 */ /* 0x000fe20000010000 */
[----:B------:R-:W-:-:S03]  /*0f90*/  FADD.FTZ R10, R10, R27 ;  /* 0x0000001b0a0a7221 */ /* 0x000fc60000010000 */
[----:B0-----:R-:W-:Y:S01]  /*0fa0*/  FADD.FTZ R45, R45, R28 ;  /* 0x0000001c2d2d7221 */ /* 0x001fe20000010000 */
[----:B------:R-:W-:-:S03]  /*0fb0*/  FADD.FTZ R10, R10, R29 ;  /* 0x0000001d0a0a7221 */ /* 0x000fc60000010000 */
[----:B------:R-:W-:Y:S01]  /*0fc0*/  FADD.FTZ R45, R45, R30 ;  /* 0x0000001e2d2d7221 */ /* 0x000fe20000010000 */
[----:B------:R-:W-:-:S03]  /*0fd0*/  FADD.FTZ R10, R10, R31 ;  /* 0x0000001f0a0a7221 */ /* 0x000fc60000010000 */
[----:B----4-:R-:W-:Y:S01]  /*0fe0*/  FADD.FTZ R8, R45, R8 ;  /* 0x000000082d087221 */ /* 0x010fe20000010000 */
[----:B------:R-:W-:-:S07]  /*0ff0*/  FADD.FTZ R9, R10, R9 ;  /* 0x000000090a097221 */ /* 0x000fce0000010000 */
.L_x_6:
[----:B------:R-:W-:Y:S05]  /*1000*/  BSYNC.RECONVERGENT B0 ;  /* 0x0000000000007941 */ /* 0x000fea0003800200 */
.L_x_5:
[----:B------:R-:W-:Y:S06]  /*1010*/  BAR.SYNC.DEFER_BLOCKING 0x0 ;  /* 0x0000000000007b1d */ /* 0x000fec0000010000 */
[----:B------:R-:W-:Y:S04]  /*1020*/  BSSY.RECONVERGENT B0, `(.L_x_7) ;  /* 0x00000f3000007945 */ /* 0x000fe80003800200 */
[----:B------:R-:W-:Y:S05]  /*1030*/  @P5 BRA `(.L_x_8) ;  /* 0x0000000c00c45947 */ /* 0x000fea0003800000 */
[----:B------:R-:W1:Y:S01]  /*1040*/  LDS.128 R28, [R38+0x50] ;  /* 0x00005000261c7984 */ /* 0x000e620000000c00 */
[----:B------:R-:W-:-:S03]  /*1050*/  UMOV UR6, 0x1e0 ;  /* 0x000001e000067882 */ /* 0x000fc60000000000 */
[----:B--2---:R-:W2:Y:S04]  /*1060*/  LDS.128 R16, [R38+0xa0] ;  /* 0x0000a00026107984 */ /* 0x004ea80000000c00 */
[----:B------:R-:W4:Y:S04]  /*1070*/  LDS.128 R24, [R38+0xf0] ;  /* 0x0000f00026187984 */ /* 0x000f280000000c00 */
[----:B------:R-:W5:Y:S01]  /*1080*/  LDS.128 R20, [R38+0x140] ;  /* 0x0001400026147984 */ /* 0x000f620000000c00 */
[----:B-1----:R-:W-:Y:S01]  /*1090*/  FADD.FTZ R11, R12, R28 ;  /* 0x0000001c0c0b7221 */ /* 0x002fe20000010000 */
[----:B------:R-:W-:Y:S01]  /*10a0*/  FADD.FTZ R10, R13, R29 ;  /* 0x0000001d0d0a7221 */ /* 0x000fe20000010000 */
[----:B------:R-:W-:Y:S01]  /*10b0*/  FADD.FTZ R45, R14, R30 ;  /* 0x0000001e0e2d7221 */ /* 0x000fe20000010000 */
[----:B------:R-:W-:Y:S01]  /*10c0*/  FADD.FTZ R30, R15, R31 ;  /* 0x0000001f0f1e7221 */ /* 0x000fe20000010000 */
[----:B--2---:R-:W-:Y:S01]  /*10d0*/  FADD.FTZ R29, R11, R16 ;  /* 0x000000100b1d7221 */ /* 0x004fe20000010000 */
[----:B0-----:R-:W0:Y:S01]  /*10e0*/  LDS.128 R12, [R38+0x190] ;  /* 0x00019000260c7984 */ /* 0x001e220000000c00 */
[----:B------:R-:W-:Y:S01]  /*10f0*/  FADD.FTZ R28, R10, R17 ;  /* 0x000000110a1c7221 */ /* 0x000fe20000010000 */
[----:B------:R-:W-:Y:S01]  /*1100*/  FADD.FTZ R11, R45, R18 ;  /* 0x000000122d0b7221 */ /* 0x000fe20000010000 */
[----:B------:R-:W-:Y:S01]  /*1110*/  FADD.FTZ R10, R30, R19 ;  /* 0x000000131e0a7221 */ /* 0x000fe20000010000 */
[----:B----4-:R-:W-:Y:S01]  /*1120*/  FADD.FTZ R45, R29, R24 ;  /* 0x000000181d2d7221 */ /* 0x010fe20000010000 */
[----:B------:R-:W1:Y:S01]  /*1130*/  LDS.128 R16, [R38+0x1e0] ;  /* 0x0001e00026107984 */ /* 0x000e620000000c00 */
[----:B------:R-:W-:Y:S01]  /*1140*/  FADD.FTZ R24, R28, R25 ;  /* 0x000000191c187221 */ /* 0x000fe20000010000 */
[----:B------:R-:W-:Y:S01]  /*1150*/  FADD.FTZ R10, R10, R27 ;  /* 0x0000001b0a0a7221 */ /* 0x000fe20000010000 */
[----:B------:R-:W-:Y:S01]  /*1160*/  FADD.FTZ R11, R11, R26 ;  /* 0x0000001a0b0b7221 */ /* 0x000fe20000010000 */
[----:B------:R-:W2:Y:S01]  /*1170*/  LDS.128 R28, [R38+0x230] ;  /* 0x00023000261c7984 */ /* 0x000ea20000000c00 */
[----:B-----5:R-:W-:Y:S01]  /*1180*/  FADD.FTZ R45, R45, R20 ;  /* 0x000000142d2d7221 */ /* 0x020fe20000010000 */
[----:B------:R-:W-:Y:S01]  /*1190*/  FADD.FTZ R10, R10, R23 ;  /* 0x000000170a0a7221 */ /* 0x000fe20000010000 */
[----:B------:R-:W-:Y:S01]  /*11a0*/  FADD.FTZ R24, R24, R21 ;  /* 0x0000001518187221 */ /* 0x000fe20000010000 */
[----:B------:R-:W-:-:S02]  /*11b0*/  FADD.FTZ R11, R11, R22 ;  /* 0x000000160b0b7221 */ /* 0x000fc40000010000 */
[----:B0-----:R-:W-:Y:S01]  /*11c0*/  FADD.FTZ R10, R10, R15 ;  /* 0x0000000f0a0a7221 */ /* 0x001fe20000010000 */
[----:B------:R-:W-:Y:S01]  /*11d0*/  FADD.FTZ R45, R45, R12 ;  /* 0x0000000c2d2d7221 */ /* 0x000fe20000010000 */
[----:B------:R-:W-:Y:S01]  /*11e0*/  FADD.FTZ R24, R24, R13 ;  /* 0x0000000d18187221 */ /* 0x000fe20000010000 */
[----:B------:R-:W-:Y:S01]  /*11f0*/  FADD.FTZ R11, R11, R14 ;  /* 0x0000000e0b0b7221 */ /* 0x000fe20000010000 */
[----:B-1----:R-:W-:Y:S01]  /*1200*/  FADD.FTZ R10, R10, R19 ;  /* 0x000000130a0a7221 */ /* 0x002fe20000010000 */
[----:B------:R-:W-:Y:S01]  /*1210*/  FADD.FTZ R45, R45, R16 ;  /* 0x000000102d2d7221 */ /* 0x000fe20000010000 */
[----:B------:R-:W-:Y:S01]  /*1220*/  FADD.FTZ R24, R24, R17 ;  /* 0x0000001118187221 */ /* 0x000fe20000010000 */
[----:B------:R-:W-:Y:S01]  /*1230*/  FADD.FTZ R11, R11, R18 ;  /* 0x000000120b0b7221 */ /* 0x000fe20000010000 */
[----:B--2---:R-:W-:Y:S01]  /*1240*/  FADD.FTZ R15, R10, R31 ;  /* 0x0000001f0a0f7221 */ /* 0x004fe20000010000 */
[----:B------:R-:W-:Y:S01]  /*1250*/  FADD.FTZ R12, R45, R28 ;  /* 0x0000001c2d0c7221 */ /* 0x000fe20000010000 */
[----:B------:R-:W-:Y:S01]  /*1260*/  FADD.FTZ R13, R24, R29 ;  /* 0x0000001d180d7221 */ /* 0x000fe20000010000 */
[----:B------:R-:W-:Y:S01]  /*1270*/  FADD.FTZ R14, R11, R30 ;  /* 0x0000001e0b0e7221 */ /* 0x000fe20000010000 */
[----:B------:R-:W-:-:S07]  /*1280*/  IADD3 R10, PT, PT, R38, 0x1e0, RZ ;  /* 0x000001e0260a7810 */ /* 0x000fce0007ffe0ff */
.L_x_9:
[----:B------:R-:W0:Y:S01]  /*1290*/  LDS.128 R28, [R10+0xa0] ;  /* 0x0000a0000a1c7984 */ /* 0x000e220000000c00 */
[----:B------:R-:W-:-:S03]  /*12a0*/  UIADD3 UR6, UPT, UPT, UR6, 0xc80, URZ ;  /* 0x00000c8006067890 */ /* 0x000fc6000fffe0ff */
[----:B------:R-:W1:Y:S01]  /*12b0*/  LDS.128 R20, [R10+0xf0] ;  /* 0x0000f0000a147984 */ /* 0x000e620000000c00 */
[----:B------:R-:W-:-:S03]  /*12c0*/  UISETP.NE.AND UP0, UPT, UR6, 0x2760, UPT ;  /* 0x000027600600788c */ /* 0x000fc6000bf05270 */
[----:B------:R-:W2:Y:S04]  /*12d0*/  LDS.128 R16, [R10+0x140] ;  /* 0x000140000a107984 */ /* 0x000ea80000000c00 */
[----:B------:R-:W4:Y:S01]  /*12e0*/  LDS.128 R24, [R10+0x190] ;  /* 0x000190000a187984 */ /* 0x000f220000000c00 */
[----:B0-----:R-:W-:Y:S01]  /*12f0*/  FADD.FTZ R45, R28, R12 ;  /* 0x0000000c1c2d7221 */ /* 0x001fe20000010000 */
[----:B------:R-:W-:Y:S01]  /*1300*/  FADD.FTZ R12, R29, R13 ;  /* 0x0000000d1d0c7221 */ /* 0x000fe20000010000 */
[----:B------:R-:W-:Y:S01]  /*1310*/  FADD.FTZ R11, R30, R14 ;  /* 0x0000000e1e0b7221 */ /* 0x000fe20000010000 */
[----:B------:R-:W-:Y:S01]  /*1320*/  FADD.FTZ R44, R31, R15 ;  /* 0x0000000f1f2c7221 */ /* 0x000fe20000010000 */
[----:B-1----:R-:W-:Y:S01]  /*1330*/  FADD.FTZ R45, R45, R20 ;  /* 0x000000142d2d7221 */ /* 0x002fe20000010000 */
[----:B------:R-:W0:Y:S01]  /*1340*/  LDS.128 R28, [R10+0x1e0] ;  /* 0x0001e0000a1c7984 */ /* 0x000e220000000c00 */
[----:B------:R-:W-:Y:S01]  /*1350*/  FADD.FTZ R20, R12, R21 ;  /* 0x000000150c147221 */ /* 0x000fe20000010000 */
[----:B------:R-:W-:Y:S01]  /*1360*/  FADD.FTZ R21, R11, R22 ;  /* 0x000000160b157221 */ /* 0x000fe20000010000 */
[----:B--2---:R-:W-:Y:S01]  /*1370*/  FADD.FTZ R11, R45, R16 ;  /* 0x000000102d0b7221 */ /* 0x004fe20000010000 */
[----:B------:R-:W1:Y:S01]  /*1380*/  LDS.128 R12, [R10+0x230] ;  /* 0x000230000a0c7984 */ /* 0x000e620000000c00 */
[----:B------:R-:W-:Y:S01]  /*1390*/  FADD.FTZ R16, R20, R17 ;  /* 0x0000001114107221 */ /* 0x000fe20000010000 */
[----:B------:R-:W-:Y:S01]  /*13a0*/  FADD.FTZ R44, R44, R23 ;  /* 0x000000172c2c7221 */ /* 0x000fe20000010000 */
[----:B------:R-:W-:Y:S01]  /*13b0*/  FADD.FTZ R17, R21, R18 ;  /* 0x0000001215117221 */ /* 0x000fe20000010000 */
[----:B----4-:R-:W-:Y:S01]  /*13c0*/  FADD.FTZ R11, R11, R24 ;  /* 0x000000180b0b7221 */ /* 0x010fe20000010000 */
[----:B------:R-:W2:Y:S01]  /*13d0*/  LDS.128 R20, [R10+0x280] ;  /* 0x000280000a147984 */ /* 0x000ea20000000c00 */
[----:B------:R-:W-:Y:S01]  /*13e0*/  FADD.FTZ R24, R16, R25 ;  /* 0x0000001910187221 */ /* 0x000fe20000010000 */
[----:B------:R-:W-:Y:S01]  /*13f0*/  FADD.FTZ R44, R44, R19 ;  /* 0x000000132c2c7221 */ /* 0x000fe20000010000 */
[----:B------:R-:W-:-:S02]  /*1400*/  FADD.FTZ R25, R17, R26 ;  /* 0x0000001a11197221 */ /* 0x000fc40000010000 */
[----:B------:R-:W4:Y:S01]  /*1410*/  LDS.128 R16, [R10+0x2d0] ;  /* 0x0002d0000a107984 */ /* 0x000f220000000c00 */
[----:B------:R-:W-:Y:S01]  /*1420*/  FADD.FTZ R44, R44, R27 ;  /* 0x0000001b2c2c7221 */ /* 0x000fe20000010000 */
[----:B0-----:R-:W-:Y:S01]  /*1430*/  FADD.FTZ R27, R11, R28 ;  /* 0x0000001c0b1b7221 */ /* 0x001fe20000010000 */
[----:B------:R-:W-:Y:S02]  /*1440*/  FADD.FTZ R24, R24, R29 ;  /* 0x0000001d18187221 */ /* 0x000fe40000010000 */
[----:B------:R-:W-:Y:S01]  /*1450*/  FADD.FTZ R44, R44, R31 ;  /* 0x0000001f2c2c7221 */ /* 0x000fe20000010000 */
[----:B------:R-:W-:Y:S01]  /*1460*/  FADD.FTZ R11, R25, R30 ;  /* 0x0000001e190b7221 */ /* 0x000fe20000010000 */
[----:B-1----:R-:W-:Y:S01]  /*1470*/  FADD.FTZ R31, R27, R12 ;  /* 0x0000000c1b1f7221 */ /* 0x002fe20000010000 */
[----:B------:R-:W-:Y:S01]  /*1480*/  FADD.FTZ R28, R24, R13 ;  /* 0x0000000d181c7221 */ /* 0x000fe20000010000 */
[----:B------:R-:W-:Y:S01]  /*1490*/  FADD.FTZ R44, R44, R15 ;  /* 0x0000000f2c2c7221 */ /* 0x000fe20000010000 */
[----:B------:R-:W0:Y:S01]  /*14a0*/  LDS.128 R24, [R10+0x320] ;  /* 0x000320000a187984 */ /* 0x000e220000000c00 */
[----:B------:R-:W-:Y:S01]  /*14b0*/  FADD.FTZ R29, R11, R14 ;  /* 0x0000000e0b1d7221 */ /* 0x000fe20000010000 */
[----:B--2---:R-:W-:Y:S01]  /*14c0*/  FADD.FTZ R11, R31, R20 ;  /* 0x000000141f0b7221 */ /* 0x004fe20000010000 */
[----:B------:R-:W-:Y:S01]  /*14d0*/  FADD.FTZ R20, R28, R21 ;  /* 0x000000151c147221 */ /* 0x000fe20000010000 */
[----:B------:R-:W1:Y:S01]  /*14e0*/  LDS.128 R12, [R10+0x370] ;  /* 0x000370000a0c7984 */ /* 0x000e620000000c00 */
[----:B------:R-:W-:Y:S01]  /*14f0*/  FADD.FTZ R21, R29, R22 ;  /* 0x000000161d157221 */ /* 0x000fe20000010000 */
[----:B------:R-:W-:Y:S01]  /*1500*/  FADD.FTZ R44, R44, R23 ;  /* 0x000000172c2c7221 */ /* 0x000fe20000010000 */
[----:B----4-:R-:W-:Y:S01]  /*1510*/  FADD.FTZ R11, R11, R16 ;  /* 0x000000100b0b7221 */ /* 0x010fe20000010000 */
[----:B------:R-:W2:Y:S01]  /*1520*/  LDS.128 R28, [R10+0x3c0] ;  /* 0x0003c0000a1c7984 */ /* 0x000ea20000000c00 */
[----:B------:R-:W-:Y:S01]  /*1530*/  FADD.FTZ R16, R20, R17 ;  /* 0x0000001114107221 */ /* 0x000fe20000010000 */
[----:B------:R-:W-:Y:S01]  /*1540*/  FADD.FTZ R17, R21, R18 ;  /* 0x0000001215117221 */ /* 0x000fe20000010000 */
[----:B------:R-:W-:Y:S01]  /*1550*/  FADD.FTZ R44, R44, R19 ;  /* 0x000000132c2c7221 */ /* 0x000fe20000010000 */
        /* <DEDUP_REMOVED lines=49> */
[----:B------:R-:W-:Y:S01]  /*1870*/  FADD.FTZ R44, R44, R19 ;  /* 0x000000132c2c7221 */ /* 0x000fe20000010000 */
[----:B--2---:R-:W-:Y:S01]  /*1880*/  FADD.FTZ R11, R11, R24 ;  /* 0x000000180b0b7221 */ /* 0x004fe20000010000 */
[----:B------:R-:W1:Y:S01]  /*1890*/  LDS.128 R16, [R10+0x730] ;  /* 0x000730000a107984 */ /* 0x000e620000000c00 */
        /* <DEDUP_REMOVED lines=14> */
[----:B------:R-:W-:Y:S02]  /*1980*/  FADD.FTZ R20, R12, R17 ;  /* 0x000000110c147221 */ /* 0x000fe40000010000 */
        /* <DEDUP_REMOVED lines=35> */
[----:B------:R-:W-:Y:S01]  /*1bc0*/  FADD.FTZ R20, R20, R13 ;  /* 0x0000000d14147221 */ /* 0x000fe20000010000 */
[----:B------:R-:W-:Y:S01]  /*1bd0*/  FADD.FTZ R21, R21, R14 ;  /* 0x0000000e15157221 */ /* 0x000fe20000010000 */
[----:B------:R-:W-:Y:S02]  /*1be0*/  FADD.FTZ R44, R44, R15 ;  /* 0x0000000f2c2c7221 */ /* 0x000fe40000010000 */
[----:B------:R-:W0:Y:S01]  /*1bf0*/  LDS.128 R12, [R10+0xaa0] ;  /* 0x000aa0000a0c7984 */ /* 0x000e220000000c00 */
[----:B-1----:R-:W-:Y:S01]  /*1c00*/  FADD.FTZ R11, R11, R16 ;  /* 0x000000100b0b7221 */ /* 0x002fe20000010000 */
        /* <DEDUP_REMOVED lines=18> */
[----:B------:R-:W-:Y:S01]  /*1d30*/  LDS.128 R12, [R10+0xc30] ;  /* 0x000c30000a0c7984 */ /* 0x000fe20000000c00 */
[----:B-1----:R-:W-:Y:S01]  /*1d40*/  FADD.FTZ R11, R11, R16 ;  /* 0x000000100b0b7221 */ /* 0x002fe20000010000 */
[----:B------:R-:W-:Y:S01]  /*1d50*/  FADD.FTZ R28, R28, R17 ;  /* 0x000000111c1c7221 */ /* 0x000fe20000010000 */
[----:B------:R-:W-:Y:S01]  /*1d60*/  FADD.FTZ R29, R29, R18 ;  /* 0x000000121d1d7221 */ /* 0x000fe20000010000 */
[----:B------:R-:W-:Y:S01]  /*1d70*/  FADD.FTZ R44, R44, R19 ;  /* 0x000000132c2c7221 */ /* 0x000fe20000010000 */
[----:B--2---:R-:W-:Y:S01]  /*1d80*/  FADD.FTZ R11, R11, R20 ;  /* 0x000000140b0b7221 */ /* 0x004fe20000010000 */
[----:B------:R-:W0:Y:S01]  /*1d90*/  LDS.128 R16, [R10+0xbe0] ;  /* 0x000be0000a107984 */ /* 0x000e220000000c00 */
        /* <DEDUP_REMOVED lines=8> */
[----:B------:R2:W4:Y:S02]  /*1e20*/  LDS.128 R28, [R10+0xcd0] ;  /* 0x000cd0000a1c7984 */ /* 0x0005240000000c00 */
[----:B--2---:R-:W-:Y:S01]  /*1e30*/  IADD3 R10, PT, PT, R10, 0xc80, RZ ;  /* 0x00000c800a0a7810 */ /* 0x004fe20007ffe0ff */
[----:B0-----:R-:W-:Y:S01]  /*1e40*/  FADD.FTZ R11, R16, R11 ;  /* 0x0000000b100b7221 */ /* 0x001fe20000010000 */
[----:B------:R-:W-:Y:S01]  /*1e50*/  FADD.FTZ R24, R17, R24 ;  /* 0x0000001811187221 */ /* 0x000fe20000010000 */
[----:B------:R-:W-:Y:S01]  /*1e60*/  FADD.FTZ R25, R18, R25 ;  /* 0x0000001912197221 */ /* 0x000fe20000010000 */
[----:B------:R-:W-:Y:S01]  /*1e70*/  FADD.FTZ R16, R19, R44 ;  /* 0x0000002c13107221 */ /* 0x000fe20000010000 */
[----:B------:R-:W-:Y:S01]  /*1e80*/  FADD.FTZ R11, R11, R12 ;  /* 0x0000000c0b0b7221 */ /* 0x000fe20000010000 */
[----:B------:R-:W-:Y:S01]  /*1e90*/  FADD.FTZ R24, R24, R13 ;  /* 0x0000000d18187221 */ /* 0x000fe20000010000 */
[----:B------:R-:W-:Y:S01]  /*1ea0*/  FADD.FTZ R25, R25, R14 ;  /* 0x0000000e19197221 */ /* 0x000fe20000010000 */
[----:B------:R-:W-:Y:S01]  /*1eb0*/  FADD.FTZ R16, R16, R15 ;  /* 0x0000000f10107221 */ /* 0x000fe20000010000 */
[----:B-1----:R-:W-:Y:S01]  /*1ec0*/  FADD.FTZ R11, R11, R20 ;  /* 0x000000140b0b7221 */ /* 0x002fe20000010000 */
[----:B------:R-:W-:Y:S01]  /*1ed0*/  FADD.FTZ R24, R24, R21 ;  /* 0x0000001518187221 */ /* 0x000fe20000010000 */
[----:B------:R-:W-:Y:S01]  /*1ee0*/  FADD.FTZ R25, R25, R22 ;  /* 0x0000001619197221 */ /* 0x000fe20000010000 */
[----:B------:R-:W-:Y:S01]  /*1ef0*/  FADD.FTZ R16, R16, R23 ;  /* 0x0000001710107221 */ /* 0x000fe20000010000 */
[----:B----4-:R-:W-:Y:S01]  /*1f00*/  FADD.FTZ R12, R11, R28 ;  /* 0x0000001c0b0c7221 */ /* 0x010fe20000010000 */
[----:B------:R-:W-:Y:S01]  /*1f10*/  FADD.FTZ R13, R24, R29 ;  /* 0x0000001d180d7221 */ /* 0x000fe20000010000 */
[----:B------:R-:W-:Y:S01]  /*1f20*/  FADD.FTZ R14, R25, R30 ;  /* 0x0000001e190e7221 */ /* 0x000fe20000010000 */
[----:B------:R-:W-:Y:S01]  /*1f30*/  FADD.FTZ R15, R16, R31 ;  /* 0x0000001f100f7221 */ /* 0x000fe20000010000 */
[----:B------:R-:W-:Y:S06]  /*1f40*/  BRA.U UP0, `(.L_x_9) ;  /* 0xfffffff100d07547 */ /* 0x000fec000b83ffff */
.L_x_8:
[----:B------:R-:W-:Y:S05]  /*1f50*/  BSYNC.RECONVERGENT B0 ;  /* 0x0000000000007941 */ /* 0x000fea0003800200 */
.L_x_7:
[----:B------:R-:W-:Y:S04]  /*1f60*/  BSSY.RECONVERGENT B0, `(.L_x_10) ;  /* 0x000001d000007945 */ /* 0x000fe80003800200 */
[----:B------:R-:W-:Y:S05]  /*1f70*/  @P5 BRA `(.L_x_11) ;  /* 0x00000000006c5947 */ /* 0x000fea0003800000 */
[----:B-1----:R-:W1:Y:S01]  /*1f80*/  LDC.64 R10, c[0x0][0x3f8] ;  /* 0x0000fe00ff0a7b82 */ /* 0x002e620000000a00 */
[----:B------:R-:W-:-:S07]  /*1f90*/  IMAD R21, R2, 0x5, R35 ;  /* 0x0000000502157824 */ /* 0x000fce00078e0223 */
[----:B--2---:R-:W2:Y:S01]  /*1fa0*/  LDC.64 R16, c[0x0][0x3d8] ;  /* 0x0000f600ff107b82 */ /* 0x004ea20000000a00 */
[----:B-1----:R-:W-:Y:S01]  /*1fb0*/  IMAD.WIDE.U32 R18, R10, 0x3, RZ ;  /* 0x000000030a127825 */ /* 0x002fe200078e00ff */
[C---:B------:R-:W-:Y:S02]  /*1fc0*/  LEA R23, R11.reuse, R11, 0x1 ;  /* 0x0000000b0b177211 */ /* 0x040fe400078e08ff */
[----:B------:R-:W-:Y:S02]  /*1fd0*/  LEA.HI R25, P1, R11, R10, RZ, 0x1 ;  /* 0x0000000a0b197211 */ /* 0x000fe400078308ff */
[----:B------:R-:W-:Y:S02]  /*1fe0*/  IADD3 R23, PT, PT, R19, R23, RZ ;  /* 0x0000001713177210 */ /* 0x000fe40007ffe0ff */
[----:B------:R-:W-:Y:S01]  /*1ff0*/  IADD3.X R20, PT, PT, RZ, R11, RZ, P1, !PT ;  /* 0x0000000bff147210 */ /* 0x000fe20000ffe4ff */
[----:B--2---:R-:W-:Y:S01]  /*2000*/  IMAD.WIDE R16, R21, 0x4, R16 ;  /* 0x0000000415107825 */ /* 0x004fe200078e0210 */
[----:B------:R-:W-:-:S02]  /*2010*/  LEA.HI R2, P1, R23, R18, RZ, 0x1 ;  /* 0x0000001217027211 */ /* 0x000fc400078308ff */
[----:B------:R-:W-:Y:S02]  /*2020*/  SHF.L.U32 R19, R25, 0x1, RZ ;  /* 0x0000000119137819 */ /* 0x000fe400000006ff */
[----:B------:R-:W-:Y:S01]  /*2030*/  SHF.L.U32 R21, R2, 0x1, RZ ;  /* 0x0000000102157819 */ /* 0x000fe200000006ff */
[----:B------:R4:W-:Y:S01]  /*2040*/  REDG.E.ADD.F32.FTZ.RN.STRONG.GPU desc[UR14][R16.64], R12 ;  /* 0x0000000c100079a6 */ /* 0x0009e2000c12f30e */
[----:B------:R-:W-:Y:S02]  /*2050*/  LOP3.LUT R19, R19, 0xfffffffc, RZ, 0xc0, !PT ;  /* 0xfffffffc13137812 */ /* 0x000fe400078ec0ff */
[----:B------:R-:W-:Y:S02]  /*2060*/  LEA R18, P4, R10, R16, 0x2 ;  /* 0x000000100a127211 */ /* 0x000fe400078810ff */
[----:B------:R-:W-:Y:S02]  /*2070*/  IADD3.X R23, PT, PT, RZ, R23, RZ, P1, !PT ;  /* 0x00000017ff177210 */ /* 0x000fe40000ffe4ff */
[----:B------:R-:W-:-:S02]  /*2080*/  LOP3.LUT R21, R21, 0xfffffffc, RZ, 0xc0, !PT ;  /* 0xfffffffc15157812 */ /* 0x000fc400078ec0ff */
[----:B------:R-:W-:Y:S02]  /*2090*/  SHF.L.U64.HI R25, R25, 0x1, R20 ;  /* 0x0000000119197819 */ /* 0x000fe40000010214 */
[----:B------:R-:W-:Y:S02]  /*20a0*/  IADD3 R20, P1, PT, R16, R19, RZ ;  /* 0x0000001310147210 */ /* 0x000fe40007f3e0ff */
[----:B------:R-:W-:Y:S02]  /*20b0*/  LEA.HI.X R19, R10, R17, R11, 0x2, P4 ;  /* 0x000000110a137211 */ /* 0x000fe400020f140b */
[----:B------:R-:W-:Y:S02]  /*20c0*/  SHF.L.U64.HI R11, R2, 0x1, R23 ;  /* 0x00000001020b7819 */ /* 0x000fe40000010217 */
[----:B------:R-:W-:Y:S02]  /*20d0*/  IADD3 R10, P4, PT, R16, R21, RZ ;  /* 0x00000015100a7210 */ /* 0x000fe40007f9e0ff */
[----:B------:R-:W-:-:S02]  /*20e0*/  IADD3.X R21, PT, PT, R17, R25, RZ, P1, !PT ;  /* 0x0000001911157210 */ /* 0x000fc40000ffe4ff */
[----:B------:R-:W-:-:S03]  /*20f0*/  IADD3.X R11, PT, PT, R17, R11, RZ, P4, !PT ;  /* 0x0000000b110b7210 */ /* 0x000fc600027fe4ff */
[----:B------:R4:W-:Y:S04]  /*2100*/  REDG.E.ADD.F32.FTZ.RN.STRONG.GPU desc[UR14][R20.64], R13 ;  /* 0x0000000d140079a6 */ /* 0x0009e8000c12f30e */
[----:B------:R4:W-:Y:S04]  /*2110*/  REDG.E.ADD.F32.FTZ.RN.STRONG.GPU desc[UR14][R18.64], R14 ;  /* 0x0000000e120079a6 */ /* 0x0009e8000c12f30e */
[----:B------:R4:W-:Y:S02]  /*2120*/  REDG.E.ADD.F32.FTZ.RN.STRONG.GPU desc[UR14][R10.64], R15 ;  /* 0x0000000f0a0079a6 */ /* 0x0009e4000c12f30e */
.L_x_11:
[----:B------:R-:W-:Y:S05]  /*2130*/  BSYNC.RECONVERGENT B0 ;  /* 0x0000000000007941 */ /* 0x000fea0003800200 */
.L_x_10:
[----:B------:R-:W-:-:S09]  /*2140*/  UISETP.GE.U32.AND UP0, UPT, UR20, 0x2, UPT ;  /* 0x000000021400788c */ /* 0x000fd2000bf06070 */
[----:B------:R-:W-:Y:S05]  /*2150*/  BRA.U !UP0, `(.L_x_12) ;  /* 0x0000000908f87547 */ /* 0x000fea000b800000 */
[----:B------:R-:W5:Y:S01]  /*2160*/  LDCU.64 UR6, c[0x0][0x3d0] ;  /* 0x00007a00ff0677ac */ /* 0x000f620008000a00 */
[----:B------:R-:W-:Y:S01]  /*2170*/  MOV R2, UR20 ;  /* 0x0000001400027c02 */ /* 0x000fe20008000f00 */
[----:B------:R-:W-:-:S03]  /*2180*/  ULOP3.LUT UR8, UR4, 0x1, URZ, 0xc0, !UPT ;  /* 0x0000000104087892 */ /* 0x000fc6000f8ec0ff */
[----:B------:R-:W-:Y:S01]  /*2190*/  ISETP.GE.U32.AND P4, PT, R2, 0x8, PT ;  /* 0x000000080200780c */ /* 0x000fe20003f86070 */
[----:B------:R-:W-:-:S04]  /*21a0*/  UIMAD UR13, UR8, UR21, URZ ;  /* 0x00000015080d72a4 */ /* 0x000fc8000f8e02ff */
[----:B------:R-:W-:-:S04]  /*21b0*/  UIMAD UR8, UR13, UR20, URZ ;  /* 0x000000140d0872a4 */ /* 0x000fc8000f8e02ff */
[----:B------:R-:W-:-:S04]  /*21c0*/  USHF.L.U32 UR8, UR8, 0x1, URZ ;  /* 0x0000000108087899 */ /* 0x000fc800080006ff */
[----:B-----5:R-:W-:Y:S01]  /*21d0*/  UIMAD.WIDE UR8, UR8, 0x4, UR6 ;  /* 0x00000004080878a5 */ /* 0x020fe2000f8e0206 */
[----:B------:R-:W-:Y:S11]  /*21e0*/  @P3 BRA `(.L_x_13) ;  /* 0x0000000000603947 */ /* 0x000ff60003800000 */
[----:B-1--4-:R-:W1:Y:S01]  /*21f0*/  LDC.64 R10, c[0x0][0x3c8] ;  /* 0x0000f200ff0a7b82 */ /* 0x012e620000000a00 */
[----:B------:R-:W-:Y:S01]  /*2200*/  MOV R2, UR4 ;  /* 0x0000000400027c02 */ /* 0x000fe20008000f00 */
[----:B------:R-:W-:Y:S02]  /*2210*/  UIADD3 UR18, UPT, UPT, UR13, UR12, URZ ;  /* 0x0000000c0d127290 */ /* 0x000fe4000fffe0ff */
[----:B------:R-:W-:Y:S01]  /*2220*/  UIMAD UR6, UR19, UR21, UR12 ;  /* 0x00000015130672a4 */ /* 0x000fe2000f8e020c */
[----:B------:R-:W-:-:S03]  /*2230*/  LOP3.LUT P1, R2, R2, 0x2, RZ, 0xc0, !PT ;  /* 0x0000000202027812 */ /* 0x000fc6000782c0ff */
[----:B------:R-:W-:Y:S01]  /*2240*/  UIMAD.WIDE.U32 UR6, UR6, 0x8, UR8 ;  /* 0x00000008060678a5 */ /* 0x000fe2000f8e0008 */
[----:B--2---:R-:W-:Y:S02]  /*2250*/  SEL R17, RZ, UR20, P1 ;  /* 0x00000014ff117c07 */ /* 0x004fe40008800000 */
[----:B0-----:R-:W-:Y:S02]  /*2260*/  MOV R13, UR18 ;  /* 0x00000012000d7c02 */ /* 0x001fe40008000f00 */
[----:B------:R-:W-:Y:S02]  /*2270*/  ISETP.NE.AND P1, PT, R17, -0x1, PT ;  /* 0xffffffff1100780c */ /* 0x000fe40003f25270 */
[----:B------:R-:W-:Y:S02]  /*2280*/  MOV R12, UR6 ;  /* 0x00000006000c7c02 */ /* 0x000fe40008000f00 */
[----:B------:R-:W-:Y:S01]  /*2290*/  IADD3 R15, PT, PT, -R2, 0x1, RZ ;  /* 0x00000001020f7810 */ /* 0x000fe20007ffe1ff */
[----:B-1----:R-:W-:Y:S01]  /*22a0*/  IMAD.WIDE.U32 R10, R13, 0x4, R10 ;  /* 0x000000040d0a7825 */ /* 0x002fe200078e000a */
[----:B------:R-:W-:-:S05]  /*22b0*/  MOV R13, UR7 ;  /* 0x00000007000d7c02 */ /* 0x000fca0008000f00 */
[----:B------:R0:W-:Y:S01]  /*22c0*/  STG.E.64 desc[UR14][R12.64], R8 ;  /* 0x000000080c007986 */ /* 0x0001e2000c101b0e */
[----:B------:R-:W-:Y:S06]  /*22d0*/  MEMBAR.ALL.GPU ;  /* 0x0000000000007992 */ /* 0x000fec000000a000 */
[----:B------:R-:W-:-:S00]  /*22e0*/  ERRBAR ;  /* 0x00000000000079ab */ /* 0x000fc00000000000 */
[----:B------:R-:W-:Y:S06]  /*22f0*/  CGAERRBAR ;  /* 0x00000000000075ab */ /* 0x000fec0000000000 */
[----:B------:R0:W-:Y:S01]  /*2300*/  REDG.E.ADD.S32.STRONG.GPU desc[UR14][R10.64], R15 ;  /* 0x0000000f0a00798e */ /* 0x0001e2000c12e30e */
[----:B------:R-:W-:Y:S05]  /*2310*/  @!P1 BRA `(.L_x_13) ;  /* 0x0000000000149947 */ /* 0x000fea0003800000 */
.L_x_14:
[----:B------:R-:W2:Y:S04]  /*2320*/  LDG.E.STRONG.GPU R2, desc[UR14][R10.64] ;  /* 0x0000000e0a027981 */ /* 0x000ea8000c1ef900 */
[----:B--2---:R-:W-:Y:S01]  /*2330*/  CCTL.IVALL ;  /* 0x00000000ff00798f */ /* 0x004fe20002000000 */
[----:B------:R-:W-:Y:S05]  /*2340*/  YIELD ;  /* 0x0000000000007946 */ /* 0x000fea0003800000 */
[----:B------:R-:W-:-:S13]  /*2350*/  ISETP.NE.AND P1, PT, R2, R17, PT ;  /* 0x000000110200720c */ /* 0x000fda0003f25270 */
[----:B------:R-:W-:Y:S05]  /*2360*/  @P1 BRA `(.L_x_14) ;  /* 0xfffffffc00ec1947 */ /* 0x000fea000383ffff */
.L_x_13:
[----:B------:R-:W-:Y:S05]  /*2370*/  WARPSYNC.ALL ;  /* 0x0000000000007948 */ /* 0x000fea0003800000 */
[----:B------:R-:W-:Y:S01]  /*2380*/  BAR.SYNC.DEFER_BLOCKING 0x0 ;  /* 0x0000000000007b1d */ /* 0x000fe20000010000 */
[----:B------:R-:W-:-:S05]  /*2390*/  HFMA2 R2, -RZ, RZ, 0, 0 ;  /* 0x00000000ff027431 */ /* 0x000fca00000001ff */
[----:B------:R-:W-:Y:S05]  /*23a0*/  @!P4 BRA `(.L_x_15) ;  /* 0x00000004002cc947 */ /* 0x000fea0003800000 */
[----:B------:R-:W-:-:S07]  /*23b0*/  MOV R2, RZ ;  /* 0x000000ff00027202 */ /* 0x000fce0000000f00 */
.L_x_16:
[C---:B0---4-:R-:W-:Y:S02]  /*23c0*/  IADD3 R12, PT, PT, R2.reuse, 0x1, RZ ;  /* 0x00000001020c7810 */ /* 0x051fe40007ffe0ff */
[----:B------:R-:W-:Y:S02]  /*23d0*/  ISETP.EQ.OR P4, PT, R2, UR19, P3 ;  /* 0x0000001302007c0c */ /* 0x000fe40009f82670 */
[----:B------:R-:W-:Y:S02]  /*23e0*/  ISETP.EQ.OR P5, PT, R12, UR19, P3 ;  /* 0x000000130c007c0c */ /* 0x000fe40009fa2670 */
[C---:B------:R-:W-:Y:S02]  /*23f0*/  IADD3 R16, PT, PT, R2.reuse, 0x3, RZ ;  /* 0x0000000302107810 */ /* 0x040fe40007ffe0ff */
[----:B------:R-:W-:Y:S02]  /*2400*/  IADD3 R14, PT, PT, R2, 0x2, RZ ;  /* 0x00000002020e7810 */ /* 0x000fe40007ffe0ff */
[----:B------:R-:W-:-:S02]  /*2410*/  MOV R15, UR21 ;  /* 0x00000015000f7c02 */ /* 0x000fc40008000f00 */
[----:B------:R-:W-:Y:S02]  /*2420*/  ISETP.EQ.OR P1, PT, R16, UR19, P3 ;  /* 0x0000001310007c0c */ /* 0x000fe40009f22670 */
[----:B------:R-:W-:Y:S02]  /*2430*/  ISETP.EQ.OR P6, PT, R14, UR19, P3 ;  /* 0x000000130e007c0c */ /* 0x000fe40009fc2670 */
[----:B-1----:R-:W-:Y:S01]  /*2440*/  MOV R11, UR21 ;  /* 0x00000015000b7c02 */ /* 0x002fe20008000f00 */
[----:B------:R-:W-:Y:S01]  /*2450*/  @!P5 IMAD R12, R12, R15, UR12 ;  /* 0x0000000c0c0cde24 */ /* 0x000fe2000f8e020f */
[----:B------:R-:W-:Y:S01]  /*2460*/  MOV R13, 0x8 ;  /* 0x00000008000d7802 */ /* 0x000fe20000000f00 */
[----:B------:R-:W-:Y:S01]  /*2470*/  HFMA2 R15, -RZ, RZ, 0, 4.76837158203125e-07 ;  /* 0x00000008ff0f7431 */ /* 0x000fe200000001ff */
[----:B------:R-:W-:Y:S01]  /*2480*/  MOV R19, UR21 ;  /* 0x0000001500137c02 */ /* 0x000fe20008000f00 */
[----:B------:R-:W-:Y:S01]  /*2490*/  @!P4 IMAD R10, R2, R11, UR12 ;  /* 0x0000000c020ace24 */ /* 0x000fe2000f8e020b */
[----:B--2---:R-:W-:-:S03]  /*24a0*/  MOV R17, UR21 ;  /* 0x0000001500117c02 */ /* 0x004fc60008000f00 */
[----:B------:R-:W-:-:S04]  /*24b0*/  @!P4 IMAD.WIDE.U32 R10, R10, R13, UR8 ;  /* 0x000000080a0ace25 */ /* 0x000fc8000f8e000d */
[----:B------:R-:W-:Y:S02]  /*24c0*/  @!P1 IMAD R16, R16, R19, UR12 ;  /* 0x0000000c10109e24 */ /* 0x000fe4000f8e0213 */
[----:B------:R-:W-:Y:S02]  /*24d0*/  HFMA2 R19, -RZ, RZ, 0, 4.76837158203125e-07 ;  /* 0x00000008ff137431 */ /* 0x000fe400000001ff */
[----:B------:R-:W-:Y:S01]  /*24e0*/  @!P6 IMAD R14, R14, R17, UR12 ;  /* 0x0000000c0e0eee24 */ /* 0x000fe2000f8e0211 */
[----:B------:R-:W-:Y:S01]  /*24f0*/  MOV R17, 0x8 ;  /* 0x0000000800117802 */ /* 0x000fe20000000f00 */
[----:B------:R-:W-:Y:S01]  /*2500*/  @!P5 IMAD.WIDE.U32 R12, R12, R15, UR8 ;  /* 0x000000080c0cde25 */ /* 0x000fe2000f8e000f */
[----:B------:R-:W3:Y:S03]  /*2510*/  @!P4 LDG.E.64 R10, desc[UR14][R10.64] ;  /* 0x0000000e0a0ac981 */ /* 0x000ee6000c1e1b00 */
[----:B------:R-:W-:-:S02]  /*2520*/  @!P6 IMAD.WIDE.U32 R14, R14, R17, UR8 ;  /* 0x000000080e0eee25 */ /* 0x000fc4000f8e0011 */
[----:B------:R-:W2:Y:S02]  /*2530*/  @!P5 LDG.E.64 R12, desc[UR14][R12.64] ;  /* 0x0000000e0c0cd981 */ /* 0x000ea4000c1e1b00 */
[----:B------:R-:W-:Y:S02]  /*2540*/  @!P1 IMAD.WIDE.U32 R16, R16, R19, UR8 ;  /* 0x0000000810109e25 */ /* 0x000fe4000f8e0013 */
[----:B------:R-:W4:Y:S04]  /*2550*/  @!P6 LDG.E.64 R14, desc[UR14][R14.64] ;  /* 0x0000000e0e0ee981 */ /* 0x000f28000c1e1b00 */
[----:B------:R-:W5:Y:S01]  /*2560*/  @!P1 LDG.E.64 R16, desc[UR14][R16.64] ;  /* 0x0000000e10109981 */ /* 0x000f62000c1e1b00 */
[----:B------:R-:W-:Y:S01]  /*2570*/  MOV R19, UR21 ;  /* 0x0000001500137c02 */ /* 0x000fe20008000f00 */
[----:B---3--:R-:W-:Y:S01]  /*2580*/  @!P4 FADD.FTZ R8, R8, R10 ;  /* 0x0000000a0808c221 */ /* 0x008fe20000010000 */
[C---:B------:R-:W-:Y:S01]  /*2590*/  IADD3 R10, PT, PT, R2.reuse, 0x4, RZ ;  /* 0x00000004020a7810 */ /* 0x040fe20007ffe0ff */
[----:B------:R-:W-:Y:S01]  /*25a0*/  @!P4 FADD.FTZ R9, R9, R11 ;  /* 0x0000000b0909c221 */ /* 0x000fe20000010000 */
[----:B------:R-:W-:-:S02]  /*25b0*/  IADD3 R11, PT, PT, R2, 0x5, RZ ;  /* 0x00000005020b7810 */ /* 0x000fc40007ffe0ff */
[----:B------:R-:W-:Y:S01]  /*25c0*/  ISETP.EQ.OR P4, PT, R10, UR19, P3 ;  /* 0x000000130a007c0c */ /* 0x000fe20009f82670 */
[----:B--2---:R-:W-:Y:S01]  /*25d0*/  @!P5 FADD.FTZ R8, R8, R12 ;  /* 0x0000000c0808d221 */ /* 0x004fe20000010000 */
[----:B------:R-:W-:Y:S01]  /*25e0*/  @!P5 FADD.FTZ R9, R9, R13 ;  /* 0x0000000d0909d221 */ /* 0x000fe20000010000 */
[----:B------:R-:W-:Y:S02]  /*25f0*/  ISETP.EQ.OR P5, PT, R11, UR19, P3 ;  /* 0x000000130b007c0c */ /* 0x000fe40009fa2670 */
[----:B----4-:R-:W-:Y:S01]  /*2600*/  @!P6 FADD.FTZ R8, R8, R14 ;  /* 0x0000000e0808e221 */ /* 0x010fe20000010000 */
[----:B------:R-:W-:Y:S01]  /*2610*/  IADD3 R13, PT, PT, R2, 0x6, RZ ;  /* 0x00000006020d7810 */ /* 0x000fe20007ffe0ff */
[----:B------:R-:W-:Y:S01]  /*2620*/  @!P6 FADD.FTZ R9, R9, R15 ;  /* 0x0000000f0909e221 */ /* 0x000fe20000010000 */
[----:B------:R-:W-:Y:S01]  /*2630*/  MOV R15, UR21 ;  /* 0x00000015000f7c02 */ /* 0x000fe20008000f00 */
[----:B-----5:R-:W-:Y:S01]  /*2640*/  @!P1 FADD.FTZ R8, R8, R16 ;  /* 0x0000001008089221 */ /* 0x020fe20000010000 */
[----:B------:R-:W-:Y:S01]  /*2650*/  IADD3 R16, PT, PT, R2, 0x7, RZ ;  /* 0x0000000702107810 */ /* 0x000fe20007ffe0ff */
[----:B------:R-:W-:Y:S01]  /*2660*/  @!P1 FADD.FTZ R9, R9, R17 ;  /* 0x0000001109099221 */ /* 0x000fe20000010000 */
[----:B------:R-:W-:Y:S01]  /*2670*/  ISETP.EQ.OR P6, PT, R13, UR19, P3 ;  /* 0x000000130d007c0c */ /* 0x000fe20009fc2670 */
[----:B------:R-:W-:Y:S01]  /*2680*/  @!P4 IMAD R10, R10, R15, UR12 ;  /* 0x0000000c0a0ace24 */ /* 0x000fe2000f8e020f */
[----:B------:R-:W-:Y:S01]  /*2690*/  MOV R12, UR21 ;  /* 0x00000015000c7c02 */ /* 0x000fe20008000f00 */
[----:B------:R-:W-:Y:S01]  /*26a0*/  HFMA2 R15, -RZ, RZ, 0, 4.76837158203125e-07 ;  /* 0x00000008ff0f7431 */ /* 0x000fe200000001ff */
[----:B------:R-:W-:-:S02]  /*26b0*/  MOV R17, 0x8 ;  /* 0x0000000800117802 */ /* 0x000fc40000000f00 */
[----:B------:R-:W-:Y:S01]  /*26c0*/  ISETP.EQ.OR P1, PT, R16, UR19, P3 ;  /* 0x0000001310007c0c */ /* 0x000fe20009f22670 */
[----:B------:R-:W-:Y:S01]  /*26d0*/  @!P5 IMAD R12, R11, R12, UR12 ;  /* 0x0000000c0b0cde24 */ /* 0x000fe2000f8e020c */
[----:B------:R-:W-:Y:S01]  /*26e0*/  MOV R14, UR21 ;  /* 0x00000015000e7c02 */ /* 0x000fe20008000f00 */
[----:B------:R-:W-:-:S04]  /*26f0*/  @!P4 IMAD.WIDE.U32 R10, R10, R17, UR8 ;  /* 0x000000080a0ace25 */ /* 0x000fc8000f8e0011 */
[----:B------:R-:W-:Y:S02]  /*2700*/  @!P6 IMAD R14, R13, R14, UR12 ;  /* 0x0000000c0d0eee24 */ /* 0x000fe4000f8e020e */
[----:B------:R-:W2:Y:S01]  /*2710*/  @!P4 LDG.E.64 R10, desc[UR14][R10.64] ;  /* 0x0000000e0a0ac981 */ /* 0x000ea2000c1e1b00 */
[----:B------:R-:W-:-:S04]  /*2720*/  @!P5 IMAD.WIDE.U32 R12, R12, R15, UR8 ;  /* 0x000000080c0cde25 */ /* 0x000fc8000f8e000f */
[----:B------:R-:W-:Y:S01]  /*2730*/  @!P1 IMAD R16, R16, R19, UR12 ;  /* 0x0000000c10109e24 */ /* 0x000fe2000f8e0213 */
[----:B------:R-:W-:Y:S01]  /*2740*/  MOV R19, 0x8 ;  /* 0x0000000800137802 */ /* 0x000fe20000000f00 */
[----:B------:R-:W-:Y:S01]  /*2750*/  @!P6 IMAD.WIDE.U32 R14, R14, R17, UR8 ;  /* 0x000000080e0eee25 */ /* 0x000fe2000f8e0011 */
[----:B------:R-:W3:Y:S03]  /*2760*/  @!P5 LDG.E.64 R12, desc[UR14][R12.64] ;  /* 0x0000000e0c0cd981 */ /* 0x000ee6000c1e1b00 */
[----:B------:R-:W-:Y:S02]  /*2770*/  @!P1 IMAD.WIDE.U32 R16, R16, R19, UR8 ;  /* 0x0000000810109e25 */ /* 0x000fe4000f8e0013 */
[----:B------:R-:W4:Y:S04]  /*2780*/  @!P6 LDG.E.64 R14, desc[UR14][R14.64] ;  /* 0x0000000e0e0ee981 */ /* 0x000f28000c1e1b00 */
[----:B------:R-:W5:Y:S01]  /*2790*/  @!P1 LDG.E.64 R16, desc[UR14][R16.64] ;  /* 0x0000000e10109981 */ /* 0x000f62000c1e1b00 */
[----:B------:R-:W-:Y:S01]  /*27a0*/  IADD3 R2, PT, PT, R2, 0x8, RZ ;  /* 0x0000000802027810 */ /* 0x000fe20007ffe0ff */
[----:B--2---:R-:W-:Y:S01]  /*27b0*/  @!P4 FADD.FTZ R8, R8, R10 ;  /* 0x0000000a0808c221 */ /* 0x004fe20000010000 */
[----:B------:R-:W-:-:S02]  /*27c0*/  @!P4 FADD.FTZ R9, R9, R11 ;  /* 0x0000000b0909c221 */ /* 0x000fc40000010000 */
[----:B------:R-:W-:Y:S01]  /*27d0*/  ISETP.NE.AND P4, PT, R2, UR16, PT ;  /* 0x0000001002007c0c */ /* 0x000fe2000bf85270 */
[----:B---3--:R-:W-:Y:S01]  /*27e0*/  @!P5 FADD.FTZ R8, R8, R12 ;  /* 0x0000000c0808d221 */ /* 0x008fe20000010000 */
[----:B------:R-:W-:-:S03]  /*27f0*/  @!P5 FADD.FTZ R9, R9, R13 ;  /* 0x0000000d0909d221 */ /* 0x000fc60000010000 */
[----:B----4-:R-:W-:Y:S01]  /*2800*/  @!P6 FADD.FTZ R8, R8, R14 ;  /* 0x0000000e0808e221 */ /* 0x010fe20000010000 */
[----:B------:R-:W-:-:S03]  /*2810*/  @!P6 FADD.FTZ R9, R9, R15 ;  /* 0x0000000f0909e221 */ /* 0x000fc60000010000 */
[----:B-----5:R-:W-:Y:S01]  /*2820*/  @!P1 FADD.FTZ R8, R8, R16 ;  /* 0x0000001008089221 */ /* 0x020fe20000010000 */
[----:B------:R-:W-:-:S03]  /*2830*/  @!P1 FADD.FTZ R9, R9, R17 ;  /* 0x0000001109099221 */ /* 0x000fc60000010000 */
[----:B------:R-:W-:Y:S05]  /*2840*/  @P4 BRA `(.L_x_16) ;  /* 0xfffffff800dc4947 */ /* 0x000fea000383ffff */
[----:B------:R-:W-:-:S07]  /*2850*/  MOV R2, UR16 ;  /* 0x0000001000027c02 */ /* 0x000fce0008000f00 */
.L_x_15:
[----:B------:R-:W-:-:S04]  /*2860*/  ULOP3.LUT UR6, UR20, 0x7, URZ, 0xc0, !UPT ;  /* 0x0000000714067892 */ /* 0x000fc8000f8ec0ff */
[----:B------:R-:W-:-:S09]  /*2870*/  UISETP.NE.AND UP0, UPT, UR6, URZ, UPT ;  /* 0x000000ff0600728c */ /* 0x000fd2000bf05270 */
[----:B------:R-:W-:Y:S05]  /*2880*/  BRA.U !UP0, `(.L_x_12) ;  /* 0x00000005082c7547 */ /* 0x000fea000b800000 */
[----:B------:R-:W-:Y:S02]  /*2890*/  UIADD3 UR6, UPT, UPT, UR6, -0x1, URZ ;  /* 0xffffffff06067890 */ /* 0x000fe4000fffe0ff */
[----:B------:R-:W-:Y:S02]  /*28a0*/  ULOP3.LUT UP1, UR7, UR20, 0x3, URZ, 0xc0, !UPT ;  /* 0x0000000314077892 */ /* 0x000fe4000f82c0ff */
[----:B------:R-:W-:-:S09]  /*28b0*/  UISETP.GE.U32.AND UP0, UPT, UR6, 0x3, UPT ;  /* 0x000000030600788c */ /* 0x000fd2000bf06070 */
[----:B------:R-:W-:Y:S05]  /*28c0*/  BRA.U !UP0, `(.L_x_17) ;  /* 0x0000000108907547 */ /* 0x000fea000b800000 */
[C---:B0---4-:R-:W-:Y:S01]  /*28d0*/  IADD3 R14, PT, PT, R2.reuse, 0x2, RZ ;  /* 0x00000002020e7810 */ /* 0x051fe20007ffe0ff */
[----:B------:R-:W-:Y:S01]  /*28e0*/  HFMA2 R13, -RZ, RZ, 0, 4.76837158203125e-07 ;  /* 0x00000008ff0d7431 */ /* 0x000fe200000001ff */
[C---:B------:R-:W-:Y:S02]  /*28f0*/  IADD3 R12, PT, PT, R2.reuse, 0x1, RZ ;  /* 0x00000001020c7810 */ /* 0x040fe40007ffe0ff */
[----:B------:R-:W-:Y:S02]  /*2900*/  ISETP.EQ.OR P1, PT, R2, UR19, P3 ;  /* 0x0000001302007c0c */ /* 0x000fe40009f22670 */
[----:B------:R-:W-:Y:S02]  /*2910*/  ISETP.EQ.OR P5, PT, R14, UR19, P3 ;  /* 0x000000130e007c0c */ /* 0x000fe40009fa2670 */
[----:B------:R-:W-:Y:S02]  /*2920*/  ISETP.EQ.OR P4, PT, R12, UR19, P3 ;  /* 0x000000130c007c0c */ /* 0x000fe40009f82670 */
[----:B------:R-:W-:-:S02]  /*2930*/  IADD3 R16, PT, PT, R2, 0x3, RZ ;  /* 0x0000000302107810 */ /* 0x000fc40007ffe0ff */
[----:B-1----:R-:W-:Y:S02]  /*2940*/  MOV R11, UR21 ;  /* 0x00000015000b7c02 */ /* 0x002fe40008000f00 */
[----:B--2---:R-:W-:Y:S02]  /*2950*/  MOV R17, UR21 ;  /* 0x0000001500117c02 */ /* 0x004fe40008000f00 */
[----:B------:R-:W-:Y:S01]  /*2960*/  MOV R15, UR21 ;  /* 0x00000015000f7c02 */ /* 0x000fe20008000f00 */
[----:B------:R-:W-:Y:S01]  /*2970*/  @!P1 IMAD R10, R2, R11, UR12 ;  /* 0x0000000c020a9e24 */ /* 0x000fe2000f8e020b */
[----:B------:R-:W-:Y:S01]  /*2980*/  ISETP.EQ.OR P6, PT, R16, UR19, P3 ;  /* 0x0000001310007c0c */ /* 0x000fe20009fc2670 */
[----:B------:R-:W-:Y:S02]  /*2990*/  @!P5 IMAD R14, R14, R17, UR12 ;  /* 0x0000000c0e0ede24 */ /* 0x000fe4000f8e0211 */
[----:B------:R-:W-:Y:S02]  /*29a0*/  HFMA2 R17, -RZ, RZ, 0, 4.76837158203125e-07 ;  /* 0x00000008ff117431 */ /* 0x000fe400000001ff */
[----:B------:R-:W-:Y:S01]  /*29b0*/  @!P4 IMAD R12, R12, R15, UR12 ;  /* 0x0000000c0c0cce24 */ /* 0x000fe2000f8e020f */
[----:B------:R-:W-:Y:S01]  /*29c0*/  MOV R15, 0x8 ;  /* 0x00000008000f7802 */ /* 0x000fe20000000f00 */
[----:B------:R-:W-:Y:S01]  /*29d0*/  @!P1 IMAD.WIDE.U32 R10, R10, R13, UR8 ;  /* 0x000000080a0a9e25 */ /* 0x000fe2000f8e000d */
[----:B------:R-:W-:-:S03]  /*29e0*/  MOV R19, UR21 ;  /* 0x0000001500137c02 */ /* 0x000fc60008000f00 */
[----:B------:R-:W-:Y:S02]  /*29f0*/  @!P4 IMAD.WIDE.U32 R12, R12, R15, UR8 ;  /* 0x000000080c0cce25 */ /* 0x000fe4000f8e000f */
[----:B------:R-:W3:Y:S02]  /*2a00*/  @!P1 LDG.E.64 R10, desc[UR14][R10.64] ;  /* 0x0000000e0a0a9981 */ /* 0x000ee4000c1e1b00 */
[----:B------:R-:W-:Y:S01]  /*2a10*/  @!P6 IMAD R16, R16, R19, UR12 ;  /* 0x0000000c1010ee24 */ /* 0x000fe2000f8e0213 */
[----:B------:R-:W-:Y:S01]  /*2a20*/  MOV R19, 0x8 ;  /* 0x0000000800137802 */ /* 0x000fe20000000f00 */
[----:B------:R-:W-:Y:S01]  /*2a30*/  @!P5 IMAD.WIDE.U32 R14, R14, R17, UR8 ;  /* 0x000000080e0ede25 */ /* 0x000fe2000f8e0011 */
[----:B------:R-:W2:Y:S03]  /*2a40*/  @!P4 LDG.E.64 R12, desc[UR14][R12.64] ;  /* 0x0000000e0c0cc981 */ /* 0x000ea6000c1e1b00 */
[----:B------:R-:W-:-:S02]  /*2a50*/  @!P6 IMAD.WIDE.U32 R16, R16, R19, UR8 ;  /* 0x000000081010ee25 */ /* 0x000fc4000f8e0013 */
[----:B------:R-:W4:Y:S04]  /*2a60*/  @!P5 LDG.E.64 R14, desc[UR14][R14.64] ;  /* 0x0000000e0e0ed981 */ /* 0x000f28000c1e1b00 */
[----:B------:R-:W5:Y:S01]  /*2a70*/  @!P6 LDG.E.64 R16, desc[UR14][R16.64] ;  /* 0x0000000e1010e981 */ /* 0x000f62000c1e1b00 */
[----:B------:R-:W-:Y:S01]  /*2a80*/  IADD3 R2, PT, PT, R2, 0x4, RZ ;  /* 0x0000000402027810 */ /* 0x000fe20007ffe0ff */
[----:B---3--:R-:W-:Y:S01]  /*2a90*/  @!P1 FADD.FTZ R8, R8, R10 ;  /* 0x0000000a08089221 */ /* 0x008fe20000010000 */
[----:B------:R-:W-:-:S03]  /*2aa0*/  @!P1 FADD.FTZ R9, R9, R11 ;  /* 0x0000000b09099221 */ /* 0x000fc60000010000 */
[----:B--2---:R-:W-:Y:S01]  /*2ab0*/  @!P4 FADD.FTZ R8, R8, R12 ;  /* 0x0000000c0808c221 */ /* 0x004fe20000010000 */
[----:B------:R-:W-:-:S03]  /*2ac0*/  @!P4 FADD.FTZ R9, R9, R13 ;  /* 0x0000000d0909c221 */ /* 0x000fc60000010000 */
[----:B----4-:R-:W-:Y:S01]  /*2ad0*/  @!P5 FADD.FTZ R8, R8, R14 ;  /* 0x0000000e0808d221 */ /* 0x010fe20000010000 */
[----:B------:R-:W-:-:S03]  /*2ae0*/  @!P5 FADD.FTZ R9, R9, R15 ;  /* 0x0000000f0909d221 */ /* 0x000fc60000010000 */
[----:B-----5:R-:W-:Y:S01]  /*2af0*/  @!P6 FADD.FTZ R8, R8, R16 ;  /* 0x000000100808e221 */ /* 0x020fe20000010000 */
[----:B------:R-:W-:-:S07]  /*2b00*/  @!P6 FADD.FTZ R9, R9, R17 ;  /* 0x000000110909e221 */ /* 0x000fce0000010000 */
.L_x_17:
[----:B------:R-:W-:Y:S05]  /*2b10*/  BRA.U !UP1, `(.L_x_12) ;  /* 0x0000000109887547 */ /* 0x000fea000b800000 */
[----:B------:R-:W-:Y:S02]  /*2b20*/  UISETP.NE.AND UP0, UPT, UR7, 0x1, UPT ;  /* 0x000000010700788c */ /* 0x000fe4000bf05270 */
[----:B------:R-:W-:-:S06]  /*2b30*/  ULOP3.LUT UR6, UR20, 0x1, URZ, 0xc0, !UPT ;  /* 0x0000000114067892 */ /* 0x000fcc000f8ec0ff */
[----:B0---4-:R-:W-:Y:S01]  /*2b40*/  MOV R14, UR6 ;  /* 0x00000006000e7c02 */ /* 0x011fe20008000f00 */
[----:B------:R-:W-:Y:S06]  /*2b50*/  BRA.U !UP0, `(.L_x_18) ;  /* 0x0000000108487547 */ /* 0x000fec000b800000 */
[C---:B------:R-:W-:Y:S01]  /*2b60*/  IADD3 R10, PT, PT, R2.reuse, 0x1, RZ ;  /* 0x00000001020a7810 */ /* 0x040fe20007ffe0ff */
[----:B------:R-:W-:Y:S01]  /*2b70*/  HFMA2 R13, -RZ, RZ, 0, 4.76837158203125e-07 ;  /* 0x00000008ff0d7431 */ /* 0x000fe200000001ff */
[----:B------:R-:W-:Y:S02]  /*2b80*/  ISETP.EQ.OR P4, PT, R2, UR19, P3 ;  /* 0x0000001302007c0c */ /* 0x000fe40009f82670 */
[----:B------:R-:W-:Y:S02]  /*2b90*/  ISETP.EQ.OR P1, PT, R10, UR19, P3 ;  /* 0x000000130a007c0c */ /* 0x000fe40009f22670 */
[----:B-1----:R-:W-:Y:S02]  /*2ba0*/  MOV R11, UR21 ;  /* 0x00000015000b7c02 */ /* 0x002fe40008000f00 */
[----:B------:R-:W-:-:S07]  /*2bb0*/  MOV R15, UR21 ;  /* 0x00000015000f7c02 */ /* 0x000fce0008000f00 */
[----:B------:R-:W-:Y:S01]  /*2bc0*/  @!P4 IMAD R12, R2, R11, UR12 ;  /* 0x0000000c020cce24 */ /* 0x000fe2000f8e020b */
[----:B------:R-:W-:Y:S01]  /*2bd0*/  MOV R11, 0x8 ;  /* 0x00000008000b7802 */ /* 0x000fe20000000f00 */
[----:B------:R-:W-:Y:S02]  /*2be0*/  @!P1 IMAD R10, R10, R15, UR12 ;  /* 0x0000000c0a0a9e24 */ /* 0x000fe4000f8e020f */
[----:B------:R-:W-:-:S04]  /*2bf0*/  @!P4 IMAD.WIDE.U32 R12, R12, R13, UR8 ;  /* 0x000000080c0cce25 */ /* 0x000fc8000f8e000d */
[----:B------:R-:W-:Y:S02]  /*2c00*/  @!P1 IMAD.WIDE.U32 R10, R10, R11, UR8 ;  /* 0x000000080a0a9e25 */ /* 0x000fe4000f8e000b */
[----:B------:R-:W3:Y:S04]  /*2c10*/  @!P4 LDG.E.64 R12, desc[UR14][R12.64] ;  /* 0x0000000e0c0cc981 */ /* 0x000ee8000c1e1b00 */
[----:B------:R-:W4:Y:S01]  /*2c20*/  @!P1 LDG.E.64 R10, desc[UR14][R10.64] ;  /* 0x0000000e0a0a9981 */ /* 0x000f22000c1e1b00 */
[----:B------:R-:W-:Y:S01]  /*2c30*/  IADD3 R2, PT, PT, R2, 0x2, RZ ;  /* 0x0000000202027810 */ /* 0x000fe20007ffe0ff */
[----:B---3--:R-:W-:Y:S01]  /*2c40*/  @!P4 FADD.FTZ R8, R8, R12 ;  /* 0x0000000c0808c221 */ /* 0x008fe20000010000 */
[----:B------:R-:W-:-:S03]  /*2c50*/  @!P4 FADD.FTZ R9, R9, R13 ;  /* 0x0000000d0909c221 */ /* 0x000fc60000010000 */
[----:B----4-:R-:W-:Y:S01]  /*2c60*/  @!P1 FADD.FTZ R8, R8, R10 ;  /* 0x0000000a08089221 */ /* 0x010fe20000010000 */
[----:B------:R-:W-:-:S07]  /*2c70*/  @!P1 FADD.FTZ R9, R9, R11 ;  /* 0x0000000b09099221 */ /* 0x000fce0000010000 */
.L_x_18:
[----:B------:R-:W-:Y:S01]  /*2c80*/  ISETP.EQ.OR P1, PT, R2, UR19, P3 ;  /* 0x0000001302007c0c */ /* 0x000fe20009f22670 */
[----:B------:R-:W-:Y:S03]  /*2c90*/  BSSY.RECONVERGENT B0, `(.L_x_12) ;  /* 0x000000a000007945 */ /* 0x000fe60003800200 */
[----:B------:R-:W-:-:S13]  /*2ca0*/  ISETP.NE.U32.OR P1, PT, R14, 0x1, P1 ;  /* 0x000000010e00780c */ /* 0x000fda0000f25470 */
[----:B------:R-:W-:Y:S05]  /*2cb0*/  @P1 BRA `(.L_x_19) ;  /* 0x00000000001c1947 */ /* 0x000fea0003800000 */
[----:B------:R-:W-:Y:S01]  /*2cc0*/  HFMA2 R13, -RZ, RZ, 0, 4.76837158203125e-07 ;  /* 0x00000008ff0d7431 */ /* 0x000fe200000001ff */
[----:B-1----:R-:W-:-:S05]  /*2cd0*/  MOV R11, UR21 ;  /* 0x00000015000b7c02 */ /* 0x002fca0008000f00 */
[----:B------:R-:W-:-:S04]  /*2ce0*/  IMAD R10, R2, R11, UR12 ;  /* 0x0000000c020a7e24 */ /* 0x000fc8000f8e020b */
[----:B------:R-:W-:-:S06]  /*2cf0*/  IMAD.WIDE.U32 R10, R10, R13, UR8 ;  /* 0x000000080a0a7e25 */ /* 0x000fcc000f8e000d */
[----:B------:R-:W3:Y:S02]  /*2d00*/  LDG.E.64 R10, desc[UR14][R10.64] ;  /* 0x0000000e0a0a7981 */ /* 0x000ee4000c1e1b00 */
[----:B---3--:R-:W-:Y:S01]  /*2d10*/  FADD.FTZ R8, R8, R10 ;  /* 0x0000000a08087221 */ /* 0x008fe20000010000 */
[----:B------:R-:W-:-:S07]  /*2d20*/  FADD.FTZ R9, R9, R11 ;  /* 0x0000000b09097221 */ /* 0x000fce0000010000 */
.L_x_19:
[----:B------:R-:W-:Y:S05]  /*2d30*/  BSYNC.RECONVERGENT B0 ;  /* 0x0000000000007941 */ /* 0x000fea0003800200 */
.L_x_12:
[----:B------:R-:W5:Y:S01]  /*2d40*/  S2UR UR7, SR_CgaCtaId ;  /* 0x00000000000779c3 */ /* 0x000f620000008800 */
[----:B------:R-:W-:Y:S02]  /*2d50*/  UMOV UR6, 0x400 ;  /* 0x0000040000067882 */ /* 0x000fe40000000000 */
[----:B-----5:R-:W-:-:S09]  /*2d60*/  ULEA UR6, UR7, UR6, 0x18 ;  /* 0x0000000607067291 */ /* 0x020fd2000f8ec0ff */
[----:B------:R2:W-:Y:S01]  /*2d70*/  @!P3 STS.64 [UR6+0xc0], R8 ;  /* 0x0000c008ff00b988 */ /* 0x0005e20008000a06 */
[----:B------:R-:W-:Y:S06]  /*2d80*/  BAR.SYNC.DEFER_BLOCKING 0x0 ;  /* 0x0000000000007b1d */ /* 0x000fec0000010000 */
[----:B01--4-:R-:W0:Y:S01]  /*2d90*/  LDS.64 R10, [UR6+0xc0] ;  /* 0x0000c006ff0a7984 */ /* 0x013e220008000a00 */
[----:B------:R-:W1:Y:S01]  /*2da0*/  LDCU UR6, c[0x0][0x42c] ;  /* 0x00008580ff0677ac */ /* 0x000e620008000800 */
[----:B------:R-:W-:Y:S05]  /*2db0*/  @!P2 BRA `(.L_x_20) ;  /* 0x000000000048a947 */ /* 0x000fea0003800000 */
[----:B------:R-:W-:Y:S01]  /*2dc0*/  FFMA.FTZ R6, R4, R3, R6 ;  /* 0x0000000304067223 */ /* 0x000fe20000010006 */
[----:B------:R-:W-:-:S03]  /*2dd0*/  FFMA.FTZ R7, R5, R0, R7 ;  /* 0x0000000005077223 */ /* 0x000fc60000010007 */
[----:B------:R-:W-:Y:S01]  /*2de0*/  FMUL.FTZ R2, R6, -1.4426950216293334961 ;  /* 0xbfb8aa3b06027820 */ /* 0x000fe20000410000 */
[----:B--23--:R-:W-:-:S05]  /*2df0*/  FMUL.FTZ R9, R7, -1.4426950216293334961 ;  /* 0xbfb8aa3b07097820 */ /* 0x00cfca0000410000 */
[----:B------:R-:W2:Y:S08]  /*2e00*/  MUFU.EX2 R2, R2 ;  /* 0x0000000200027308 */ /* 0x000eb00000000800 */
[----:B------:R-:W3:Y:S01]  /*2e10*/  MUFU.EX2 R9, R9 ;  /* 0x0000000900097308 */ /* 0x000ee20000000800 */
[----:B--2---:R-:W-:-:S07]  /*2e20*/  FADD.FTZ R8, R2, 1 ;  /* 0x3f80000002087421 */ /* 0x004fce0000010000 */
[----:B------:R-:W2:Y:S01]  /*2e30*/  MUFU.RCP R8, R8 ;  /* 0x0000000800087308 */ /* 0x000ea20000001000 */
[----:B---3--:R-:W-:-:S07]  /*2e40*/  FADD.FTZ R12, R9, 1 ;  /* 0x3f800000090c7421 */ /* 0x008fce0000010000 */
[----:B------:R-:W3:Y:S01]  /*2e50*/  MUFU.RCP R13, R12 ;  /* 0x0000000c000d7308 */ /* 0x000ee20000001000 */
[----:B--2---:R-:W-:Y:S01]  /*2e60*/  FADD.FTZ R15, -R8, 1 ;  /* 0x3f800000080f7421 */ /* 0x004fe20000010100 */
[----:B------:R-:W-:-:S03]  /*2e70*/  FMUL.FTZ R37, R37, R8 ;  /* 0x0000000825257220 */ /* 0x000fc60000410000 */
[----:B------:R-:W-:Y:S01]  /*2e80*/  FFMA.FTZ R6, R6, R15, 1 ;  /* 0x3f80000006067423 */ /* 0x000fe2000001000f */
[----:B---3--:R-:W-:Y:S01]  /*2e90*/  FADD.FTZ R14, -R13, 1 ;  /* 0x3f8000000d0e7421 */ /* 0x008fe20000010100 */
[----:B------:R-:W-:Y:S02]  /*2ea0*/  FMUL.FTZ R34, R34, R13 ;  /* 0x0000000d22227220 */ /* 0x000fe40000410000 */
[----:B------:R-:W-:Y:S01]  /*2eb0*/  FMUL.FTZ R37, R37, R6 ;  /* 0x0000000625257220 */ /* 0x000fe20000410000 */
[----:B------:R-:W-:-:S04]  /*2ec0*/  FFMA.FTZ R7, R7, R14, 1 ;  /* 0x3f80000007077423 */ /* 0x000fc8000001000e */
[----:B------:R-:W-:-:S07]  /*2ed0*/  FMUL.FTZ R34, R34, R7 ;  /* 0x0000000722227220 */ /* 0x000fce0000410000 */
.L_x_20:
[----:B01----:R-:W-:Y:S01]  /*2ee0*/  FMUL.FTZ R10, R10, UR6 ;  /* 0x000000060a0a7c20 */ /* 0x003fe20008410000 */
[----:B------:R-:W-:Y:S01]  /*2ef0*/  FMUL.FTZ R11, R11, UR6 ;  /* 0x000000060b0b7c20 */ /* 0x000fe20008410000 */
[----:B------:R-:W-:Y:S04]  /*2f00*/  BSSY.RECONVERGENT B0, `(.L_x_21) ;  /* 0x0000014000007945 */ /* 0x000fe80003800200 */
[----:B------:R-:W-:Y:S05]  /*2f10*/  @P0 BRA `(.L_x_22) ;  /* 0x0000000000480947 */ /* 0x000fea0003800000 */
[----:B------:R-:W0:Y:S01]  /*2f20*/  LDCU.64 UR8, c[0x0][0x3f8] ;  /* 0x00007f00ff0877ac */ /* 0x000e220008000a00 */
[----:B------:R-:W-:Y:S01]  /*2f30*/  SHF.R.S32.HI R2, RZ, 0x1f, R39 ;  /* 0x0000001fff027819 */ /* 0x000fe20000011427 */
[-CC-:B------:R-:W-:Y:S01]  /*2f40*/  FFMA.FTZ R3, R3, R10.reuse, R11.reuse ;  /* 0x0000000a03037223 */ /* 0x180fe2000001000b */
[----:B------:R-:W-:Y:S01]  /*2f50*/  MOV R41, R43 ;  /* 0x0000002b00297202 */ /* 0x000fe20000000f00 */
[----:B------:R-:W1:Y:S01]  /*2f60*/  LDCU.64 UR6, c[0x0][0x380] ;  /* 0x00007000ff0677ac */ /* 0x000e620008000a00 */
[----:B------:R-:W-:Y:S01]  /*2f70*/  FFMA.FTZ R0, R0, R10, R11 ;  /* 0x0000000a00007223 */ /* 0x000fe2000001000b */
[----:B------:R-:W-:-:S03]  /*2f80*/  FFMA.FTZ R3, R4, R37, -R3 ;  /* 0x0000002504037223 */ /* 0x000fc60000010803 */
[----:B------:R-:W-:Y:S01]  /*2f90*/  FFMA.FTZ R0, R5, R34, -R0 ;  /* 0x0000002205007223 */ /* 0x000fe20000010800 */
[----:B------:R-:W-:-:S03]  /*2fa0*/  FMUL.FTZ R5, R3, UR17 ;  /* 0x0000001103057c20 */ /* 0x000fc60008410000 */
[----:B------:R-:W-:Y:S01]  /*2fb0*/  FMUL.FTZ R0, R0, UR17 ;  /* 0x0000001100007c20 */ /* 0x000fe20008410000 */
[----:B0-----:R-:W-:-:S04]  /*2fc0*/  IMAD R2, R2, UR8, RZ ;  /* 0x0000000802027c24 */ /* 0x001fc8000f8e02ff */
[----:B------:R-:W-:Y:S01]  /*2fd0*/  F2FP.BF16.F32.PACK_AB R5, R0, R5 ;  /* 0x000000050005723e */ /* 0x000fe200000010ff */
[----:B------:R-:W-:-:S04]  /*2fe0*/  IMAD.WIDE.U32 R40, R39, UR8, R40 ;  /* 0x0000000827287c25 */ /* 0x000fc8000f8e0028 */
[----:B------:R-:W-:Y:S01]  /*2ff0*/  IMAD R7, R39, UR9, R2 ;  /* 0x0000000927077c24 */ /* 0x000fe2000f8e0202 */
[----:B-1----:R-:W-:-:S04]  /*3000*/  LEA R2, P0, R40, UR6, 0x1 ;  /* 0x0000000628027c11 */ /* 0x002fc8000f8008ff */
[----:B------:R-:W-:-:S04]  /*3010*/  IADD3 R7, PT, PT, R41, R7, RZ ;  /* 0x0000000729077210 */ /* 0x000fc80007ffe0ff */
[----:B------:R-:W-:-:S05]  /*3020*/  LEA.HI.X R3, R40, UR7, R7, 0x1, P0 ;  /* 0x0000000728037c11 */ /* 0x000fca00080f0c07 */
[----:B------:R0:W-:Y:S02]  /*3030*/  STG.E desc[UR14][R2.64], R5 ;  /* 0x0000000502007986 */ /* 0x0001e4000c10190e */
.L_x_22:
[----:B------:R-:W-:Y:S05]  /*3040*/  BSYNC.RECONVERGENT B0 ;  /* 0x0000000000007941 */ /* 0x000fea0003800200 */
.L_x_21:
[----:B------:R-:W-:Y:S02]  /*3050*/  UIADD3 UR11, UPT, UPT, UR21, UR11, URZ ;  /* 0x0000000b150b7290 */ /* 0x000fe4000fffe0ff */
[----:B------:R-:W-:Y:S02]  /*3060*/  UIADD3 UR4, UPT, UPT, UR4, 0x1, URZ ;  /* 0x0000000104047890 */ /* 0x000fe4000fffe0ff */
[----:B------:R-:W-:-:S09]  /*3070*/  UISETP.GE.AND UP0, UPT, UR11, UR5, UPT ;  /* 0x000000050b00728c */ /* 0x000fd2000bf06270 */
[----:B------:R-:W-:Y:S05]  /*3080*/  BRA.U !UP0, `(.L_x_23) ;  /* 0xffffffd108707547 */ /* 0x000fea000b83ffff */
.L_x_1:
[----:B------:R-:W1:Y:S01]  /*3090*/  LDC R4, c[0x0][0x370] ;  /* 0x0000dc00ff047b82 */ /* 0x000e620000000800 */
[----:B------:R-:W-:Y:S01]  /*30a0*/  ISETP.NE.AND P2, PT, R35, RZ, PT ;  /* 0x000000ff2300720c */ /* 0x000fe20003f45270 */
[----:B------:R-:W-:Y:S06]  /*30b0*/  BSSY.RECONVERGENT B0, `(.L_x_24) ;  /* 0x0000011000007945 */ /* 0x000fec0003800200 */
[----:B------:R-:W4:Y:S08]  /*30c0*/  LDC R7, c[0x0][0x374] ;  /* 0x0000dd00ff077b82 */ /* 0x000f300000000800 */
[----:B0-----:R-:W0:Y:S01]  /*30d0*/  LDC.64 R2, c[0x0][0x3c8] ;  /* 0x0000f200ff027b82 */ /* 0x001e220000000a00 */
[----:B-1----:R-:W-:-:S02]  /*30e0*/  IADD3 R5, PT, PT, R4, -0x1, RZ ;  /* 0xffffffff04057810 */ /* 0x002fc40007ffe0ff */
[----:B------:R-:W-:Y:S02]  /*30f0*/  ISETP.NE.AND P1, PT, R4, 0x1, PT ;  /* 0x000000010400780c */ /* 0x000fe40003f25270 */
[----:B----4-:R-:W-:-:S04]  /*3100*/  IADD3 R0, PT, PT, R7, -0x1, RZ ;  /* 0xffffffff07007810 */ /* 0x010fc80007ffe0ff */
[----:B------:R-:W-:Y:S02]  /*3110*/  ISETP.NE.AND P0, PT, R0, UR12, PT ;  /* 0x0000000c00007c0c */ /* 0x000fe4000bf05270 */
[----:B------:R-:W-:Y:S02]  /*3120*/  SHF.L.U32 R0, R7, 0x1, RZ ;  /* 0x0000000107007819 */ /* 0x000fe400000006ff */
[----:B------:R-:W-:Y:S02]  /*3130*/  ISETP.NE.OR P0, PT, R5, UR19, P0 ;  /* 0x0000001305007c0c */ /* 0x000fe40008705670 */
[----:B------:R-:W-:-:S05]  /*3140*/  SEL R5, R0, RZ, P1 ;  /* 0x000000ff00057207 */ /* 0x000fca0000800000 */
[----:B0-----:R-:W-:Y:S01]  /*3150*/  IMAD.WIDE.U32 R2, R5, 0x4, R2 ;  /* 0x0000000405027825 */ /* 0x001fe200078e0002 */
[----:B------:R-:W-:Y:S06]  /*3160*/  @P2 BRA `(.L_x_25) ;  /* 0x0000000000142947 */ /* 0x000fec0003800000 */
[----:B------:R-:W-:Y:S01]  /*3170*/  HFMA2 R5, -RZ, RZ, 0, 5.9604644775390625e-08 ;  /* 0x00000001ff057431 */ /* 0x000fe200000001ff */
[----:B------:R-:W-:Y:S06]  /*3180*/  MEMBAR.ALL.GPU ;  /* 0x0000000000007992 */ /* 0x000fec000000a000 */
[----:B------:R-:W-:-:S00]  /*3190*/  ERRBAR ;  /* 0x00000000000079ab */ /* 0x000fc00000000000 */
[----:B------:R-:W-:Y:S06]  /*31a0*/  CGAERRBAR ;  /* 0x00000000000075ab */ /* 0x000fec0000000000 */
[----:B------:R0:W-:Y:S02]  /*31b0*/  REDG.E.ADD.S32.STRONG.GPU desc[UR14][R2.64], R5 ;  /* 0x000000050200798e */ /* 0x0001e4000c12e30e */
.L_x_25:
[----:B------:R-:W-:Y:S05]  /*31c0*/  BSYNC.RECONVERGENT B0 ;  /* 0x0000000000007941 */ /* 0x000fea0003800200 */
.L_x_24:
[----:B------:R-:W-:Y:S05]  /*31d0*/  @P0 EXIT ;  /* 0x000000000000094d */ /* 0x000fea0003800000 */
[----:B------:R-:W-:Y:S05]  /*31e0*/  @P2 BRA `(.L_x_26) ;  /* 0x0000000000202947 */ /* 0x000fea0003800000 */
[----:B------:R-:W-:-:S05]  /*31f0*/  IMAD R0, R4, R7, RZ ;  /* 0x0000000704007224 */ /* 0x000fca00078e02ff */
[----:B------:R-:W-:-:S13]  /*3200*/  ISETP.NE.AND P0, PT, R0, -0x1, PT ;  /* 0xffffffff0000780c */ /* 0x000fda0003f05270 */
[----:B------:R-:W-:Y:S05]  /*3210*/  @!P0 BRA `(.L_x_26) ;  /* 0x0000000000148947 */ /* 0x000fea0003800000 */
.L_x_27:
[----:B0-----:R-:W4:Y:S04]  /*3220*/  LDG.E.STRONG.GPU R5, desc[UR14][R2.64] ;  /* 0x0000000e02057981 */ /* 0x001f28000c1ef900 */
[----:B----4-:R-:W-:Y:S01]  /*3230*/  CCTL.IVALL ;  /* 0x00000000ff00798f */ /* 0x010fe20002000000 */
[----:B------:R-:W-:Y:S05]  /*3240*/  YIELD ;  /* 0x0000000000007946 */ /* 0x000fea0003800000 */
[----:B------:R-:W-:-:S13]  /*3250*/  ISETP.NE.AND P0, PT, R5, R0, PT ;  /* 0x000000000500720c */ /* 0x000fda0003f05270 */
[----:B------:R-:W-:Y:S05]  /*3260*/  @P0 BRA `(.L_x_27) ;  /* 0xfffffffc00ec0947 */ /* 0x000fea000383ffff */
.L_x_26:
[----:B------:R-:W-:Y:S05]  /*3270*/  WARPSYNC.ALL ;  /* 0x0000000000007948 */ /* 0x000fea0003800000 */
[----:B------:R-:W1:Y:S02]  /*3280*/  LDCU.64 UR10, c[0x0][0x3f8] ;  /* 0x00007f00ff0a77ac */ /* 0x000e640008000a00 */
[----:B-1----:R-:W-:-:S04]  /*3290*/  ULEA.HI UR8, UP0, UR11, UR10, URZ, 0x1 ;  /* 0x0000000a0b087291 */ /* 0x002fc8000f8108ff */
[----:B------:R-:W-:-:S04]  /*32a0*/  UIADD3.X UR9, UPT, UPT, URZ, UR11, URZ, UP0, !UPT ;  /* 0x0000000bff097290 */ /* 0x000fc800087fe4ff */
[----:B------:R-:W-:Y:S02]  /*32b0*/  USHF.R.S64 UR8, UR8, 0x1, UR9 ;  /* 0x0000000108087899 */ /* 0x000fe40008001009 */
[----:B------:R-:W-:Y:S01]  /*32c0*/  USHF.R.S32.HI UR9, URZ, 0x1, UR9 ;  /* 0x00000001ff097899 */ /* 0x000fe20008011409 */
[----:B------:R-:W-:Y:S03]  /*32d0*/  BAR.SYNC.DEFER_BLOCKING 0x0 ;  /* 0x0000000000007b1d */ /* 0x000fe60000010000 */
[----:B------:R-:W-:Y:S02]  /*32e0*/  ISETP.LT.U32.AND P0, PT, R35, UR8, PT ;  /* 0x0000000823007c0c */ /* 0x000fe4000bf01070 */
[----:B------:R-:W-:-:S04]  /*32f0*/  MOV R0, UR9 ;  /* 0x0000000900007c02 */ /* 0x000fc80008000f00 */
[----:B------:R-:W-:-:S13]  /*3300*/  ISETP.GT.AND.EX P0, PT, R0, RZ, PT, P0 ;  /* 0x000000ff0000720c */ /* 0x000fda0003f04300 */
[----:B------:R-:W-:Y:S05]  /*3310*/  @!P0 EXIT ;  /* 0x000000000000894d */ /* 0x000fea0003800000 */
[----:B0-----:R-:W-:Y:S01]  /*3320*/  IADD3 R2, P1, PT, R35, 0x280, RZ ;  /* 0x0000028023027810 */ /* 0x001fe20007f3e0ff */
[----:B------:R-:W-:Y:S01]  /*3330*/  UIMAD.WIDE.U32 UR4, UR10, 0x3, URZ ;  /* 0x000000030a0478a5 */ /* 0x000fe2000f8e00ff */
[----:B------:R-:W-:Y:S01]  /*3340*/  MOV R0, RZ ;  /* 0x000000ff00007202 */ /* 0x000fe20000000f00 */
[----:B------:R-:W-:Y:S01]  /*3350*/  UIMAD UR6, UR11, 0x3, URZ ;  /* 0x000000030b0678a4 */ /* 0x000fe2000f8e02ff */
[----:B------:R-:W-:Y:S01]  /*3360*/  MOV R4, UR9 ;  /* 0x0000000900047c02 */ /* 0x000fe20008000f00 */
[----:B------:R-:W-:Y:S01]  /*3370*/  BSSY.RECONVERGENT B0, `(.L_x_28) ;  /* 0x000005e000007945 */ /* 0x000fe20003800200 */
[----:B------:R-:W-:Y:S01]  /*3380*/  ISETP.LT.U32.AND P0, PT, R2, UR8, PT ;  /* 0x0000000802007c0c */ /* 0x000fe2000bf01070 */
[----:B------:R-:W-:Y:S01]  /*3390*/  UIADD3 UR6, UPT, UPT, UR5, UR6, URZ ;  /* 0x0000000605067290 */ /* 0x000fe2000fffe0ff */
[----:B--23--:R-:W-:-:S03]  /*33a0*/  IADD3.X R9, PT, PT, RZ, R0, RZ, P1, !PT ;  /* 0x00000000ff097210 */ /* 0x00cfc60000ffe4ff */
[----:B------:R-:W-:Y:S01]  /*33b0*/  ULEA.HI UR4, UP0, UR6, UR4, URZ, 0x1 ;  /* 0x0000000406047291 */ /* 0x000fe2000f8108ff */
[----:B------:R-:W-:-:S03]  /*33c0*/  ISETP.GT.AND.EX P0, PT, R4, R9, PT, P0 ;  /* 0x000000090400720c */ /* 0x000fc60003f04300 */
[----:B------:R-:W-:Y:S01]  /*33d0*/  UIADD3.X UR7, UPT, UPT, URZ, UR6, URZ, UP0, !UPT ;  /* 0x00000006ff077290 */ /* 0x000fe200087fe4ff */
[----:B------:R-:W-:Y:S02]  /*33e0*/  SEL R2, R2, UR8, !P0 ;  /* 0x0000000802027c07 */ /* 0x000fe4000c000000 */
[----:B------:R-:W-:Y:S01]  /*33f0*/  SEL R9, R9, UR9, !P0 ;  /* 0x0000000909097c07 */ /* 0x000fe2000c000000 */
[----:B------:R-:W-:Y:S01]  /*3400*/  USHF.R.S64 UR6, UR4, 0x1, UR7 ;  /* 0x0000000104067899 */ /* 0x000fe20008001007 */
[----:B------:R-:W-:Y:S01]  /*3410*/  IADD3 R2, P0, PT, R2, -0x280, RZ ;  /* 0xfffffd8002027810 */ /* 0x000fe20007f1e0ff */
[----:B------:R-:W-:-:S03]  /*3420*/  USHF.R.S32.HI UR7, URZ, 0x1, UR7 ;  /* 0x00000001ff077899 */ /* 0x000fc60008011407 */
[----:B------:R-:W-:Y:S02]  /*3430*/  IADD3.X R9, PT, PT, R9, -0x1, RZ, P0, !PT ;  /* 0xffffffff09097810 */ /* 0x000fe400007fe4ff */
[----:B------:R-:W-:-:S04]  /*3440*/  ISETP.NE.U32.AND P0, PT, R2, R35, PT ;  /* 0x000000230200720c */ /* 0x000fc80003f05070 */
[----:B------:R-:W-:-:S04]  /*3450*/  ISETP.NE.AND.EX P0, PT, R9, R0, PT, P0 ;  /* 0x000000000900720c */ /* 0x000fc80003f05300 */
[----:B------:R-:W-:-:S04]  /*3460*/  SEL R8, RZ, 0x1, !P0 ;  /* 0x00000001ff087807 */ /* 0x000fc80004000000 */
[----:B------:R-:W-:-:S04]  /*3470*/  IADD3 R7, P0, P1, R2, -R8, -R35 ;  /* 0x8000000802077210 */ /* 0x000fc8000791e823 */
[----:B------:R-:W-:-:S05]  /*3480*/  IADD3.X R9, PT, PT, R9, -0x1, ~R0, P0, P1 ;  /* 0xffffffff09097810 */ /* 0x000fca00007e2c00 */
[----:B------:R-:W-:-:S04]  /*3490*/  IMAD.WIDE.U32 R2, R9, -0x33333333, RZ ;  /* 0xcccccccd09027825 */ /* 0x000fc800078e00ff */
[----:B------:R-:W-:-:S04]  /*34a0*/  IMAD.WIDE.U32 R4, P0, R7, -0x33333334, R2 ;  /* 0xcccccccc07047825 */ /* 0x000fc80007800002 */
[----:B------:R-:W-:Y:S01]  /*34b0*/  IMAD.WIDE.U32 R2, R7, -0x33333333, RZ ;  /* 0xcccccccd07027825 */ /* 0x000fe200078e00ff */
[----:B------:R-:W-:Y:S02]  /*34c0*/  IADD3.X R7, PT, PT, RZ, RZ, RZ, P0, !PT ;  /* 0x000000ffff077210 */ /* 0x000fe400007fe4ff */
[----:B------:R-:W-:Y:S02]  /*34d0*/  MOV R6, R5 ;  /* 0x0000000500067202 */ /* 0x000fe40000000f00 */
[----:B------:R-:W-:-:S05]  /*34e0*/  IADD3 RZ, P0, PT, R3, R4, RZ ;  /* 0x0000000403ff7210 */ /* 0x000fca0007f1e0ff */
[----:B------:R-:W-:-:S05]  /*34f0*/  IMAD.WIDE.U32.X R2, R9, -0x33333334, R6, P0 ;  /* 0xcccccccc09027825 */ /* 0x000fca00000e0406 */
[----:B------:R-:W-:-:S04]  /*3500*/  SHF.R.U64 R2, R2, 0x9, R3 ;  /* 0x0000000902027819 */ /* 0x000fc80000001203 */
[----:B------:R-:W-:-:S04]  /*3510*/  IADD3 R2, P0, PT, R2, R8, RZ ;  /* 0x0000000802027210 */ /* 0x000fc80007f1e0ff */
[----:B------:R-:W-:Y:S02]  /*3520*/  LOP3.LUT R4, R2, 0x3, RZ, 0xc0, !PT ;  /* 0x0000000302047812 */ /* 0x000fe400078ec0ff */
[----:B------:R-:W-:Y:S02]  /*3530*/  LEA.HI.X R3, R3, RZ, RZ, 0x17, P0 ;  /* 0x000000ff03037211 */ /* 0x000fe400000fbcff */
[----:B------:R-:W-:Y:S02]  /*3540*/  ISETP.NE.U32.AND P1, PT, R4, 0x3, PT ;  /* 0x000000030400780c */ /* 0x000fe40003f25070 */
[----:B------:R-:W-:Y:S02]  /*3550*/  ISETP.GE.U32.AND P0, PT, R2, 0x3, PT ;  /* 0x000000030200780c */ /* 0x000fe40003f06070 */
[----:B------:R-:W-:Y:S02]  /*3560*/  ISETP.NE.AND.EX P1, PT, RZ, RZ, PT, P1 ;  /* 0x000000ffff00720c */ /* 0x000fe40003f25310 */
[----:B------:R-:W-:-:S11]  /*3570*/  ISETP.GE.U32.AND.EX P0, PT, R3, RZ, PT, P0 ;  /* 0x000000ff0300720c */ /* 0x000fd60003f06100 */
[----:B------:R-:W-:Y:S05]  /*3580*/  @!P1 BRA `(.L_x_29) ;  /* 0x0000000000f09947 */ /* 0x000fea0003800000 */
[----:B------:R-:W0:Y:S01]  /*3590*/  LDCU.64 UR4, c[0x0][0x3d8] ;  /* 0x00007b00ff0477ac */ /* 0x000e220008000a00 */
[----:B------:R-:W-:Y:S02]  /*35a0*/  IADD3 R9, PT, PT, R2, 0x1, RZ ;  /* 0x0000000102097810 */ /* 0x000fe40007ffe0ff */
[----:B------:R-:W-:Y:S01]  /*35b0*/  MOV R22, UR6 ;  /* 0x0000000600167c02 */ /* 0x000fe20008000f00 */
[----:B------:R-:W1:Y:S01]  /*35c0*/  LDCU.64 UR12, c[0x0][0x390] ;  /* 0x00007200ff0c77ac */ /* 0x000e620008000a00 */
[----:B------:R-:W-:Y:S02]  /*35d0*/  MOV R5, UR7 ;  /* 0x0000000700057c02 */ /* 0x000fe40008000f00 */
[----:B------:R-:W-:Y:S01]  /*35e0*/  MOV R26, UR8 ;  /* 0x00000008001a7c02 */ /* 0x000fe20008000f00 */
[----:B------:R-:W2:Y:S01]  /*35f0*/  LDCU.64 UR16, c[0x0][0x388] ;  /* 0x00007100ff1077ac */ /* 0x000ea20008000a00 */
[----:B------:R-:W-:Y:S02]  /*3600*/  MOV R3, UR9 ;  /* 0x0000000900037c02 */ /* 0x000fe40008000f00 */
[----:B------:R-:W-:-:S02]  /*3610*/  LOP3.LUT R9, R9, 0x3, RZ, 0xc0, !PT ;  /* 0x0000000309097812 */ /* 0x000fc400078ec0ff */
[----:B------:R-:W-:Y:S02]  /*3620*/  MOV R2, UR10 ;  /* 0x0000000a00027c02 */ /* 0x000fe40008000f00 */
[----:B------:R-:W-:Y:S02]  /*3630*/  MOV R6, R35 ;  /* 0x0000002300067202 */ /* 0x000fe40000000f00 */
[----:B------:R-:W-:Y:S02]  /*3640*/  MOV R7, R0 ;  /* 0x0000000000077202 */ /* 0x000fe40000000f00 */
[C---:B0-----:R-:W-:Y:S01]  /*3650*/  LEA R4, P1, R35.reuse, UR4, 0x2 ;  /* 0x0000000423047c11 */ /* 0x041fe2000f8210ff */
[----:B------:R-:W-:Y:S01]  /*3660*/  UMOV UR4, URZ ;  /* 0x000000ff00047c82 */ /* 0x000fe20008000000 */
[----:B------:R-:W-:Y:S01]  /*3670*/  SHF.L.U32 R18, R35, 0x3, RZ ;  /* 0x0000000323127819 */ /* 0x000fe200000006ff */
[----:B------:R-:W-:Y:S01]  /*3680*/  IMAD.WIDE.U32 R6, R9, 0x280, R6 ;  /* 0x0000028009067825 */ /* 0x000fe200078e0006 */
[----:B------:R-:W-:-:S02]  /*3690*/  SHF.L.U64.HI R22, R22, 0x2, R5 ;  /* 0x0000000216167819 */ /* 0x000fc40000010205 */
[C-C-:B------:R-:W-:Y:S01]  /*36a0*/  LEA.HI.X R5, R35.reuse, UR5, R0.reuse, 0x2, P1 ;  /* 0x0000000523057c11 */ /* 0x140fe200088f1400 */
[----:B------:R-:W-:Y:S01]  /*36b0*/  USHF.L.U32 UR5, UR11, 0x2, URZ ;  /* 0x000000020b057899 */ /* 0x000fe200080006ff */
[----:B------:R-:W-:Y:S01]  /*36c0*/  SHF.L.U64.HI R26, R26, 0x2, R3 ;  /* 0x000000021a1a7819 */ /* 0x000fe20000010203 */
[----:B------:R-:W-:Y:S01]  /*36d0*/  IMAD.WIDE.U32 R2, R2, 0x4, RZ ;  /* 0x0000000402027825 */ /* 0x000fe200078e00ff */
[----:B------:R-:W-:Y:S02]  /*36e0*/  SHF.L.U64.HI R19, R35, 0x3, R0 ;  /* 0x0000000323137819 */ /* 0x000fe40000010200 */
[C---:B-1----:R-:W-:Y:S02]  /*36f0*/  IADD3 R20, P1, PT, R18.reuse, UR12, RZ ;  /* 0x0000000c12147c10 */ /* 0x042fe4000ff3e0ff */
[----:B--2---:R-:W-:Y:S02]  /*3700*/  IADD3 R18, P2, PT, R18, UR16, RZ ;  /* 0x0000001012127c10 */ /* 0x004fe4000ff5e0ff */
[----:B------:R-:W-:-:S02]  /*3710*/  IADD3 R16, P3, PT, RZ, -R9, RZ ;  /* 0x80000009ff107210 */ /* 0x000fc40007f7e0ff */
[----:B------:R-:W-:Y:S02]  /*3720*/  IADD3.X R21, PT, PT, R19, UR13, RZ, P1, !PT ;  /* 0x0000000d13157c10 */ /* 0x000fe40008ffe4ff */
[----:B------:R-:W-:Y:S02]  /*3730*/  IADD3 R0, PT, PT, R7, UR4, RZ ;  /* 0x0000000407007c10 */ /* 0x000fe4000fffe0ff */
[----:B------:R-:W-:Y:S02]  /*3740*/  MOV R35, R6 ;  /* 0x0000000600237202 */ /* 0x000fe40000000f00 */
[----:B------:R-:W-:Y:S02]  /*3750*/  IADD3.X R19, PT, PT, R19, UR17, RZ, P2, !PT ;  /* 0x0000001113137c10 */ /* 0x000fe400097fe4ff */
[----:B------:R-:W-:Y:S02]  /*3760*/  IADD3 R24, PT, PT, R3, UR5, RZ ;  /* 0x0000000503187c10 */ /* 0x000fe4000fffe0ff */
[----:B------:R-:W-:-:S07]  /*3770*/  IADD3.X R17, PT, PT, RZ, -0x1, RZ, P3, !PT ;  /* 0xffffffffff117810 */ /* 0x000fce0001ffe4ff */
.L_x_30:
[----:B0-----:R-:W-:Y:S01]  /*3780*/  MOV R7, UR8 ;  /* 0x0000000800077c02 */ /* 0x001fe20008000f00 */
[----:B------:R-:W2:Y:S01]  /*3790*/  LDG.E R12, desc[UR14][R4.64] ;  /* 0x0000000e040c7981 */ /* 0x000ea2000c1e1900 */
[----:B------:R-:W-:Y:S02]  /*37a0*/  MOV R11, UR6 ;  /* 0x00000006000b7c02 */ /* 0x000fe40008000f00 */
[----:B------:R-:W-:Y:S02]  /*37b0*/  LEA R6, P1, R7, R4, 0x2 ;  /* 0x0000000407067211 */ /* 0x000fe400078210ff */
[----:B------:R-:W-:Y:S02]  /*37c0*/  IADD3 R8, P2, PT, R4, R2, RZ ;  /* 0x0000000204087210 */ /* 0x000fe40007f5e0ff */
[----:B------:R-:W-:Y:S02]  /*37d0*/  LEA R10, P3, R11, R4, 0x2 ;  /* 0x000000040b0a7211 */ /* 0x000fe400078610ff */
[----:B------:R-:W-:-:S02]  /*37e0*/  IADD3.X R7, PT, PT, R5, R26, RZ, P1, !PT ;  /* 0x0000001a05077210 */ /* 0x000fc40000ffe4ff */
[C---:B------:R-:W-:Y:S02]  /*37f0*/  IADD3.X R9, PT, PT, R5.reuse, R24, RZ, P2, !PT ;  /* 0x0000001805097210 */ /* 0x040fe400017fe4ff */
[----:B------:R-:W-:Y:S01]  /*3800*/  IADD3.X R11, PT, PT, R5, R22, RZ, P3, !PT ;  /* 0x00000016050b7210 */ /* 0x000fe20001ffe4ff */
[----:B------:R0:W2:Y:S04]  /*3810*/  LDG.E R13, desc[UR14][R6.64] ;  /* 0x0000000e060d7981 */ /* 0x0000a8000c1e1900 */
[----:B------:R1:W3:Y:S04]  /*3820*/  LDG.E R14, desc[UR14][R8.64] ;  /* 0x0000000e080e7981 */ /* 0x0002e8000c1e1900 */
[----:B------:R-:W3:Y:S01]  /*3830*/  LDG.E R15, desc[UR14][R10.64] ;  /* 0x0000000e0a0f7981 */ /* 0x000ee2000c1e1900 */
[----:B0-----:R-:W-:-:S02]  /*3840*/  MOV R6, R18 ;  /* 0x0000001200067202 */ /* 0x001fc40000000f00 */
[----:B------:R-:W-:Y:S02]  /*3850*/  MOV R7, R19 ;  /* 0x0000001300077202 */ /* 0x000fe40000000f00 */
[----:B-1----:R-:W-:Y:S02]  /*3860*/  MOV R8, R20 ;  /* 0x0000001400087202 */ /* 0x002fe40000000f00 */
[----:B------:R-:W-:Y:S02]  /*3870*/  MOV R9, R21 ;  /* 0x0000001500097202 */ /* 0x000fe40000000f00 */
[----:B------:R-:W-:-:S04]  /*3880*/  IADD3 R16, P1, PT, R16, 0x1, RZ ;  /* 0x0000000110107810 */ /* 0x000fc80007f3e0ff */
[----:B------:R-:W-:Y:S02]  /*3890*/  IADD3.X R17, PT, PT, RZ, R17, RZ, P1, !PT ;  /* 0x00000011ff117210 */ /* 0x000fe40000ffe4ff */
[----:B------:R-:W-:-:S04]  /*38a0*/  ISETP.NE.U32.AND P1, PT, R16, RZ, PT ;  /* 0x000000ff1000720c */ /* 0x000fc80003f25070 */
[----:B------:R-:W-:Y:S02]  /*38b0*/  ISETP.NE.AND.EX P1, PT, R17, RZ, PT, P1 ;  /* 0x000000ff1100720c */ /* 0x000fe40003f25310 */
[----:B------:R-:W-:Y:S02]  /*38c0*/  IADD3 R20, P3, PT, R20, 0x1400, RZ ;  /* 0x0000140014147810 */ /* 0x000fe40007f7e0ff */
[----:B------:R-:W-:Y:S02]  /*38d0*/  IADD3 R18, P4, PT, R18, 0x1400, RZ ;  /* 0x0000140012127810 */ /* 0x000fe40007f9e0ff */
[----:B------:R-:W-:Y:S02]  /*38e0*/  IADD3 R4, P2, PT, R4, 0xa00, RZ ;  /* 0x00000a0004047810 */ /* 0x000fe40007f5e0ff */
[----:B------:R-:W-:Y:S02]  /*38f0*/  IADD3.X R21, PT, PT, RZ, R21, RZ, P3, !PT ;  /* 0x00000015ff157210 */ /* 0x000fe40001ffe4ff */
[----:B------:R-:W-:-:S02]  /*3900*/  IADD3.X R19, PT, PT, RZ, R19, RZ, P4, !PT ;  /* 0x00000013ff137210 */ /* 0x000fc400027fe4ff */
[----:B------:R-:W-:Y:S01]  /*3910*/  IADD3.X R5, PT, PT, RZ, R5, RZ, P2, !PT ;  /* 0x00000005ff057210 */ /* 0x000fe200017fe4ff */
[----:B--2---:R0:W-:Y:S04]  /*3920*/  STG.E.64 desc[UR14][R6.64], R12 ;  /* 0x0000000c06007986 */ /* 0x0041e8000c101b0e */
[----:B---3--:R0:W-:Y:S01]  /*3930*/  STG.E.64 desc[UR14][R8.64], R14 ;  /* 0x0000000e08007986 */ /* 0x0081e2000c101b0e */
[----:B------:R-:W-:Y:S05]  /*3940*/  @P1 BRA `(.L_x_30) ;  /* 0xfffffffc008c1947 */ /* 0x000fea000383ffff */
.L_x_29:
[----:B------:R-:W-:Y:S05]  /*3950*/  BSYNC.RECONVERGENT B0 ;  /* 0x0000000000007941 */ /* 0x000fea0003800200 */
.L_x_28:
[----:B------:R-:W-:Y:S05]  /*3960*/  @!P0 EXIT ;  /* 0x000000000000894d */ /* 0x000fea0003800000 */
[----:B------:R-:W-:Y:S01]  /*3970*/  BSSY.RECONVERGENT B0, `(.L_x_31) ;  /* 0x000005c000007945 */ /* 0x000fe20003800200 */
[----:B------:R-:W-:Y:S02]  /*3980*/  USHF.L.U64.HI UR5, UR10, 0x2, UR11 ;  /* 0x000000020a057899 */ /* 0x000fe4000801020b */
[----:B------:R-:W-:Y:S02]  /*3990*/  USHF.L.U32 UR4, UR10, 0x2, URZ ;  /* 0x000000020a047899 */ /* 0x000fe400080006ff */
[----:B------:R-:W-:Y:S01]  /*39a0*/  USHF.L.U64.HI UR7, UR6, 0x2, UR7 ;  /* 0x0000000206077899 */ /* 0x000fe20008010207 */
[----:B------:R-:W1:Y:S01]  /*39b0*/  LDCU.64 UR12, c[0x0][0x3d8] ;  /* 0x00007b00ff0c77ac */ /* 0x000e620008000a00 */
[----:B------:R-:W2:Y:S01]  /*39c0*/  LDCU.64 UR16, c[0x0][0x388] ;  /* 0x00007100ff1077ac */ /* 0x000ea20008000a00 */
[----:B------:R-:W3:Y:S01]  /*39d0*/  LDCU.64 UR18, c[0x0][0x390] ;  /* 0x00007200ff1277ac */ /* 0x000ee20008000a00 */
[----:B------:R-:W-:Y:S02]  /*39e0*/  USHF.L.U64.HI UR10, UR8, 0x2, UR9 ;  /* 0x00000002080a7899 */ /* 0x000fe40008010209 */
[----:B------:R-:W-:-:S02]  /*39f0*/  USHF.L.U32 UR11, UR8, 0x2, URZ ;  /* 0x00000002080b7899 */ /* 0x000fc400080006ff */
[----:B------:R-:W-:-:S12]  /*3a00*/  USHF.L.U32 UR6, UR6, 0x2, URZ ;  /* 0x0000000206067899 */ /* 0x000fd800080006ff */
.L_x_32:
[C---:B----4-:R-:W-:Y:S02]  /*3a10*/  SHF.L.U32 R11, R35.reuse, 0x2, RZ ;  /* 0x00000002230b7819 */ /* 0x050fe400000006ff */
[----:B0-----:R-:W-:Y:S02]  /*3a20*/  SHF.L.U64.HI R13, R35, 0x2, R0 ;  /* 0x00000002230d7819 */ /* 0x001fe40000010200 */
[----:B-1----:R-:W-:-:S04]  /*3a30*/  IADD3 R2, P0, PT, R11, UR12, RZ ;  /* 0x0000000c0b027c10 */ /* 0x002fc8000ff1e0ff */
[----:B------:R-:W-:Y:S02]  /*3a40*/  IADD3.X R3, PT, PT, R13, UR13, RZ, P0, !PT ;  /* 0x0000000d0d037c10 */ /* 0x000fe400087fe4ff */
[C---:B------:R-:W-:Y:S02]  /*3a50*/  IADD3 R4, P0, PT, R2.reuse, UR11, RZ ;  /* 0x0000000b02047c10 */ /* 0x040fe4000ff1e0ff */
[C---:B------:R-:W-:Y:S01]  /*3a60*/  IADD3 R8, P1, PT, R2.reuse, UR6, RZ ;  /* 0x0000000602087c10 */ /* 0x040fe2000ff3e0ff */
[----:B------:R0:W4:Y:S01]  /*3a70*/  LDG.E R16, desc[UR14][R2.64] ;  /* 0x0000000e02107981 */ /* 0x000122000c1e1900 */
[C---:B------:R-:W-:Y:S02]  /*3a80*/  IADD3.X R5, PT, PT, R3.reuse, UR10, RZ, P0, !PT ;  /* 0x0000000a03057c10 */ /* 0x040fe400087fe4ff */
[----:B------:R-:W-:Y:S02]  /*3a90*/  IADD3 R6, P0, PT, R2, UR4, RZ ;  /* 0x0000000402067c10 */ /* 0x000fe4000ff1e0ff */
[C---:B------:R-:W-:Y:S01]  /*3aa0*/  IADD3.X R9, PT, PT, R3.reuse, UR7, RZ, P1, !PT ;  /* 0x0000000703097c10 */ /* 0x040fe20008ffe4ff */
[----:B------:R1:W4:Y:S01]  /*3ab0*/  LDG.E R17, desc[UR14][R4.64] ;  /* 0x0000000e04117981 */ /* 0x000322000c1e1900 */
[----:B------:R-:W-:-:S03]  /*3ac0*/  IADD3.X R7, PT, PT, R3, UR5, RZ, P0, !PT ;  /* 0x0000000503077c10 */ /* 0x000fc600087fe4ff */
[----:B------:R-:W5:Y:S04]  /*3ad0*/  LDG.E R19, desc[UR14][R8.64] ;  /* 0x0000000e08137981 */ /* 0x000f68000c1e1900 */
[----:B------:R1:W5:Y:S01]  /*3ae0*/  LDG.E R18, desc[UR14][R6.64] ;  /* 0x0000000e06127981 */ /* 0x000362000c1e1900 */
[C---:B------:R-:W-:Y:S02]  /*3af0*/  SHF.L.U32 R10, R35.reuse, 0x3, RZ ;  /* 0x00000003230a7819 */ /* 0x040fe400000006ff */
[----:B------:R-:W-:Y:S02]  /*3b00*/  SHF.L.U64.HI R0, R35, 0x3, R0 ;  /* 0x0000000323007819 */ /* 0x000fe40000010200 */
[----:B------:R-:W-:Y:S02]  /*3b10*/  LOP3.LUT R14, R10, 0xfffffff8, RZ, 0xc0, !PT ;  /* 0xfffffff80a0e7812 */ /* 0x000fe400078ec0ff */
[----:B------:R-:W-:-:S02]  /*3b20*/  LOP3.LUT R11, R11, 0xfffffffc, RZ, 0xc0, !PT ;  /* 0xfffffffc0b0b7812 */ /* 0x000fc400078ec0ff */
[----:B0-----:R-:W-:Y:S02]  /*3b30*/  LOP3.LUT R3, R0, 0x3, RZ, 0xc0, !PT ;  /* 0x0000000300037812 */ /* 0x001fe400078ec0ff */
[C---:B--2---:R-:W-:Y:S02]  /*3b40*/  IADD3 R12, P0, PT, R14.reuse, UR16, RZ ;  /* 0x000000100e0c7c10 */ /* 0x044fe4000ff1e0ff */
[----:B------:R-:W-:Y:S02]  /*3b50*/  LOP3.LUT R2, R13, 0x3, RZ, 0xc0, !PT ;  /* 0x000000030d027812 */ /* 0x000fe400078ec0ff */
[----:B---3--:R-:W-:Y:S02]  /*3b60*/  IADD3 R14, P1, PT, R14, UR18, RZ ;  /* 0x000000120e0e7c10 */ /* 0x008fe4000ff3e0ff */
[----:B-1----:R-:W-:Y:S02]  /*3b70*/  IADD3 R4, P2, PT, R11, UR12, RZ ;  /* 0x0000000c0b047c10 */ /* 0x002fe4000ff5e0ff */
[----:B------:R-:W-:-:S02]  /*3b80*/  IADD3.X R13, PT, PT, R3, UR17, RZ, P0, !PT ;  /* 0x00000011030d7c10 */ /* 0x000fc400087fe4ff */
[----:B------:R-:W-:Y:S02]  /*3b90*/  IADD3.X R15, PT, PT, R3, UR19, RZ, P1, !PT ;  /* 0x00000013030f7c10 */ /* 0x000fe40008ffe4ff */
[----:B------:R-:W-:Y:S02]  /*3ba0*/  IADD3.X R5, PT, PT, R2, UR13, RZ, P2, !PT ;  /* 0x0000000d02057c10 */ /* 0x000fe400097fe4ff */
[C---:B------:R-:W-:Y:S02]  /*3bb0*/  IADD3 R6, P0, PT, R4.reuse, UR11, RZ ;  /* 0x0000000b04067c10 */ /* 0x040fe4000ff1e0ff */
[C---:B------:R-:W-:Y:S02]  /*3bc0*/  IADD3 R8, P1, PT, R4.reuse, UR4, RZ ;  /* 0x0000000404087c10 */ /* 0x040fe4000ff3e0ff */
[----:B------:R-:W-:Y:S02]  /*3bd0*/  IADD3 R2, P2, PT, R4, UR6, RZ ;  /* 0x0000000604027c10 */ /* 0x000fe4000ff5e0ff */
[----:B------:R-:W-:-:S02]  /*3be0*/  IADD3.X R7, PT, PT, R5, UR10, RZ, P0, !PT ;  /* 0x0000000a05077c10 */ /* 0x000fc400087fe4ff */
[C---:B------:R-:W-:Y:S02]  /*3bf0*/  IADD3.X R9, PT, PT, R5.reuse, UR5, RZ, P1, !PT ;  /* 0x0000000505097c10 */ /* 0x040fe40008ffe4ff */
[----:B------:R-:W-:Y:S01]  /*3c00*/  IADD3.X R3, PT, PT, R5, UR7, RZ, P2, !PT ;  /* 0x0000000705037c10 */ /* 0x000fe200097fe4ff */
[----:B----4-:R0:W-:Y:S04]  /*3c10*/  STG.E.64 desc[UR14][R12.64], R16 ;  /* 0x000000100c007986 */ /* 0x0101e8000c101b0e */
[----:B-----5:R1:W-:Y:S04]  /*3c20*/  STG.E.64 desc[UR14][R14.64], R18 ;  /* 0x000000120e007986 */ /* 0x0203e8000c101b0e */
[----:B------:R-:W2:Y:S04]  /*3c30*/  LDG.E R20, desc[UR14][R4.64+0xa00] ;  /* 0x000a000e04147981 */ /* 0x000ea8000c1e1900 */
[----:B------:R-:W2:Y:S04]  /*3c40*/  LDG.E R21, desc[UR14][R6.64+0xa00] ;  /* 0x000a000e06157981 */ /* 0x000ea8000c1e1900 */
[----:B------:R-:W3:Y:S04]  /*3c50*/  LDG.E R22, desc[UR14][R8.64+0xa00] ;  /* 0x000a000e08167981 */ /* 0x000ee8000c1e1900 */
[----:B------:R-:W3:Y:S01]  /*3c60*/  LDG.E R23, desc[UR14][R2.64+0xa00] ;  /* 0x000a000e02177981 */ /* 0x000ee2000c1e1900 */
[----:B0-----:R-:W-:-:S04]  /*3c70*/  IADD3 R16, P0, PT, R10, 0x1400, RZ ;  /* 0x000014000a107810 */ /* 0x001fc80007f1e0ff */
[----:B------:R-:W-:Y:S02]  /*3c80*/  IADD3.X R11, PT, PT, RZ, R0, RZ, P0, !PT ;  /* 0x00000000ff0b7210 */ /* 0x000fe400007fe4ff */
[----:B------:R-:W-:Y:S02]  /*3c90*/  LOP3.LUT R16, R16, 0xfffffff8, RZ, 0xc0, !PT ;  /* 0xfffffff810107812 */ /* 0x000fe400078ec0ff */
[----:B------:R-:W-:Y:S02]  /*3ca0*/  LOP3.LUT R11, R11, 0x3, RZ, 0xc0, !PT ;  /* 0x000000030b0b7812 */ /* 0x000fe400078ec0ff */
[C---:B------:R-:W-:Y:S02]  /*3cb0*/  IADD3 R12, P0, PT, R16.reuse, UR16, RZ ;  /* 0x00000010100c7c10 */ /* 0x040fe4000ff1e0ff */
[----:B------:R-:W-:Y:S02]  /*3cc0*/  IADD3 R16, P1, PT, R16, UR18, RZ ;  /* 0x0000001210107c10 */ /* 0x000fe4000ff3e0ff */
[----:B------:R-:W-:-:S02]  /*3cd0*/  IADD3.X R13, PT, PT, R11, UR17, RZ, P0, !PT ;  /* 0x000000110b0d7c10 */ /* 0x000fc400087fe4ff */
[----:B------:R-:W-:-:S03]  /*3ce0*/  IADD3.X R17, PT, PT, R11, UR19, RZ, P1, !PT ;  /* 0x000000130b117c10 */ /* 0x000fc60008ffe4ff */
[----:B--2---:R0:W-:Y:S04]  /*3cf0*/  STG.E.64 desc[UR14][R12.64], R20 ;  /* 0x000000140c007986 */ /* 0x0041e8000c101b0e */
[----:B---3--:R2:W-:Y:S04]  /*3d00*/  STG.E.64 desc[UR14][R16.64], R22 ;  /* 0x0000001610007986 */ /* 0x0085e8000c101b0e */
[----:B-1----:R-:W3:Y:S04]  /*3d10*/  LDG.E R18, desc[UR14][R4.64+0x1400] ;  /* 0x0014000e04127981 */ /* 0x002ee8000c1e1900 */
[----:B------:R-:W3:Y:S04]  /*3d20*/  LDG.E R19, desc[UR14][R6.64+0x1400] ;  /* 0x0014000e06137981 */ /* 0x000ee8000c1e1900 */
[----:B------:R-:W4:Y:S04]  /*3d30*/  LDG.E R24, desc[UR14][R8.64+0x1400] ;  /* 0x0014000e08187981 */ /* 0x000f28000c1e1900 */
[----:B------:R-:W4:Y:S01]  /*3d40*/  LDG.E R25, desc[UR14][R2.64+0x1400] ;  /* 0x0014000e02197981 */ /* 0x000f22000c1e1900 */
[----:B------:R-:W-:-:S04]  /*3d50*/  IADD3 R11, P0, PT, R10, 0x2800, RZ ;  /* 0x000028000a0b7810 */ /* 0x000fc80007f1e0ff */
[----:B------:R-:W-:Y:S02]  /*3d60*/  IADD3.X R26, PT, PT, RZ, R0, RZ, P0, !PT ;  /* 0x00000000ff1a7210 */ /* 0x000fe400007fe4ff */
[----:B------:R-:W-:Y:S02]  /*3d70*/  LOP3.LUT R11, R11, 0xfffffff8, RZ, 0xc0, !PT ;  /* 0xfffffff80b0b7812 */ /* 0x000fe400078ec0ff */
[----:B------:R-:W-:Y:S02]  /*3d80*/  LOP3.LUT R26, R26, 0x3, RZ, 0xc0, !PT ;  /* 0x000000031a1a7812 */ /* 0x000fe400078ec0ff */
[C---:B------:R-:W-:Y:S02]  /*3d90*/  IADD3 R14, P0, PT, R11.reuse, UR16, RZ ;  /* 0x000000100b0e7c10 */ /* 0x040fe4000ff1e0ff */
[----:B0-----:R-:W-:Y:S02]  /*3da0*/  IADD3 R12, P1, PT, R11, UR18, RZ ;  /* 0x000000120b0c7c10 */ /* 0x001fe4000ff3e0ff */
[----:B------:R-:W-:-:S02]  /*3db0*/  IADD3.X R15, PT, PT, R26, UR17, RZ, P0, !PT ;  /* 0x000000111a0f7c10 */ /* 0x000fc400087fe4ff */
[----:B------:R-:W-:-:S03]  /*3dc0*/  IADD3.X R13, PT, PT, R26, UR19, RZ, P1, !PT ;  /* 0x000000131a0d7c10 */ /* 0x000fc60008ffe4ff */
[----:B---3--:R0:W-:Y:S04]  /*3dd0*/  STG.E.64 desc[UR14][R14.64], R18 ;  /* 0x000000120e007986 */ /* 0x0081e8000c101b0e */
[----:B----4-:R4:W-:Y:S04]  /*3de0*/  STG.E.64 desc[UR14][R12.64], R24 ;  /* 0x000000180c007986 */ /* 0x0109e8000c101b0e */
[----:B--2---:R-:W2:Y:S04]  /*3df0*/  LDG.E R16, desc[UR14][R4.64+0x1e00] ;  /* 0x001e000e04107981 */ /* 0x004ea8000c1e1900 */
[----:B------:R-:W2:Y:S04]  /*3e00*/  LDG.E R17, desc[UR14][R6.64+0x1e00] ;  /* 0x001e000e06117981 */ /* 0x000ea8000c1e1900 */
[----:B------:R-:W3:Y:S04]  /*3e10*/  LDG.E R20, desc[UR14][R8.64+0x1e00] ;  /* 0x001e000e08147981 */ /* 0x000ee8000c1e1900 */
[----:B------:R-:W3:Y:S01]  /*3e20*/  LDG.E R21, desc[UR14][R2.64+0x1e00] ;  /* 0x001e000e02157981 */ /* 0x000ee2000c1e1900 */
[----:B------:R-:W-:-:S04]  /*3e30*/  IADD3 R10, P0, PT, R10, 0x3c00, RZ ;  /* 0x00003c000a0a7810 */ /* 0x000fc80007f1e0ff */
[----:B------:R-:W-:Y:S02]  /*3e40*/  IADD3.X R22, PT, PT, RZ, R0, RZ, P0, !PT ;  /* 0x00000000ff167210 */ /* 0x000fe400007fe4ff */
[----:B------:R-:W-:Y:S02]  /*3e50*/  LOP3.LUT R0, R10, 0xfffffff8, RZ, 0xc0, !PT ;  /* 0xfffffff80a007812 */ /* 0x000fe400078ec0ff */
[----:B------:R-:W-:Y:S02]  /*3e60*/  LOP3.LUT R22, R22, 0x3, RZ, 0xc0, !PT ;  /* 0x0000000316167812 */ /* 0x000fe400078ec0ff */
[C---:B------:R-:W-:Y:S02]  /*3e70*/  IADD3 R10, P0, PT, R0.reuse, UR16, RZ ;  /* 0x00000010000a7c10 */ /* 0x040fe4000ff1e0ff */
[----:B0-----:R-:W-:Y:S02]  /*3e80*/  IADD3 R14, P1, PT, R0, UR18, RZ ;  /* 0x00000012000e7c10 */ /* 0x001fe4000ff3e0ff */
[----:B------:R-:W-:-:S02]  /*3e90*/  IADD3.X R11, PT, PT, R22, UR17, RZ, P0, !PT ;  /* 0x00000011160b7c10 */ /* 0x000fc400087fe4ff */
[----:B------:R-:W-:Y:S02]  /*3ea0*/  IADD3.X R15, PT, PT, R22, UR19, RZ, P1, !PT ;  /* 0x00000013160f7c10 */ /* 0x000fe40008ffe4ff */
[----:B------:R-:W-:Y:S02]  /*3eb0*/  IADD3 R35, PT, PT, R35, 0xa00, RZ ;  /* 0x00000a0023237810 */ /* 0x000fe40007ffe0ff */
[----:B------:R-:W-:Y:S02]  /*3ec0*/  MOV R0, UR9 ;  /* 0x0000000900007c02 */ /* 0x000fe40008000f00 */
[----:B------:R-:W-:-:S04]  /*3ed0*/  ISETP.LT.U32.AND P0, PT, R35, UR8, PT ;  /* 0x0000000823007c0c */ /* 0x000fc8000bf01070 */
[----:B------:R-:W-:Y:S01]  /*3ee0*/  ISETP.GT.AND.EX P0, PT, R0, RZ, PT, P0 ;  /* 0x000000ff0000720c */ /* 0x000fe20003f04300 */
[----:B------:R-:W-:Y:S01]  /*3ef0*/  HFMA2 R0, -RZ, RZ, 0, 0 ;  /* 0x00000000ff007431 */ /* 0x000fe200000001ff */
[----:B--2---:R4:W-:Y:S04]  /*3f00*/  STG.E.64 desc[UR14][R10.64], R16 ;  /* 0x000000100a007986 */ /* 0x0049e8000c101b0e */
[----:B---3--:R4:W-:Y:S07]  /*3f10*/  STG.E.64 desc[UR14][R14.64], R20 ;  /* 0x000000140e007986 */ /* 0x0089ee000c101b0e */
[----:B------:R-:W-:Y:S05]  /*3f20*/  @P0 BRA `(.L_x_32) ;  /* 0xfffffff800b80947 */ /* 0x000fea000383ffff */
[----:B------:R-:W-:Y:S05]  /*3f30*/  BSYNC.RECONVERGENT B0 ;  /* 0x0000000000007941 */ /* 0x000fea0003800200 */
.L_x_31:
[----:B------:R-:W-:Y:S05]  /*3f40*/  EXIT ;  /* 0x000000000000794d */ /* 0x000fea0003800000 */
.L_x_33:
        /* <DEDUP_REMOVED lines=11> */
.L_x_2060:


//--------------------- .text._Z35group_norm_nhwc_bwd_one_pass_kernelI11Bf16IOFp32WLi128ELi10ELi640EEv26Group_norm_nhwc_bwd_params --------------------------
	.section	.text._Z35group_norm_nhwc_bwd_one_pass_kernelI11Bf16IOFp32WLi128ELi10ELi640EEv26Group_norm_nhwc_bwd_params,"ax",@progbits
	.align	128
        .global         _Z35group_norm_nhwc_bwd_one_pass_kernelI11Bf16IOFp32WLi128ELi10ELi640EEv26Group_norm_nhwc_bwd_params
        .type           _Z35group_norm_nhwc_bwd_one_pass_kernelI11Bf16IOFp32WLi128ELi10ELi640EEv26Group_norm_nhwc_bwd_params,@function
        .size           _Z35group_norm_nhwc_bwd_one_pass_kernelI11Bf16IOFp32WLi128ELi10ELi640EEv26Group_norm_nhwc_bwd_params,(.L_x_2061 - _Z35group_norm_nhwc_bwd_one_pass_kernelI11Bf16IOFp32WLi128ELi10ELi640EEv26Group_norm_nhwc_bwd_params)
        .other          _Z35group_norm_nhwc_bwd_one_pass_kernelI11Bf16IOFp32WLi128ELi10ELi640EEv26Group_norm_nhwc_bwd_params,@"STO_CUDA_ENTRY STV_DEFAULT"
_Z35group_norm_nhwc_bwd_one_pass_kernelI11Bf16IOFp32WLi128ELi10ELi640EEv26Group_norm_nhwc_bwd_params:
.text._Z35group_norm_nhwc_bwd_one_pass_kernelI11Bf16IOFp32WLi128ELi10ELi640EEv26Group_norm_nhwc_bwd_params:
        /* <DEDUP_REMOVED lines=37> */
.L_x_56:
        /* <DEDUP_REMOVED lines=120> */
.L_x_35:
        /* <DEDUP_REMOVED lines=44> */
.L_x_37:
[----:B------:R-:W-:Y:S05]  /*0c90*/  BSYNC.RECONVERGENT B0 ;  /* 0x0000000000007941 */ /* 0x000fea0003800200 */
.L_x_36:
        /* <DEDUP_REMOVED lines=54> */
.L_x_39:
[----:B------:R-:W-:Y:S05]  /*1000*/  BSYNC.RECONVERGENT B0 ;  /* 0x0000000000007941 */ /* 0x000fea0003800200 */
.L_x_38:
        /* <DEDUP_REMOVED lines=40> */
.L_x_42:
        /* <DEDUP_REMOVED lines=204> */
.L_x_41:
[----:B------:R-:W-:Y:S05]  /*1f50*/  BSYNC.RECONVERGENT B0 ;  /* 0x0000000000007941 */ /* 0x000fea0003800200 */
.L_x_40:
        /* <DEDUP_REMOVED lines=29> */
.L_x_44:
[----:B------:R-:W-:Y:S05]  /*2130*/  BSYNC.RECONVERGENT B0 ;  /* 0x0000000000007941 */ /* 0x000fea0003800200 */
.L_x_43:
        /* <DEDUP_REMOVED lines=30> */
.L_x_47:
[----:B------:R-:W2:Y:S04]  /*2320*/  LDG.E.STRONG.GPU R2, desc[UR14][R10.64] ;  /* 0x0000000e0a027981 */ /* 0x000ea8000c1ef900 */
[----:B--2---:R-:W-:Y:S01]  /*2330*/  CCTL.IVALL ;  /* 0x00000000ff00798f */ /* 0x004fe20002000000 */
[----:B------:R-:W-:Y:S05]  /*2340*/  YIELD ;  /* 0x0000000000007946 */ /* 0x000fea0003800000 */
[----:B------:R-:W-:-:S13]  /*2350*/  ISETP.NE.AND P1, PT, R2, R17, PT ;  /* 0x000000110200720c */ /* 0x000fda0003f25270 */
[----:B------:R-:W-:Y:S05]  /*2360*/  @P1 BRA `(.L_x_47) ;  /* 0xfffffffc00ec1947 */ /* 0x000fea000383ffff */
.L_x_46:
[----:B------:R-:W-:Y:S05]  /*2370*/  WARPSYNC.ALL ;  /* 0x0000000000007948 */ /* 0x000fea0003800000 */
[----:B------:R-:W-:Y:S01]  /*2380*/  BAR.SYNC.DEFER_BLOCKING 0x0 ;  /* 0x0000000000007b1d */ /* 0x000fe20000010000 */
[----:B------:R-:W-:-:S05]  /*2390*/  HFMA2 R2, -RZ, RZ, 0, 0 ;  /* 0x00000000ff027431 */ /* 0x000fca00000001ff */
[----:B------:R-:W-:Y:S05]  /*23a0*/  @!P4 BRA `(.L_x_48) ;  /* 0x00000004002cc947 */ /* 0x000fea0003800000 */
[----:B------:R-:W-:-:S07]  /*23b0*/  MOV R2, RZ ;  /* 0x000000ff00027202 */ /* 0x000fce0000000f00 */
.L_x_49:
        /* <DEDUP_REMOVED lines=74> */
.L_x_48:
        /* <DEDUP_REMOVED lines=43> */
.L_x_50:
        /* <DEDUP_REMOVED lines=23> */
.L_x_51:
        /* <DEDUP_REMOVED lines=11> */
.L_x_52:
[----:B------:R-:W-:Y:S05]  /*2d30*/  BSYNC.RECONVERGENT B0 ;  /* 0x0000000000007941 */ /* 0x000fea0003800200 */
.L_x_45:
        /* <DEDUP_REMOVED lines=26> */
.L_x_53:
        /* <DEDUP_REMOVED lines=22> */
.L_x_55:
[----:B------:R-:W-:Y:S05]  /*3040*/  BSYNC.RECONVERGENT B0 ;  /* 0x0000000000007941 */ /* 0x000fea0003800200 */
.L_x_54:
[----:B------:R-:W-:Y:S02]  /*3050*/  UIADD3 UR11, UPT, UPT, UR21, UR11, URZ ;  /* 0x0000000b150b7290 */ /* 0x000fe4000fffe0ff */
[----:B------:R-:W-:Y:S02]  /*3060*/  UIADD3 UR4, UPT, UPT, UR4, 0x1, URZ ;  /* 0x0000000104047890 */ /* 0x000fe4000fffe0ff */
[----:B------:R-:W-:-:S09]  /*3070*/  UISETP.GE.AND UP0, UPT, UR11, UR5, UPT ;  /* 0x000000050b00728c */ /* 0x000fd2000bf06270 */
[----:B------:R-:W-:Y:S05]  /*3080*/  BRA.U !UP0, `(.L_x_56) ;  /* 0xffffffd108707547 */ /* 0x000fea000b83ffff */
.L_x_34:
        /* <DEDUP_REMOVED lines=19> */
.L_x_58:
[----:B------:R-:W-:Y:S05]  /*31c0*/  BSYNC.RECONVERGENT B0 ;  /* 0x0000000000007941 */ /* 0x000fea0003800200 */
.L_x_57:
[----:B------:R-:W-:Y:S05]  /*31d0*/  @P0 EXIT ;  /* 0x000000000000094d */ /* 0x000fea0003800000 */
[----:B------:R-:W-:Y:S05]  /*31e0*/  @P2 BRA `(.L_x_59) ;  /* 0x0000000000202947 */ /* 0x000fea0003800000 */
[----:B------:R-:W-:-:S05]  /*31f0*/  IMAD R0, R4, R7, RZ ;  /* 0x0000000704007224 */ /* 0x000fca00078e02ff */
[----:B------:R-:W-:-:S13]  /*3200*/  ISETP.NE.AND P0, PT, R0, -0x1, PT ;  /* 0xffffffff0000780c */ /* 0x000fda0003f05270 */
[----:B------:R-:W-:Y:S05]  /*3210*/  @!P0 BRA `(.L_x_59) ;  /* 0x0000000000148947 */ /* 0x000fea0003800000 */
.L_x_60:
[----:B0-----:R-:W4:Y:S04]  /*3220*/  LDG.E.STRONG.GPU R5, desc[UR14][R2.64] ;  /* 0x0000000e02057981 */ /* 0x001f28000c1ef900 */
[----:B----4-:R-:W-:Y:S01]  /*3230*/  CCTL.IVALL ;  /* 0x00000000ff00798f */ /* 0x010fe20002000000 */
[----:B------:R-:W-:Y:S05]  /*3240*/  YIELD ;  /* 0x0000000000007946 */ /* 0x000fea0003800000 */
[----:B------:R-:W-:-:S13]  /*3250*/  ISETP.NE.AND P0, PT, R5, R0, PT ;  /* 0x000000000500720c */ /* 0x000fda0003f05270 */
[----:B------:R-:W-:Y:S05]  /*3260*/  @P0 BRA `(.L_x_60) ;  /* 0xfffffffc00ec0947 */ /* 0x000fea000383ffff */
.L_x_59:
        /* <DEDUP_REMOVED lines=81> */
.L_x_63:
        /* <DEDUP_REMOVED lines=29> */
.L_x_62:
[----:B------:R-:W-:Y:S05]  /*3950*/  BSYNC.RECONVERGENT B0 ;  /* 0x0000000000007941 */ /* 0x000fea0003800200 */
.L_x_61:
        /* <DEDUP_REMOVED lines=11> */
.L_x_65:
        /* <DEDUP_REMOVED lines=83> */
.L_x_64:
[----:B------:R-:W-:Y:S05]  /*3f40*/  EXIT ;  /* 0x000000000000794d */ /* 0x000fea0003800000 */
.L_x_66:
        /* <DEDUP_REMOVED lines=11> */
.L_x_2061:


//--------------------- .text._Z35group_norm_nhwc_bwd_one_pass_kernelI11Bf16IOFp32WLi256ELi10ELi640EEv26Group_norm_nhwc_bwd_params --------------------------
	.section	.text._Z35group_norm_nhwc_bwd_one_pass_kernelI11Bf16IOFp32WLi256ELi10ELi640EEv26Group_norm_nhwc_bwd_params,"ax",@progbits
	.align	128
        .global         _Z35group_norm_nhwc_bwd_one_pass_kernelI11Bf16IOFp32WLi256ELi10ELi640EEv26Group_norm_nhwc_bwd_params
        .type           _Z35group_norm_nhwc_bwd_one_pass_kernelI11Bf16IOFp32WLi256ELi10ELi640EEv26Group_norm_nhwc_bwd_params,@function
        .size           _Z35group_norm_nhwc_bwd_one_pass_kernelI11Bf16IOFp32WLi256ELi10ELi640EEv26Group_norm_nhwc_bwd_params,(.L_x_2062 - _Z35group_norm_nhwc_bwd_one_pass_kernelI11Bf16IOFp32WLi256ELi10ELi640EEv26Group_norm_nhwc_bwd_params)
        .other          _Z35group_norm_nhwc_bwd_one_pass_kernelI11Bf16IOFp32WLi256ELi10ELi640EEv26Group_norm_nhwc_bwd_params,@"STO_CUDA_ENTRY STV_DEFAULT"
_Z35group_norm_nhwc_bwd_one_pass_kernelI11Bf16IOFp32WLi256ELi10ELi640EEv26Group_norm_nhwc_bwd_params:
.text._Z35group_norm_nhwc_bwd_one_pass_kernelI11Bf16IOFp32WLi256ELi10ELi640EEv26Group_norm_nhwc_bwd_params:
[----:B------:R-:W-:Y:S01]  /*0000*/  LDC R1, c[0x0][0x37c] ;  /* 0x0000df00ff017b82 */ /* 0x000fe20000000800 */
[----:B------:R-:W0:Y:S01]  /*0010*/  S2R R0, SR_CTAID.Y ;  /* 0x0000000000007919 */ /* 0x000e220000002600 */
[----:B------:R-:W1:Y:S06]  /*0020*/  LDCU UR4, c[0x0][0x410] ;  /* 0x00008200ff0477ac */ /* 0x000e6c0008000800 */
[----:B------:R-:W2:Y:S01]  /*0030*/  S2UR UR9, SR_CTAID.X ;  /* 0x00000000000979c3 */ /* 0x000ea20000002500 */
[----:B------:R-:W3:Y:S01]  /*0040*/  S2R R5, SR_TID.X ;  /* 0x0000000000057919 */ /* 0x000ee20000002100 */
[----:B------:R-:W1:Y:S01]  /*0050*/  LDCU UR5, c[0x0][0x3e0] ;  /* 0x00007c00ff0577ac */ /* 0x000e620008000800 */
[----:B------:R-:W4:Y:S01]  /*0060*/  LDCU.64 UR6, c[0x0][0x358] ;  /* 0x00006b00ff0677ac */ /* 0x000f220008000a00 */
[----:B-1----:R-:W-:-:S06]  /*0070*/  UIMAD UR4, UR4, UR5, URZ ;  /* 0x00000005040472a4 */ /* 0x002fcc000f8e02ff */
[----:B0-----:R-:W-:-:S13]  /*0080*/  ISETP.GE.AND P0, PT, R0, UR4, PT ;  /* 0x0000000400007c0c */ /* 0x001fda000bf06270 */
[----:B--234-:R-:W-:Y:S05]  /*0090*/  @P0 BRA `(.L_x_67) ;  /* 0x0000003400d80947 */ /* 0x01cfea0003800000 */
[----:B------:R-:W-:Y:S01]  /*00a0*/  LOP3.LUT R2, R5, 0xffff, RZ, 0xc0, !PT ;  /* 0x0000ffff05027812 */ /* 0x000fe200078ec0ff */
[----:B------:R-:W0:Y:S01]  /*00b0*/  LDC R3, c[0x0][0x374] ;  /* 0x0000dd00ff037b82 */ /* 0x000e220000000800 */
[----:B------:R-:W-:Y:S01]  /*00c0*/  HFMA2 R31, -RZ, RZ, 0, 0 ;  /* 0x00000000ff1f7431 */ /* 0x000fe200000001ff */
[----:B------:R-:W-:Y:S02]  /*00d0*/  MOV R30, R0 ;  /* 0x00000000001e7202 */ /* 0x000fe40000000f00 */
[----:B------:R-:W-:-:S05]  /*00e0*/  IMAD R2, R2, 0x3334, RZ ;  /* 0x0000333402027824 */ /* 0x000fca00078e02ff */
[----:B------:R-:W-:Y:S02]  /*00f0*/  SHF.R.U32.HI R33, RZ, 0x10, R2 ;  /* 0x00000010ff217819 */ /* 0x000fe40000011602 */
[----:B------:R-:W1:Y:S02]  /*0100*/  S2R R2, SR_LANEID ;  /* 0x0000000000027919 */ /* 0x000e640000000000 */
[----:B------:R-:W-:-:S04]  /*0110*/  PRMT R4, R33, 0x9910, RZ ;  /* 0x0000991021047816 */ /* 0x000fc800000000ff */
[----:B------:R-:W-:-:S04]  /*0120*/  LEA R4, R4, R4, 0x2 ;  /* 0x0000000404047211 */ /* 0x000fc800078e10ff */
[----:B------:R-:W-:-:S04]  /*0130*/  IADD3 R4, PT, PT, RZ, -R4, RZ ;  /* 0x80000004ff047210 */ /* 0x000fc80007ffe0ff */
[----:B------:R-:W-:-:S04]  /*0140*/  PRMT R32, R4, 0x7710, RZ ;  /* 0x0000771004207816 */ /* 0x000fc800000000ff */
[----:B------:R-:W-:-:S04]  /*0150*/  IADD3 R32, PT, PT, R32, R5, RZ ;  /* 0x0000000520207210 */ /* 0x000fc80007ffe0ff */
[----:B------:R-:W-:-:S04]  /*0160*/  SHF.L.U32 R32, R32, 0x1, RZ ;  /* 0x0000000120207819 */ /* 0x000fc800000006ff */
[----:B------:R-:W-:-:S07]  /*0170*/  LOP3.LUT R4, R32, 0xffff, RZ, 0xc0, !PT ;  /* 0x0000ffff20047812 */ /* 0x000fce00078ec0ff */
.L_x_93:
[----:B0-----:R-:W2:Y:S01]  /*0180*/  LDC R13, c[0x0][0x410] ;  /* 0x00010400ff0d7b82 */ /* 0x001ea20000000800 */
[----:B------:R-:W3:Y:S01]  /*0190*/  LDCU.128 UR12, c[0x0][0x400] ;  /* 0x00008000ff0c77ac */ /* 0x000ee20008000c00 */
[----:B------:R-:W-:Y:S01]  /*01a0*/  ISETP.GE.AND P3, PT, R30, RZ, PT ;  /* 0x000000ff1e00720c */ /* 0x000fe20003f66270 */
[----:B------:R-:W4:Y:S05]  /*01b0*/  LDCU.U8 UR4, c[0x0][0x414] ;  /* 0x00008280ff0477ac */ /* 0x000f2a0008000000 */
[----:B-1----:R-:W1:Y:S01]  /*01c0*/  LDC R12, c[0x0][0x41c] ;  /* 0x00010700ff0c7b82 */ /* 0x002e620000000800 */
[----:B--2---:R-:W-:-:S04]  /*01d0*/  IABS R11, R13 ;  /* 0x0000000d000b7213 */ /* 0x004fc80000000000 */
[----:B------:R-:W2:Y:S01]  /*01e0*/  I2F.RP R8, R11 ;  /* 0x0000000b00087306 */ /* 0x000ea20000209400 */
[----:B-1----:R-:W-:-:S05]  /*01f0*/  IMAD R15, R12, UR9, R33 ;  /* 0x000000090c0f7c24 */ /* 0x002fca000f8e0221 */
[C---:B---3--:R-:W-:Y:S02]  /*0200*/  ISETP.GE.U32.AND P0, PT, R15.reuse, UR12, PT ;  /* 0x0000000c0f007c0c */ /* 0x048fe4000bf06070 */
[----:B------:R-:W-:Y:S02]  /*0210*/  SHF.R.S32.HI R17, RZ, 0x1f, R15 ;  /* 0x0000001fff117819 */ /* 0x000fe4000001140f */
[----:B------:R-:W-:Y:S01]  /*0220*/  IADD3 R20, PT, PT, R15, 0x80, RZ ;  /* 0x000000800f147810 */ /* 0x000fe20007ffe0ff */
[----:B--2---:R-:W1:Y:S01]  /*0230*/  MUFU.RCP R8, R8 ;  /* 0x0000000800087308 */ /* 0x004e620000001000 */
[----:B------:R-:W-:Y:S02]  /*0240*/  ISETP.GE.AND.EX P0, PT, R17, UR13, PT, P0 ;  /* 0x0000000d11007c0c */ /* 0x000fe4000bf06300 */
[----:B------:R-:W-:Y:S02]  /*0250*/  SHF.R.S32.HI R21, RZ, 0x1f, R20 ;  /* 0x0000001fff157819 */ /* 0x000fe40000011414 */
[----:B-1----:R-:W-:-:S04]  /*0260*/  IADD3 R6, PT, PT, R8, 0xffffffe, RZ ;  /* 0x0ffffffe08067810 */ /* 0x002fc80007ffe0ff */
[----:B------:R1:W2:Y:S02]  /*0270*/  F2I.FTZ.U32.TRUNC.NTZ R7, R6 ;  /* 0x0000000600077305 */ /* 0x0002a4000021f000 */
[----:B-1----:R-:W-:Y:S02]  /*0280*/  MOV R6, RZ ;  /* 0x000000ff00067202 */ /* 0x002fe40000000f00 */
[----:B--2---:R-:W-:-:S05]  /*0290*/  IADD3 R10, PT, PT, RZ, -R7, RZ ;  /* 0x80000007ff0a7210 */ /* 0x004fca0007ffe0ff */
[----:B------:R-:W-:Y:S01]  /*02a0*/  IMAD R9, R10, R11, RZ ;  /* 0x0000000b0a097224 */ /* 0x000fe200078e02ff */
[----:B------:R-:W-:-:S03]  /*02b0*/  IABS R10, R30 ;  /* 0x0000001e000a7213 */ /* 0x000fc60000000000 */
[----:B------:R-:W-:-:S06]  /*02c0*/  IMAD.HI.U32 R7, R7, R9, R6 ;  /* 0x0000000907077227 */ /* 0x000fcc00078e0006 */
[----:B------:R-:W-:Y:S02]  /*02d0*/  IMAD.HI.U32 R9, R7, R10, RZ ;  /* 0x0000000a07097227 */ /* 0x000fe400078e00ff */
[----:B------:R-:W1:Y:S03]  /*02e0*/  LDC.64 R6, c[0x0][0x3b8] ;  /* 0x0000ee00ff067b82 */ /* 0x000e660000000a00 */
[----:B------:R-:W-:-:S05]  /*02f0*/  IADD3 R8, PT, PT, -R9, RZ, RZ ;  /* 0x000000ff09087210 */ /* 0x000fca0007ffe1ff */
[----:B------:R-:W-:Y:S01]  /*0300*/  IMAD R8, R11, R8, R10 ;  /* 0x000000080b087224 */ /* 0x000fe200078e020a */
[----:B------:R-:W-:-:S04]  /*0310*/  LOP3.LUT R10, R30, R13, RZ, 0x3c, !PT ;  /* 0x0000000d1e0a7212 */ /* 0x000fc800078e3cff */
[----:B------:R-:W-:Y:S02]  /*0320*/  ISETP.GT.U32.AND P1, PT, R11, R8, PT ;  /* 0x000000080b00720c */ /* 0x000fe40003f24070 */
[----:B------:R-:W-:Y:S01]  /*0330*/  ISETP.GE.AND P5, PT, R10, RZ, PT ;  /* 0x000000ff0a00720c */ /* 0x000fe20003fa6270 */
[----:B-1----:R-:W-:-:S10]  /*0340*/  IMAD.WIDE R6, R30, 0x8, R6 ;  /* 0x000000081e067825 */ /* 0x002fd400078e0206 */
[-C--:B------:R-:W-:Y:S02]  /*0350*/  @!P1 IADD3 R8, PT, PT, R8, -R11.reuse, RZ ;  /* 0x8000000b08089210 */ /* 0x080fe40007ffe0ff */
[----:B------:R-:W-:Y:S02]  /*0360*/  @!P1 IADD3 R9, PT, PT, R9, 0x1, RZ ;  /* 0x0000000109099810 */ /* 0x000fe40007ffe0ff */
[CC--:B------:R-:W-:Y:S01]  /*0370*/  ISETP.GE.U32.AND P2, PT, R8.reuse, R11.reuse, PT ;  /* 0x0000000b0800720c */ /* 0x0c0fe20003f46070 */
[----:B------:R-:W2:Y:S01]  /*0380*/  LDG.E.64 R6, desc[UR6][R6.64] ;  /* 0x0000000606067981 */ /* 0x000ea2000c1e1b00 */
[----:B------:R-:W-:Y:S02]  /*0390*/  ISETP.GT.U32.AND P4, PT, R11, R8, PT ;  /* 0x000000080b00720c */ /* 0x000fe40003f84070 */
[----:B------:R-:W-:Y:S02]  /*03a0*/  IADD3 R11, PT, PT, R8, -R11, RZ ;  /* 0x8000000b080b7210 */ /* 0x000fe40007ffe0ff */
[----:B------:R-:W-:-:S02]  /*03b0*/  ISETP.GE.U32.AND P1, PT, R20, UR12, PT ;  /* 0x0000000c14007c0c */ /* 0x000fc4000bf26070 */
[----:B------:R-:W-:Y:S02]  /*03c0*/  SEL R8, R11, R8, !P4 ;  /* 0x000000080b087207 */ /* 0x000fe40006000000 */
[----:B------:R-:W-:Y:S02]  /*03d0*/  ISETP.NE.AND P4, PT, R13, RZ, PT ;  /* 0x000000ff0d00720c */ /* 0x000fe40003f85270 */
[----:B------:R-:W-:Y:S02]  /*03e0*/  LOP3.LUT R11, RZ, R13, RZ, 0x33, !PT ;  /* 0x0000000dff0b7212 */ /* 0x000fe400078e33ff */
[----:B------:R-:W-:Y:S01]  /*03f0*/  @!P3 IADD3 R8, PT, PT, -R8, RZ, RZ ;  /* 0x000000ff0808b210 */ /* 0x000fe20007ffe1ff */
[----:B------:R-:W1:Y:S01]  /*0400*/  @!P0 LDC.64 R12, c[0x0][0x3f8] ;  /* 0x0000fe00ff0c8b82 */ /* 0x000e620000000a00 */
[----:B------:R-:W-:Y:S02]  /*0410*/  @P2 IADD3 R9, PT, PT, R9, 0x1, RZ ;  /* 0x0000000109092810 */ /* 0x000fe40007ffe0ff */
[----:B------:R-:W-:-:S02]  /*0420*/  SEL R38, R11, R8, !P4 ;  /* 0x000000080b267207 */ /* 0x000fc40006000000 */
[----:B------:R-:W-:Y:S02]  /*0430*/  @!P5 IADD3 R9, PT, PT, -R9, RZ, RZ ;  /* 0x000000ff0909d210 */ /* 0x000fe40007ffe1ff */
[----:B------:R-:W-:Y:S01]  /*0440*/  ISETP.GE.AND.EX P1, PT, R21, UR13, PT, P1 ;  /* 0x0000000d15007c0c */ /* 0x000fe2000bf26310 */
[----:B------:R-:W-:Y:S01]  /*0450*/  IMAD R19, R38, 0xa, RZ ;  /* 0x0000000a26137824 */ /* 0x000fe200078e02ff */
[----:B------:R-:W-:Y:S02]  /*0460*/  SEL R23, R11, R9, !P4 ;  /* 0x000000090b177207 */ /* 0x000fe40006000000 */
[----:B------:R-:W3:Y:S02]  /*0470*/  @!P0 LDC.64 R8, c[0x0][0x3a0] ;  /* 0x0000e800ff088b82 */ /* 0x000ee40000000a00 */
[----:B------:R-:W-:Y:S02]  /*0480*/  IADD3 R40, P2, PT, R19, R4, RZ ;  /* 0x0000000413287210 */ /* 0x000fe40007f5e0ff */
[----:B------:R-:W-:-:S02]  /*0490*/  SHF.R.S32.HI R4, RZ, 0x1f, R23 ;  /* 0x0000001fff047819 */ /* 0x000fc40000011417 */
[----:B------:R-:W-:Y:S02]  /*04a0*/  LEA.HI.X.SX32 R41, R19, RZ, 0x1, P2 ;  /* 0x000000ff13297211 */ /* 0x000fe400010f0eff */
[----:B------:R-:W0:Y:S01]  /*04b0*/  @!P0 LDC.64 R18, c[0x0][0x398] ;  /* 0x0000e600ff128b82 */ /* 0x000e220000000a00 */
[----:B------:R-:W-:Y:S02]  /*04c0*/  IMAD R4, R4, UR14, RZ ;  /* 0x0000000e04047c24 */ /* 0x000fe4000f8e02ff */
[----:B------:R-:W-:-:S04]  /*04d0*/  IMAD.WIDE.U32 R40, R23, UR14, R40 ;  /* 0x0000000e17287c25 */ /* 0x000fc8000f8e0028 */
[----:B------:R-:W-:Y:S01]  /*04e0*/  IMAD R43, R23, UR15, R4 ;  /* 0x0000000f172b7c24 */ /* 0x000fe2000f8e0204 */
[----:B------:R-:W0:Y:S01]  /*04f0*/  @!P1 LDC.64 R10, c[0x0][0x3f8] ;  /* 0x0000fe00ff0a9b82 */ /* 0x000e220000000a00 */
[----:B-1----:R-:W-:Y:S01]  /*0500*/  @!P0 IMAD R4, R17, R12, RZ ;  /* 0x0000000c11048224 */ /* 0x002fe200078e02ff */
[----:B------:R-:W-:Y:S02]  /*0510*/  @!P0 MOV R42, R40 ;  /* 0x00000028002a8202 */ /* 0x000fe40000000f00 */
[----:B------:R-:W-:Y:S01]  /*0520*/  IADD3 R43, PT, PT, R41, R43, RZ ;  /* 0x0000002b292b7210 */ /* 0x000fe20007ffe0ff */
[C---:B------:R-:W-:Y:S01]  /*0530*/  @!P0 IMAD R23, R15.reuse, R13, R4 ;  /* 0x0000000d0f178224 */ /* 0x040fe200078e0204 */
[----:B----4-:R-:W-:Y:S02]  /*0540*/  ISETP.NE.AND P2, PT, RZ, UR4, PT ;  /* 0x00000004ff007c0c */ /* 0x010fe4000bf45270 */
[----:B------:R-:W1:Y:S01]  /*0550*/  @!P1 LDC.64 R16, c[0x0][0x398] ;  /* 0x0000e600ff109b82 */ /* 0x000e620000000a00 */
[----:B------:R-:W-:-:S05]  /*0560*/  @!P0 IMAD.WIDE.U32 R12, R15, R12, R42 ;  /* 0x0000000c0f0c8225 */ /* 0x000fca00078e002a */
[----:B------:R-:W-:Y:S02]  /*0570*/  @!P0 IADD3 R23, PT, PT, R13, R23, RZ ;  /* 0x000000170d178210 */ /* 0x000fe40007ffe0ff */
[C---:B------:R-:W-:Y:S01]  /*0580*/  @!P0 SHF.L.U32 R13, R12.reuse, 0x1, RZ ;  /* 0x000000010c0d8819 */ /* 0x040fe200000006ff */
[----:B------:R-:W4:Y:S01]  /*0590*/  @!P1 LDC.64 R14, c[0x0][0x3a0] ;  /* 0x0000e800ff0e9b82 */ /* 0x000f220000000a00 */
[----:B------:R-:W-:Y:S02]  /*05a0*/  @!P0 SHF.L.U64.HI R12, R12, 0x1, R23 ;  /* 0x000000010c0c8819 */ /* 0x000fe40000010217 */
[C---:B---3--:R-:W-:Y:S02]  /*05b0*/  @!P0 IADD3 R8, P3, PT, R13.reuse, R8, RZ ;  /* 0x000000080d088210 */ /* 0x048fe40007f7e0ff */
[----:B0-----:R-:W-:Y:S02]  /*05c0*/  @!P0 IADD3 R18, P4, PT, R13, R18, RZ ;  /* 0x000000120d128210 */ /* 0x001fe40007f9e0ff */
[C---:B------:R-:W-:Y:S01]  /*05d0*/  @!P0 IADD3.X R9, PT, PT, R12.reuse, R9, RZ, P3, !PT ;  /* 0x000000090c098210 */ /* 0x040fe20001ffe4ff */
[----:B------:R-:W-:Y:S01]  /*05e0*/  @!P1 IMAD R21, R21, R10, RZ ;  /* 0x0000000a15159224 */ /* 0x000fe200078e02ff */
[----:B------:R-:W-:-:S02]  /*05f0*/  @!P0 IADD3.X R19, PT, PT, R12, R19, RZ, P4, !PT ;  /* 0x000000130c138210 */ /* 0x000fc400027fe4ff */
[----:B------:R-:W-:Y:S02]  /*0600*/  @!P1 MOV R12, R40 ;  /* 0x00000028000c9202 */ /* 0x000fe40000000f00 */
[----:B------:R-:W-:Y:S01]  /*0610*/  @!P1 MOV R13, R43 ;  /* 0x0000002b000d9202 */ /* 0x000fe20000000f00 */
[C---:B------:R-:W-:Y:S02]  /*0620*/  @!P1 IMAD R23, R20.reuse, R11, R21 ;  /* 0x0000000b14179224 */ /* 0x040fe400078e0215 */
[----:B------:R-:W-:Y:S02]  /*0630*/  @!P1 IMAD.WIDE.U32 R20, R20, R10, R12 ;  /* 0x0000000a14149225 */ /* 0x000fe400078e000c */
[----:B------:R-:W0:Y:S08]  /*0640*/  @P2 LDC.64 R10, c[0x0][0x3b0] ;  /* 0x0000ec00ff0a2b82 */ /* 0x000e300000000a00 */
[----:B------:R-:W3:Y:S01]  /*0650*/  LDC.64 R12, c[0x0][0x3a8] ;  /* 0x0000ea00ff0c7b82 */ /* 0x000ee20000000a00 */
[----:B------:R-:W-:-:S02]  /*0660*/  CS2R R28, SRZ ;  /* 0x00000000001c7805 */ /* 0x000fc4000001ff00 */
[----:B------:R-:W-:Y:S02]  /*0670*/  @!P1 IADD3 R23, PT, PT, R21, R23, RZ ;  /* 0x0000001715179210 */ /* 0x000fe40007ffe0ff */
[----:B------:R-:W-:Y:S02]  /*0680*/  @!P1 SHF.L.U32 R21, R20, 0x1, RZ ;  /* 0x0000000114159819 */ /* 0x000fe400000006ff */
[----:B------:R-:W-:Y:S01]  /*0690*/  LOP3.LUT R4, R32, 0xffff, RZ, 0xc0, !PT ;  /* 0x0000ffff20047812 */ /* 0x000fe200078ec0ff */
[----:B------:R1:W2:Y:S01]  /*06a0*/  @!P0 LDG.E R29, desc[UR6][R8.64] ;  /* 0x00000006081d8981 */ /* 0x0002a2000c1e1900 */
[----:B------:R-:W-:Y:S02]  /*06b0*/  @!P1 SHF.L.U64.HI R20, R20, 0x1, R23 ;  /* 0x0000000114149819 */ /* 0x000fe40000010217 */
[C---:B----4-:R-:W-:Y:S01]  /*06c0*/  @!P1 IADD3 R14, P3, PT, R21.reuse, R14, RZ ;  /* 0x0000000e150e9210 */ /* 0x050fe20007f7e0ff */
[----:B------:R0:W4:Y:S01]  /*06d0*/  @!P0 LDG.E R28, desc[UR6][R18.64] ;  /* 0x00000006121c8981 */ /* 0x000122000c1e1900 */
[----:B-1----:R-:W-:Y:S01]  /*06e0*/  @!P1 IADD3 R16, P0, PT, R21, R16, RZ ;  /* 0x0000001015109210 */ /* 0x002fe20007f1e0ff */
[----:B------:R-:W-:Y:S01]  /*06f0*/  IMAD R21, R38, 0xa, R4 ;  /* 0x0000000a26157824 */ /* 0x000fe200078e0204 */
[----:B------:R-:W-:-:S02]  /*0700*/  CS2R R26, SRZ ;  /* 0x00000000001a7805 */ /* 0x000fc4000001ff00 */
[C---:B------:R-:W-:Y:S02]  /*0710*/  @!P1 IADD3.X R15, PT, PT, R20.reuse, R15, RZ, P3, !PT ;  /* 0x0000000f140f9210 */ /* 0x040fe40001ffe4ff */
[----:B------:R-:W-:Y:S02]  /*0720*/  @!P1 IADD3.X R17, PT, PT, R20, R17, RZ, P0, !PT ;  /* 0x0000001114119210 */ /* 0x000fe400007fe4ff */
[----:B------:R-:W-:Y:S01]  /*0730*/  CS2R R8, SRZ ;  /* 0x0000000000087805 */ /* 0x000fe2000001ff00 */
[----:B------:R-:W4:Y:S01]  /*0740*/  @!P1 LDG.E R27, desc[UR6][R14.64] ;  /* 0x000000060e1b9981 */ /* 0x000f22000c1e1900 */
[----:B0-----:R-:W-:-:S03]  /*0750*/  @P2 IMAD.WIDE R18, R21, 0x4, R10 ;  /* 0x0000000415122825 */ /* 0x001fc600078e020a */
[----:B------:R-:W4:Y:S01]  /*0760*/  @!P1 LDG.E R26, desc[UR6][R16.64] ;  /* 0x00000006101a9981 */ /* 0x000f22000c1e1900 */
[----:B---3--:R-:W-:-:S03]  /*0770*/  IMAD.WIDE R10, R21, 0x4, R12 ;  /* 0x00000004150a7825 */ /* 0x008fc600078e020c */
[----:B------:R0:W5:Y:S04]  /*0780*/  @P2 LDG.E.64 R8, desc[UR6][R18.64] ;  /* 0x0000000612082981 */ /* 0x000168000c1e1b00 */
[----:B------:R-:W5:Y:S01]  /*0790*/  LDG.E.64 R10, desc[UR6][R10.64] ;  /* 0x000000060a0a7981 */ /* 0x000f62000c1e1b00 */
[----:B------:R-:W-:Y:S01]  /*07a0*/  MOV R37, 0x3f800000 ;  /* 0x3f80000000257802 */ /* 0x000fe20000000f00 */
[----:B------:R-:W-:Y:S01]  /*07b0*/  UISETP.NE.AND UP0, UPT, UR4, URZ, UPT ;  /* 0x000000ff0400728c */ /* 0x000fe2000bf05270 */
[----:B--2---:R-:W-:-:S05]  /*07c0*/  FFMA.FTZ R7, -R6, R6, R7 ;  /* 0x0000000606077223 */ /* 0x004fca0000010107 */
[----:B------:R-:W-:-:S13]  /*07d0*/  FSETP.GTU.FTZ.AND P0, PT, R7, RZ, PT ;  /* 0x000000ff0700720b */ /* 0x000fda0003f1c000 */
[----:B------:R-:W1:Y:S02]  /*07e0*/  @P0 LDC R12, c[0x0][0x3c0] ;  /* 0x0000f000ff0c0b82 */ /* 0x000e640000000800 */
[----:B-1----:R-:W-:-:S04]  /*07f0*/  @P0 FADD.FTZ R12, R7, R12 ;  /* 0x0000000c070c0221 */ /* 0x002fc80000010000 */
[----:B------:R0:W1:Y:S01]  /*0800*/  @P0 MUFU.RSQ R37, R12 ;  /* 0x0000000c00250308 */ /* 0x0000620000001400 */
[----:B------:R-:W-:Y:S02]  /*0810*/  PRMT R35, R29, 0x7632, R35 ;  /* 0x000076321d237816 */ /* 0x000fe40000000023 */
[----:B----4-:R-:W-:Y:S02]  /*0820*/  PRMT R36, R28, 0x7632, R36 ;  /* 0x000076321c247816 */ /* 0x010fe40000000024 */
[----:B------:R-:W-:Y:S02]  /*0830*/  PRMT R7, R27, 0x7632, R7 ;  /* 0x000076321b077816 */ /* 0x000fe40000000007 */
[----:B------:R-:W-:Y:S01]  /*0840*/  PRMT R34, R26, 0x7632, R34 ;  /* 0x000076321a227816 */ /* 0x000fe20000000022 */
[----:B01----:R-:W-:Y:S06]  /*0850*/  BRA.U UP0, `(.L_x_68) ;  /* 0x0000000100947547 */ /* 0x003fec000b800000 */
[----:B------:R-:W-:Y:S02]  /*0860*/  SHF.L.U32 R15, R29, 0x10, RZ ;  /* 0x000000101d0f7819 */ /* 0x000fe400000006ff */
[----:B------:R-:W-:Y:S02]  /*0870*/  SHF.L.U32 R17, R35, 0x10, RZ ;  /* 0x0000001023117819 */ /* 0x000fe400000006ff */
[----:B------:R-:W-:Y:S01]  /*0880*/  SHF.L.U32 R13, R28, 0x10, RZ ;  /* 0x000000101c0d7819 */ /* 0x000fe200000006ff */
[----:B------:R-:W-:Y:S01]  /*0890*/  FADD.FTZ R14, -R6, R15 ;  /* 0x0000000f060e7221 */ /* 0x000fe20000010100 */
[----:B------:R-:W-:Y:S01]  /*08a0*/  SHF.L.U32 R12, R36, 0x10, RZ ;  /* 0x00000010240c7819 */ /* 0x000fe200000006ff */
[----:B------:R-:W-:Y:S01]  /*08b0*/  FADD.FTZ R16, -R6, R17 ;  /* 0x0000001106107221 */ /* 0x000fe20000010100 */
[----:B------:R-:W-:Y:S01]  /*08c0*/  SHF.L.U32 R21, R27, 0x10, RZ ;  /* 0x000000101b157819 */ /* 0x000fe200000006ff */
[----:B-----5:R-:W-:Y:S01]  /*08d0*/  FMUL.FTZ R15, R10, R13 ;  /* 0x0000000d0a0f7220 */ /* 0x020fe20000410000 */
[-C--:B------:R-:W-:Y:S01]  /*08e0*/  FMUL.FTZ R14, R14, R37.reuse ;  /* 0x000000250e0e7220 */ /* 0x080fe20000410000 */
[----:B------:R-:W-:Y:S01]  /*08f0*/  FMUL.FTZ R17, R16, R37 ;  /* 0x0000002510117220 */ /* 0x000fe20000410000 */
[----:B------:R-:W-:Y:S01]  /*0900*/  FMUL.FTZ R18, R11, R12 ;  /* 0x0000000c0b127220 */ /* 0x000fe20000410000 */
[----:B------:R-:W-:Y:S01]  /*0910*/  FADD.FTZ R19, RZ, R15 ;  /* 0x0000000fff137221 */ /* 0x000fe20000010000 */
[----:B------:R-:W-:Y:S01]  /*0920*/  FFMA.FTZ R16, R14, R15, RZ ;  /* 0x0000000f0e107223 */ /* 0x000fe200000100ff */
[----:B------:R-:W-:Y:S01]  /*0930*/  SHF.L.U32 R15, R26, 0x10, RZ ;  /* 0x000000101a0f7819 */ /* 0x000fe200000006ff */
[----:B------:R-:W-:Y:S01]  /*0940*/  FADD.FTZ R20, -R6, R21 ;  /* 0x0000001506147221 */ /* 0x000fe20000010100 */
[----:B------:R-:W-:Y:S01]  /*0950*/  SHF.L.U32 R23, R7, 0x10, RZ ;  /* 0x0000001007177819 */ /* 0x000fe200000006ff */
[----:B------:R-:W-:Y:S01]  /*0960*/  FADD.FTZ R21, R18, R19 ;  /* 0x0000001312157221 */ /* 0x000fe20000010000 */
[----:B------:R-:W-:Y:S01]  /*0970*/  FFMA.FTZ R19, R17, R18, R16 ;  /* 0x0000001211137223 */ /* 0x000fe20000010010 */
[----:B------:R-:W-:Y:S01]  /*0980*/  FMUL.FTZ R22, R10, R15 ;  /* 0x0000000f0a167220 */ /* 0x000fe20000410000 */
[-C--:B------:R-:W-:Y:S01]  /*0990*/  FMUL.FTZ R20, R20, R37.reuse ;  /* 0x0000002514147220 */ /* 0x080fe20000410000 */
[----:B------:R-:W-:Y:S01]  /*09a0*/  SHF.L.U32 R18, R34, 0x10, RZ ;  /* 0x0000001022127819 */ /* 0x000fe200000006ff */
[----:B------:R-:W-:Y:S01]  /*09b0*/  FADD.FTZ R24, -R6, R23 ;  /* 0x0000001706187221 */ /* 0x000fe20000010100 */
[----:B------:R-:W-:Y:S01]  /*09c0*/  FADD.FTZ R16, R21, R22 ;  /* 0x0000001615107221 */ /* 0x000fe20000010000 */
[----:B------:R-:W-:Y:S01]  /*09d0*/  FFMA.FTZ R19, R20, R22, R19 ;  /* 0x0000001614137223 */ /* 0x000fe20000010013 */
[----:B------:R-:W-:Y:S01]  /*09e0*/  FFMA.FTZ R22, R13, R14, RZ ;  /* 0x0000000e0d167223 */ /* 0x000fe200000100ff */
[----:B------:R-:W-:Y:S01]  /*09f0*/  FADD.FTZ R14, RZ, R13 ;  /* 0x0000000dff0e7221 */ /* 0x000fe20000010000 */
[----:B------:R-:W-:Y:S01]  /*0a00*/  FMUL.FTZ R23, R11, R18 ;  /* 0x000000120b177220 */ /* 0x000fe20000410000 */
[----:B------:R-:W-:Y:S01]  /*0a10*/  FMUL.FTZ R24, R24, R37 ;  /* 0x0000002518187220 */ /* 0x000fe20000410000 */
[----:B------:R-:W-:Y:S01]  /*0a20*/  FFMA.FTZ R13, R12, R17, RZ ;  /* 0x000000110c0d7223 */ /* 0x000fe200000100ff */
[----:B------:R-:W-:Y:S01]  /*0a30*/  FADD.FTZ R21, RZ, R12 ;  /* 0x0000000cff157221 */ /* 0x000fe20000010000 */
[C---:B------:R-:W-:Y:S01]  /*0a40*/  FADD.FTZ R14, R15.reuse, R14 ;  /* 0x0000000e0f0e7221 */ /* 0x040fe20000010000 */
[----:B------:R-:W-:Y:S01]  /*0a50*/  FFMA.FTZ R12, R15, R20, R22 ;  /* 0x000000140f0c7223 */ /* 0x000fe20000010016 */
[----:B------:R-:W-:Y:S01]  /*0a60*/  FADD.FTZ R16, R23, R16 ;  /* 0x0000001017107221 */ /* 0x000fe20000010000 */
[----:B------:R-:W-:Y:S01]  /*0a70*/  FFMA.FTZ R17, R24, R23, R19 ;  /* 0x0000001718117223 */ /* 0x000fe20000010013 */
[C---:B------:R-:W-:Y:S01]  /*0a80*/  FADD.FTZ R15, R18.reuse, R21 ;  /* 0x00000015120f7221 */ /* 0x040fe20000010000 */
[----:B------:R-:W-:Y:S01]  /*0a90*/  FFMA.FTZ R13, R18, R24, R13 ;  /* 0x00000018120d7223 */ /* 0x000fe2000001000d */
[----:B------:R-:W-:Y:S06]  /*0aa0*/  BRA `(.L_x_69) ;  /* 0x0000000400207947 */ /* 0x000fec0003800000 */
.L_x_68:
[----:B------:R-:W-:Y:S02]  /*0ab0*/  SHF.L.U32 R13, R29, 0x10, RZ ;  /* 0x000000101d0d7819 */ /* 0x000fe400000006ff */
[----:B------:R-:W-:Y:S02]  /*0ac0*/  SHF.L.U32 R15, R35, 0x10, RZ ;  /* 0x00000010230f7819 */ /* 0x000fe400000006ff */
[----:B------:R-:W-:Y:S01]  /*0ad0*/  SHF.L.U32 R17, R27, 0x10, RZ ;  /* 0x000000101b117819 */ /* 0x000fe200000006ff */
[----:B------:R-:W-:Y:S01]  /*0ae0*/  FADD.FTZ R12, -R6, R13 ;  /* 0x0000000d060c7221 */ /* 0x000fe20000010100 */
[----:B------:R-:W-:-:S03]  /*0af0*/  SHF.L.U32 R21, R7, 0x10, RZ ;  /* 0x0000001007157819 */ /* 0x000fc600000006ff */
[----:B------:R-:W-:Y:S01]  /*0b00*/  FMUL.FTZ R13, R12, R37 ;  /* 0x000000250c0d7220 */ /* 0x000fe20000410000 */
[C---:B------:R-:W-:Y:S01]  /*0b10*/  FADD.FTZ R12, -R6.reuse, R15 ;  /* 0x0000000f060c7221 */ /* 0x040fe20000010100 */
[----:B------:R-:W-:Y:S02]  /*0b20*/  FADD.FTZ R18, -R6, R17 ;  /* 0x0000001106127221 */ /* 0x000fe40000010100 */
[--C-:B-----5:R-:W-:Y:S01]  /*0b30*/  FFMA.FTZ R14, R10, R13, R8.reuse ;  /* 0x0000000d0a0e7223 */ /* 0x120fe20000010008 */
[-C--:B------:R-:W-:Y:S01]  /*0b40*/  FMUL.FTZ R12, R12, R37.reuse ;  /* 0x000000250c0c7220 */ /* 0x080fe20000410000 */
[----:B------:R-:W-:Y:S01]  /*0b50*/  FMUL.FTZ R15, R18, R37 ;  /* 0x00000025120f7220 */ /* 0x000fe20000410000 */
[----:B------:R-:W-:Y:S01]  /*0b60*/  FADD.FTZ R18, -R6, R21 ;  /* 0x0000001506127221 */ /* 0x000fe20000010100 */
[----:B------:R-:W-:Y:S01]  /*0b70*/  FMUL.FTZ R16, R14, -1.4426950216293334961 ;  /* 0xbfb8aa3b0e107820 */ /* 0x000fe20000410000 */
[----:B------:R-:W-:Y:S01]  /*0b80*/  FFMA.FTZ R19, R11, R12, R9 ;  /* 0x0000000c0b137223 */ /* 0x000fe20000010009 */
[----:B------:R-:W-:Y:S01]  /*0b90*/  FFMA.FTZ R17, R10, R15, R8 ;  /* 0x0000000f0a117223 */ /* 0x000fe20000010008 */
[----:B------:R-:W-:-:S02]  /*0ba0*/  FMUL.FTZ R18, R18, R37 ;  /* 0x0000002512127220 */ /* 0x000fc40000410000 */
[----:B------:R-:W-:Y:S01]  /*0bb0*/  FMUL.FTZ R20, R19, -1.4426950216293334961 ;  /* 0xbfb8aa3b13147820 */ /* 0x000fe20000410000 */
[----:B------:R-:W0:Y:S01]  /*0bc0*/  MUFU.EX2 R16, R16 ;  /* 0x0000001000107308 */ /* 0x000e220000000800 */
[----:B------:R-:W-:-:S07]  /*0bd0*/  FMUL.FTZ R24, R17, -1.4426950216293334961 ;  /* 0xbfb8aa3b11187820 */ /* 0x000fce0000410000 */
[----:B------:R-:W1:Y:S08]  /*0be0*/  MUFU.EX2 R20, R20 ;  /* 0x0000001400147308 */ /* 0x000e700000000800 */
[----:B------:R-:W2:Y:S01]  /*0bf0*/  MUFU.EX2 R24, R24 ;  /* 0x0000001800187308 */ /* 0x000ea20000000800 */
[----:B0-----:R-:W-:Y:S01]  /*0c00*/  FADD.FTZ R23, R16, 1 ;  /* 0x3f80000010177421 */ /* 0x001fe20000010000 */
[----:B------:R-:W-:-:S04]  /*0c10*/  FFMA.FTZ R16, R11, R18, R9 ;  /* 0x000000120b107223 */ /* 0x000fc80000010009 */
[----:B------:R-:W-:Y:S02]  /*0c20*/  FMUL.FTZ R39, R16, -1.4426950216293334961 ;  /* 0xbfb8aa3b10277820 */ /* 0x000fe40000410000 */
[----:B------:R-:W0:Y:S01]  /*0c30*/  MUFU.RCP R23, R23 ;  /* 0x0000001700177308 */ /* 0x000e220000001000 */
[----:B-1----:R-:W-:-:S07]  /*0c40*/  FADD.FTZ R21, R20, 1 ;  /* 0x3f80000014157421 */ /* 0x002fce0000010000 */
[----:B------:R-:W1:Y:S01]  /*0c50*/  MUFU.EX2 R22, R39 ;  /* 0x0000002700167308 */ /* 0x000e620000000800 */
[----:B--2---:R-:W-:-:S07]  /*0c60*/  FADD.FTZ R20, R24, 1 ;  /* 0x3f80000018147421 */ /* 0x004fce0000010000 */
[----:B------:R-:W2:Y:S01]  /*0c70*/  MUFU.RCP R21, R21 ;  /* 0x0000001500157308 */ /* 0x000ea20000001000 */
[----:B0-----:R-:W-:-:S04]  /*0c80*/  FADD.FTZ R25, -R23, 1 ;  /* 0x3f80000017197421 */ /* 0x001fc80000010100 */
[----:B------:R-:W-:Y:S01]  /*0c90*/  FFMA.FTZ R25, R14, R25, 1 ;  /* 0x3f8000000e197423 */ /* 0x000fe20000010019 */
[----:B------:R-:W-:Y:S02]  /*0ca0*/  SHF.L.U32 R14, R28, 0x10, RZ ;  /* 0x000000101c0e7819 */ /* 0x000fe400000006ff */
[----:B------:R-:W0:Y:S01]  /*0cb0*/  MUFU.RCP R20, R20 ;  /* 0x0000001400147308 */ /* 0x000e220000001000 */
[----:B-1----:R-:W-:Y:S02]  /*0cc0*/  FADD.FTZ R22, R22, 1 ;  /* 0x3f80000016167421 */ /* 0x002fe40000010000 */
[----:B------:R-:W-:Y:S01]  /*0cd0*/  FMUL.FTZ R14, R14, R23 ;  /* 0x000000170e0e7220 */ /* 0x000fe20000410000 */
[----:B------:R-:W-:-:S03]  /*0ce0*/  SHF.L.U32 R23, R36, 0x10, RZ ;  /* 0x0000001024177819 */ /* 0x000fc600000006ff */
[----:B------:R-:W-:Y:S01]  /*0cf0*/  FMUL.FTZ R14, R14, R25 ;  /* 0x000000190e0e7220 */ /* 0x000fe20000410000 */
[----:B------:R-:W1:Y:S01]  /*0d00*/  MUFU.RCP R22, R22 ;  /* 0x0000001600167308 */ /* 0x000e620000001000 */
[----:B--2---:R-:W-:Y:S01]  /*0d10*/  FADD.FTZ R24, -R21, 1 ;  /* 0x3f80000015187421 */ /* 0x004fe20000010100 */
[----:B------:R-:W-:-:S03]  /*0d20*/  SHF.L.U32 R25, R34, 0x10, RZ ;  /* 0x0000001022197819 */ /* 0x000fc600000006ff */
[----:B------:R-:W-:Y:S01]  /*0d30*/  FFMA.FTZ R19, R19, R24, 1 ;  /* 0x3f80000013137423 */ /* 0x000fe20000010018 */
[----:B------:R-:W-:Y:S01]  /*0d40*/  FMUL.FTZ R24, R23, R21 ;  /* 0x0000001517187220 */ /* 0x000fe20000410000 */
[----:B------:R-:W-:Y:S01]  /*0d50*/  SHF.L.U32 R21, R26, 0x10, RZ ;  /* 0x000000101a157819 */ /* 0x000fe200000006ff */
[----:B0-----:R-:W-:Y:S02]  /*0d60*/  FADD.FTZ R44, -R20, 1 ;  /* 0x3f800000142c7421 */ /* 0x001fe40000010100 */
[----:B------:R-:W-:Y:S01]  /*0d70*/  FMUL.FTZ R19, R24, R19 ;  /* 0x0000001318137220 */ /* 0x000fe20000410000 */
[----:B------:R-:W-:Y:S01]  /*0d80*/  FFMA.FTZ R24, R13, R14, RZ ;  /* 0x0000000e0d187223 */ /* 0x000fe200000100ff */
[----:B------:R-:W-:Y:S01]  /*0d90*/  FMUL.FTZ R20, R21, R20 ;  /* 0x0000001415147220 */ /* 0x000fe20000410000 */
[----:B------:R-:W-:Y:S01]  /*0da0*/  FFMA.FTZ R17, R17, R44, 1 ;  /* 0x3f80000011117423 */ /* 0x000fe2000001002c */
[----:B-1----:R-:W-:Y:S01]  /*0db0*/  FADD.FTZ R23, -R22, 1 ;  /* 0x3f80000016177421 */ /* 0x002fe20000010100 */
[----:B------:R-:W-:Y:S01]  /*0dc0*/  FMUL.FTZ R21, R25, R22 ;  /* 0x0000001619157220 */ /* 0x000fe20000410000 */
[----:B------:R-:W-:Y:S01]  /*0dd0*/  FMUL.FTZ R22, R10, R14 ;  /* 0x0000000e0a167220 */ /* 0x000fe20000410000 */
[----:B------:R-:W-:Y:S01]  /*0de0*/  FMUL.FTZ R20, R20, R17 ;  /* 0x0000001114147220 */ /* 0x000fe20000410000 */
[----:B------:R-:W-:Y:S01]  /*0df0*/  FFMA.FTZ R16, R16, R23, 1 ;  /* 0x3f80000010107423 */ /* 0x000fe20000010017 */
[----:B------:R-:W-:Y:S01]  /*0e00*/  FMUL.FTZ R17, R11, R19 ;  /* 0x000000130b117220 */ /* 0x000fe20000410000 */
[----:B------:R-:W-:Y:S01]  /*0e10*/  FFMA.FTZ R23, R13, R22, RZ ;  /* 0x000000160d177223 */ /* 0x000fe200000100ff */
[----:B------:R-:W-:Y:S01]  /*0e20*/  FADD.FTZ R22, RZ, R22 ;  /* 0x00000016ff167221 */ /* 0x000fe20000010000 */
[----:B------:R-:W-:Y:S01]  /*0e30*/  FMUL.FTZ R21, R21, R16 ;  /* 0x0000001015157220 */ /* 0x000fe20000410000 */
[----:B------:R-:W-:Y:S01]  /*0e40*/  FMUL.FTZ R25, R10, R20 ;  /* 0x000000140a197220 */ /* 0x000fe20000410000 */
[----:B------:R-:W-:Y:S01]  /*0e50*/  FFMA.FTZ R16, R12, R17, R23 ;  /* 0x000000110c107223 */ /* 0x000fe20000010017 */
[----:B------:R-:W-:Y:S01]  /*0e60*/  FADD.FTZ R22, R17, R22 ;  /* 0x0000001611167221 */ /* 0x000fe20000010000 */
[----:B------:R-:W-:Y:S01]  /*0e70*/  FMUL.FTZ R23, R11, R21 ;  /* 0x000000150b177220 */ /* 0x000fe20000410000 */
[----:B------:R-:W-:Y:S01]  /*0e80*/  FADD.FTZ R13, RZ, R14 ;  /* 0x0000000eff0d7221 */ /* 0x000fe20000010000 */
[----:B------:R-:W-:Y:S01]  /*0e90*/  FFMA.FTZ R17, R15, R25, R16 ;  /* 0x000000190f117223 */ /* 0x000fe20000010010 */
[----:B------:R-:W-:-:S02]  /*0ea0*/  FADD.FTZ R22, R22, R25 ;  /* 0x0000001916167221 */ /* 0x000fc40000010000 */
[----:B------:R-:W-:Y:S01]  /*0eb0*/  FADD.FTZ R14, R13, R20 ;  /* 0x000000140d0e7221 */ /* 0x000fe20000010000 */
[----:B------:R-:W-:Y:S01]  /*0ec0*/  FFMA.FTZ R17, R18, R23, R17 ;  /* 0x0000001712117223 */ /* 0x000fe20000010011 */
[----:B------:R-:W-:Y:S01]  /*0ed0*/  FADD.FTZ R16, R23, R22 ;  /* 0x0000001617107221 */ /* 0x000fe20000010000 */
[----:B------:R-:W-:Y:S01]  /*0ee0*/  FFMA.FTZ R23, R12, R19, RZ ;  /* 0x000000130c177223 */ /* 0x000fe200000100ff */
[----:B------:R-:W-:Y:S01]  /*0ef0*/  FADD.FTZ R22, RZ, R19 ;  /* 0x00000013ff167221 */ /* 0x000fe20000010000 */
[----:B------:R-:W-:Y:S02]  /*0f00*/  FFMA.FTZ R12, R15, R20, R24 ;  /* 0x000000140f0c7223 */ /* 0x000fe40000010018 */
[----:B------:R-:W-:Y:S01]  /*0f10*/  FFMA.FTZ R13, R18, R21, R23 ;  /* 0x00000015120d7223 */ /* 0x000fe20000010017 */
[----:B------:R-:W-:-:S07]  /*0f20*/  FADD.FTZ R15, R22, R21 ;  /* 0x00000015160f7221 */ /* 0x000fce0000010000 */
.L_x_69:
[----:B------:R-:W0:Y:S01]  /*0f30*/  SHFL.DOWN PT, R18, R17, 0x1, 0x1f ;  /* 0x08201f0011127f89 */ /* 0x000e2200000e0000 */
[C---:B------:R-:W-:Y:S01]  /*0f40*/  ISETP.GT.AND P0, PT, R2.reuse, 0x1e, PT ;  /* 0x0000001e0200780c */ /* 0x040fe20003f04270 */
[----:B------:R-:W1:Y:S01]  /*0f50*/  S2UR UR8, SR_CgaCtaId ;  /* 0x00000000000879c3 */ /* 0x000e620000008800 */
[----:B------:R-:W-:Y:S01]  /*0f60*/  UMOV UR5, 0x400 ;  /* 0x0000040000057882 */ /* 0x000fe20000000000 */
[----:B------:R-:W2:Y:S01]  /*0f70*/  SHFL.DOWN PT, R19, R16, 0x1, 0x1f ;  /* 0x08201f0010137f89 */ /* 0x000ea200000e0000 */
[----:B------:R-:W-:Y:S01]  /*0f80*/  UIADD3 UR4, UPT, UPT, UR5, 0xd0, URZ ;  /* 0x000000d005047890 */ /* 0x000fe2000fffe0ff */
[----:B------:R-:W-:Y:S01]  /*0f90*/  ISETP.GT.AND P2, PT, R2, 0xf, PT ;  /* 0x0000000f0200780c */ /* 0x000fe20003f44270 */
[----:B------:R-:W-:Y:S01]  /*0fa0*/  BSSY.RECONVERGENT B0, `(.L_x_70) ;  /* 0x0000024000007945 */ /* 0x000fe20003800200 */
[C---:B------:R-:W-:Y:S02]  /*0fb0*/  ISETP.NE.AND P1, PT, R5.reuse, RZ, PT ;  /* 0x000000ff0500720c */ /* 0x040fe40003f25270 */
[----:B------:R-:W-:-:S04]  /*0fc0*/  ISETP.GT.U32.AND P3, PT, R5, 0x4, PT ;  /* 0x000000040500780c */ /* 0x000fc80003f64070 */
[----:B0-----:R-:W-:Y:S01]  /*0fd0*/  @!P0 FADD.FTZ R17, R18, R17 ;  /* 0x0000001112118221 */ /* 0x001fe20000010000 */
[----:B-1----:R-:W-:Y:S01]  /*0fe0*/  ULEA UR4, UR8, UR4, 0x18 ;  /* 0x0000000408047291 */ /* 0x002fe2000f8ec0ff */
[----:B--2---:R-:W-:-:S03]  /*0ff0*/  @!P0 FADD.FTZ R16, R19, R16 ;  /* 0x0000001013108221 */ /* 0x004fc60000010000 */
[----:B------:R-:W0:Y:S01]  /*1000*/  SHFL.DOWN PT, R18, R17, 0x2, 0x1f ;  /* 0x08401f0011127f89 */ /* 0x000e2200000e0000 */
[----:B------:R-:W-:Y:S02]  /*1010*/  ISETP.GT.AND P0, PT, R2, 0x1d, PT ;  /* 0x0000001d0200780c */ /* 0x000fe40003f04270 */
[----:B------:R-:W-:Y:S01]  /*1020*/  LEA R44, R5, UR4, 0x4 ;  /* 0x00000004052c7c11 */ /* 0x000fe2000f8e20ff */
[----:B------:R-:W1:Y:S04]  /*1030*/  SHFL.DOWN PT, R19, R16, 0x2, 0x1f ;  /* 0x08401f0010137f89 */ /* 0x000e6800000e0000 */
[----:B------:R-:W-:Y:S06]  /*1040*/  STS.128 [R44], R12 ;  /* 0x0000000c2c007388 */ /* 0x000fec0000000c00 */
        /* <DEDUP_REMOVED lines=9> */
[----:B------:R-:W1:Y:S01]  /*10e0*/  SHFL.DOWN PT, R19, R16, 0x8, 0x1f ;  /* 0x09001f0010137f89 */ /* 0x000e6200000e0000 */
[----:B0-----:R-:W-:Y:S01]  /*10f0*/  FADD.FTZ R18, R17, R18 ;  /* 0x0000001211127221 */ /* 0x001fe20000010000 */
[----:B-1----:R-:W-:-:S04]  /*1100*/  FADD.FTZ R19, R16, R19 ;  /* 0x0000001310137221 */ /* 0x002fc80000010000 */
[----:B------:R-:W-:Y:S02]  /*1110*/  FSEL R24, R17, R18, P0 ;  /* 0x0000001211187208 */ /* 0x000fe40000000000 */
[----:B------:R-:W-:-:S03]  /*1120*/  FSEL R25, R16, R19, P0 ;  /* 0x0000001310197208 */ /* 0x000fc60000000000 */
[----:B------:R0:W1:Y:S04]  /*1130*/  SHFL.DOWN PT, R17, R24, 0x10, 0x1f ;  /* 0x0a001f0018117f89 */ /* 0x00006800000e0000 */
[----:B------:R0:W2:Y:S01]  /*1140*/  SHFL.DOWN PT, R20, R25, 0x10, 0x1f ;  /* 0x0a001f0019147f89 */ /* 0x0000a200000e0000 */
[----:B------:R-:W-:Y:S05]  /*1150*/  @P2 BRA `(.L_x_71) ;  /* 0x0000000000202947 */ /* 0x000fea0003800000 */
[----:B------:R-:W-:Y:S01]  /*1160*/  ISETP.NE.AND P0, PT, R2, RZ, PT ;  /* 0x000000ff0200720c */ /* 0x000fe20003f05270 */
[----:B01----:R-:W-:Y:S01]  /*1170*/  FADD.FTZ R24, R18, R17 ;  /* 0x0000001112187221 */ /* 0x003fe20000010000 */
[----:B--2---:R-:W-:-:S11]  /*1180*/  FADD.FTZ R25, R19, R20 ;  /* 0x0000001413197221 */ /* 0x004fd60000010000 */
[----:B------:R-:W-:Y:S01]  /*1190*/  VOTEU.ALL UP0, P0 ;  /* 0x0000000000ff7886 */ /* 0x000fe20000000000 */
[----:B------:R-:W-:-:S04]  /*11a0*/  @!P0 SHF.R.U32.HI R16, RZ, 0x2, R5 ;  /* 0x00000002ff108819 */ /* 0x000fc80000011605 */
[----:B------:R-:W-:Y:S01]  /*11b0*/  @!UP0 ULEA UR4, UR8, UR5, 0x18 ;  /* 0x0000000508048291 */ /* 0x000fe2000f8ec0ff */
[----:B------:R-:W-:-:S08]  /*11c0*/  @!P0 LOP3.LUT R16, R16, 0xf8, RZ, 0xc0, !PT ;  /* 0x000000f810108812 */ /* 0x000fd000078ec0ff */
[----:B------:R3:W-:Y:S03]  /*11d0*/  @!P0 STS.64 [R16+UR4+0x18], R24 ;  /* 0x0000181810008988 */ /* 0x0007e60008000a04 */
.L_x_71:
[----:B------:R-:W-:Y:S05]  /*11e0*/  BSYNC.RECONVERGENT B0 ;  /* 0x0000000000007941 */ /* 0x000fea0003800200 */
.L_x_70:
[----:B------:R-:W-:Y:S06]  /*11f0*/  BAR.SYNC.DEFER_BLOCKING 0x0 ;  /* 0x0000000000007b1d */ /* 0x000fec0000010000 */
[----:B------:R-:W-:Y:S04]  /*1200*/  BSSY.RECONVERGENT B0, `(.L_x_72) ;  /* 0x0000033000007945 */ /* 0x000fe80003800200 */
[----:B------:R-:W-:Y:S05]  /*1210*/  @P1 BRA `(.L_x_73) ;  /* 0x0000000000c41947 */ /* 0x000fea0003800000 */
[----:B------:R-:W-:-:S09]  /*1220*/  ULEA UR4, UR8, UR5, 0x18 ;  /* 0x0000000508047291 */ /* 0x000fd2000f8ec0ff */
[----:B-1-3--:R-:W1:Y:S04]  /*1230*/  LDS.128 R16, [UR4+0x20] ;  /* 0x00002004ff107984 */ /* 0x00ae680008000c00 */
[----:B--2---:R-:W2:Y:S01]  /*1240*/  LDS.128 R20, [UR4+0x30] ;  /* 0x00003004ff147984 */ /* 0x004ea20008000c00 */
[----:B-1----:R-:W-:Y:S01]  /*1250*/  FADD.FTZ R39, R24, R16 ;  /* 0x0000001018277221 */ /* 0x002fe20000010000 */
[----:B------:R-:W-:-:S03]  /*1260*/  FADD.FTZ R16, R25, R17 ;  /* 0x0000001119107221 */ /* 0x000fc60000010000 */
[----:B------:R-:W-:Y:S01]  /*1270*/  FADD.FTZ R39, R39, R18 ;  /* 0x0000001227277221 */ /* 0x000fe20000010000 */
[----:B0-----:R-:W-:Y:S02]  /*1280*/  FADD.FTZ R24, R16, R19 ;  /* 0x0000001310187221 */ /* 0x001fe40000010000 */
[----:B------:R-:W0:Y:S01]  /*1290*/  LDS.128 R16, [UR4+0x40] ;  /* 0x00004004ff107984 */ /* 0x000e220008000c00 */
[----:B--2---:R-:W-:Y:S01]  /*12a0*/  FADD.FTZ R39, R39, R20 ;  /* 0x0000001427277221 */ /* 0x004fe20000010000 */
[----:B------:R-:W-:-:S03]  /*12b0*/  FADD.FTZ R24, R24, R21 ;  /* 0x0000001518187221 */ /* 0x000fc60000010000 */
[----:B------:R-:W-:Y:S01]  /*12c0*/  FADD.FTZ R39, R39, R22 ;  /* 0x0000001627277221 */ /* 0x000fe20000010000 */
[----:B------:R-:W-:Y:S02]  /*12d0*/  FADD.FTZ R24, R24, R23 ;  /* 0x0000001718187221 */ /* 0x000fe40000010000 */
[----:B------:R-:W1:Y:S01]  /*12e0*/  LDS.128 R20, [UR4+0x50] ;  /* 0x00005004ff147984 */ /* 0x000e620008000c00 */
[----:B0-----:R-:W-:Y:S01]  /*12f0*/  FADD.FTZ R39, R39, R16 ;  /* 0x0000001027277221 */ /* 0x001fe20000010000 */
[----:B------:R-:W-:-:S03]  /*1300*/  FADD.FTZ R24, R24, R17 ;  /* 0x0000001118187221 */ /* 0x000fc60000010000 */
[----:B------:R-:W-:Y:S01]  /*1310*/  FADD.FTZ R39, R39, R18 ;  /* 0x0000001227277221 */ /* 0x000fe20000010000 */
[----:B------:R-:W-:Y:S02]  /*1320*/  FADD.FTZ R24, R24, R19 ;  /* 0x0000001318187221 */ /* 0x000fe40000010000 */
[----:B------:R-:W0:Y:S01]  /*1330*/  LDS.128 R16, [UR4+0x60] ;  /* 0x00006004ff107984 */ /* 0x000e220008000c00 */
[----:B-1----:R-:W-:Y:S01]  /*1340*/  FADD.FTZ R39, R39, R20 ;  /* 0x0000001427277221 */ /* 0x002fe20000010000 */
        /* <DEDUP_REMOVED lines=20> */
[----:B------:R-:W-:Y:S02]  /*1490*/  FADD.FTZ R20, R24, R21 ;  /* 0x0000001518147221 */ /* 0x000fe40000010000 */
[----:B------:R-:W1:Y:S01]  /*14a0*/  LDS.64 R24, [UR4+0xb0] ;  /* 0x0000b004ff187984 */ /* 0x000e620008000a00 */
[----:B------:R-:W-:Y:S01]  /*14b0*/  FADD.FTZ R39, R39, R22 ;  /* 0x0000001627277221 */ /* 0x000fe20000010000 */
[----:B------:R-:W-:-:S03]  /*14c0*/  FADD.FTZ R20, R20, R23 ;  /* 0x0000001714147221 */ /* 0x000fc60000010000 */
[----:B0-----:R-:W-:Y:S01]  /*14d0*/  FADD.FTZ R39, R39, R16 ;  /* 0x0000001027277221 */ /* 0x001fe20000010000 */
[----:B------:R-:W-:-:S03]  /*14e0*/  FADD.FTZ R20, R20, R17 ;  /* 0x0000001114147221 */ /* 0x000fc60000010000 */
[----:B------:R-:W-:Y:S01]  /*14f0*/  FADD.FTZ R39, R39, R18 ;  /* 0x0000001227277221 */ /* 0x000fe20000010000 */
[----:B------:R-:W-:-:S03]  /*1500*/  FADD.FTZ R20, R20, R19 ;  /* 0x0000001314147221 */ /* 0x000fc60000010000 */
[----:B-1----:R-:W-:Y:S01]  /*1510*/  FADD.FTZ R24, R39, R24 ;  /* 0x0000001827187221 */ /* 0x002fe20000010000 */
[----:B------:R-:W-:-:S07]  /*1520*/  FADD.FTZ R25, R20, R25 ;  /* 0x0000001914197221 */ /* 0x000fce0000010000 */
.L_x_73:
[----:B------:R-:W-:Y:S05]  /*1530*/  BSYNC.RECONVERGENT B0 ;  /* 0x0000000000007941 */ /* 0x000fea0003800200 */
.L_x_72:
[----:B------:R-:W-:Y:S06]  /*1540*/  BAR.SYNC.DEFER_BLOCKING 0x0 ;  /* 0x0000000000007b1d */ /* 0x000fec0000010000 */
[----:B------:R-:W-:Y:S04]  /*1550*/  BSSY.RECONVERGENT B0, `(.L_x_74) ;  /* 0x00000f4000007945 */ /* 0x000fe80003800200 */
[----:B------:R-:W-:Y:S05]  /*1560*/  @P3 BRA `(.L_x_75) ;  /* 0x0000000c00c83947 */ /* 0x000fea0003800000 */
[----:B-1-3--:R-:W1:Y:S01]  /*1570*/  LDS.128 R16, [R44+0x50] ;  /* 0x000050002c107984 */ /* 0x00ae620000000c00 */
[----:B------:R-:W-:-:S03]  /*1580*/  UMOV UR4, 0x1e0 ;  /* 0x000001e000047882 */ /* 0x000fc60000000000 */
[----:B--2---:R-:W2:Y:S01]  /*1590*/  LDS.128 R20, [R44+0xa0] ;  /* 0x0000a0002c147984 */ /* 0x004ea20000000c00 */
        /* <DEDUP_REMOVED lines=8> */
[----:B------:R-:W-:Y:S01]  /*1620*/  FADD.FTZ R22, R18, R23 ;  /* 0x0000001712167221 */ /* 0x000fe20000010000 */
[----:B-1----:R-:W-:Y:S01]  /*1630*/  FADD.FTZ R21, R19, R12 ;  /* 0x0000000c13157221 */ /* 0x002fe20000010000 */
[----:B------:R-:W-:Y:S01]  /*1640*/  FADD.FTZ R20, R16, R13 ;  /* 0x0000000d10147221 */ /* 0x000fe20000010000 */
[----:B------:R-:W-:Y:S01]  /*1650*/  FADD.FTZ R39, R39, R14 ;  /* 0x0000000e27277221 */ /* 0x000fe20000010000 */
[----:B------:R-:W1:Y:S01]  /*1660*/  LDS.128 R16, [R44+0x140] ;  /* 0x000140002c107984 */ /* 0x000e620000000c00 */
[----:B------:R-:W-:-:S03]  /*1670*/  FADD.FTZ R22, R22, R15 ;  /* 0x0000000f16167221 */ /* 0x000fc60000010000 */
[----:B------:R-:W2:Y:S01]  /*1680*/  LDS.128 R12, [R44+0x190] ;  /* 0x000190002c0c7984 */ /* 0x000ea20000000c00 */
        /* <DEDUP_REMOVED lines=8> */
[----:B------:R-:W-:Y:S02]  /*1710*/  FADD.FTZ R22, R22, R15 ;  /* 0x0000000f16167221 */ /* 0x000fe40000010000 */
[----:B------:R-:W2:Y:S01]  /*1720*/  LDS.128 R12, [R44+0x230] ;  /* 0x000230002c0c7984 */ /* 0x000ea20000000c00 */
        /* <DEDUP_REMOVED lines=9> */
.L_x_76:
[----:B------:R-:W1:Y:S01]  /*17c0*/  LDS.128 R16, [R39+0xa0] ;  /* 0x0000a00027107984 */ /* 0x000e620000000c00 */
[----:B------:R-:W-:-:S03]  /*17d0*/  UIADD3 UR4, UPT, UPT, UR4, 0xc80, URZ ;  /* 0x00000c8004047890 */ /* 0x000fc6000fffe0ff */
[----:B------:R-:W2:Y:S01]  /*17e0*/  LDS.128 R20, [R39+0xf0] ;  /* 0x0000f00027147984 */ /* 0x000ea20000000c00 */
[----:B------:R-:W-:Y:S01]  /*17f0*/  UISETP.NE.AND UP0, UPT, UR4, 0x2760, UPT ;  /* 0x000027600400788c */ /* 0x000fe2000bf05270 */
        /* <DEDUP_REMOVED lines=28> */
[----:B------:R-:W-:-:S02]  /*19c0*/  FADD.FTZ R22, R22, R19 ;  /* 0x0000001316167221 */ /* 0x000fc40000010000 */
[----:B------:R-:W1:Y:S01]  /*19d0*/  LDS.128 R16, [R39+0x2d0] ;  /* 0x0002d00027107984 */ /* 0x000e620000000c00 */
[----:B--2---:R-:W-:Y:S01]  /*19e0*/  FADD.FTZ R21, R21, R12 ;  /* 0x0000000c15157221 */ /* 0x004fe20000010000 */
        /* <DEDUP_REMOVED lines=142> */
[----:B------:R-:W-:Y:S01]  /*22d0*/  FADD.FTZ R44, R44, R15 ;  /* 0x0000000f2c2c7221 */ /* 0x000fe20000010000 */
[----:B------:R-:W-:Y:S01]  /*22e0*/  MOV R20, R39 ;  /* 0x0000002700147202 */ /* 0x000fe20000000f00 */
[----:B------:R2:W3:Y:S02]  /*22f0*/  LDS.128 R12, [R39+0xbe0] ;  /* 0x000be000270c7984 */ /* 0x0004e40000000c00 */
[----:B--2---:R-:W-:Y:S01]  /*2300*/  IADD3 R39, PT, PT, R39, 0xc80, RZ ;  /* 0x00000c8027277810 */ /* 0x004fe20007ffe0ff */
[----:B-1----:R-:W-:Y:S01]  /*2310*/  FADD.FTZ R21, R21, R16 ;  /* 0x0000001015157221 */ /* 0x002fe20000010000 */
[----:B------:R-:W-:Y:S01]  /*2320*/  FADD.FTZ R22, R22, R17 ;  /* 0x0000001116167221 */ /* 0x000fe20000010000 */
[----:B------:R-:W-:Y:S01]  /*2330*/  FADD.FTZ R23, R23, R18 ;  /* 0x0000001217177221 */ /* 0x000fe20000010000 */
[----:B------:R-:W-:-:S02]  /*2340*/  FADD.FTZ R44, R44, R19 ;  /* 0x000000132c2c7221 */ /* 0x000fc40000010000 */
[----:B------:R-:W1:Y:S01]  /*2350*/  LDS.128 R16, [R20+0xc30] ;  /* 0x000c300014107984 */ /* 0x000e620000000c00 */
[----:B---3--:R-:W-:Y:S01]  /*2360*/  FADD.FTZ R21, R12, R21 ;  /* 0x000000150c157221 */ /* 0x008fe20000010000 */
        /* <DEDUP_REMOVED lines=13> */
[----:B-1----:R-:W-:Y:S01]  /*2440*/  FADD.FTZ R12, R21, R16 ;  /* 0x00000010150c7221 */ /* 0x002fe20000010000 */
[----:B------:R-:W-:Y:S01]  /*2450*/  FADD.FTZ R13, R22, R17 ;  /* 0x00000011160d7221 */ /* 0x000fe20000010000 */
[----:B------:R-:W-:Y:S01]  /*2460*/  FADD.FTZ R14, R23, R18 ;  /* 0x00000012170e7221 */ /* 0x000fe20000010000 */
[----:B------:R-:W-:Y:S01]  /*2470*/  FADD.FTZ R15, R44, R19 ;  /* 0x000000132c0f7221 */ /* 0x000fe20000010000 */
[----:B------:R-:W-:Y:S06]  /*2480*/  BRA.U UP0, `(.L_x_76) ;  /* 0xfffffff100cc7547 */ /* 0x000fec000b83ffff */
.L_x_75:
[----:B------:R-:W-:Y:S05]  /*2490*/  BSYNC.RECONVERGENT B0 ;  /* 0x0000000000007941 */ /* 0x000fea0003800200 */
.L_x_74:
[----:B------:R-:W4:Y:S01]  /*24a0*/  LDC R22, c[0x0][0x370] ;  /* 0x0000dc00ff167b82 */ /* 0x000f220000000800 */
[----:B------:R-:W-:Y:S01]  /*24b0*/  BSSY.RECONVERGENT B0, `(.L_x_77) ;  /* 0x000001e000007945 */ /* 0x000fe20003800200 */
[----:B----4-:R-:W-:-:S03]  /*24c0*/  ISETP.GE.U32.AND P0, PT, R22, 0x2, PT ;  /* 0x000000021600780c */ /* 0x010fc60003f06070 */
[----:B------:R-:W-:Y:S10]  /*24d0*/  @P3 BRA `(.L_x_78) ;  /* 0x00000000006c3947 */ /* 0x000ff40003800000 */
[----:B-1-3--:R-:W2:Y:S01]  /*24e0*/  LDC.64 R16, c[0x0][0x3f8] ;  /* 0x0000fe00ff107b82 */ /* 0x00aea20000000a00 */
[----:B------:R-:W-:-:S07]  /*24f0*/  IMAD R39, R38, 0x5, R5 ;  /* 0x0000000526277824 */ /* 0x000fce00078e0205 */
[----:B------:R-:W1:Y:S01]  /*2500*/  LDC.64 R18, c[0x0][0x3d8] ;  /* 0x0000f600ff127b82 */ /* 0x000e620000000a00 */
[----:B--2---:R-:W-:Y:S01]  /*2510*/  IMAD.WIDE.U32 R20, R16, 0x3, RZ ;  /* 0x0000000310147825 */ /* 0x004fe200078e00ff */
[----:B------:R-:W-:-:S04]  /*2520*/  LEA R23, R17, R17, 0x1 ;  /* 0x0000001111177211 */ /* 0x000fc800078e08ff */
[----:B------:R-:W-:Y:S01]  /*2530*/  IADD3 R21, PT, PT, R21, R23, RZ ;  /* 0x0000001715157210 */ /* 0x000fe20007ffe0ff */
[----:B-1----:R-:W-:-:S03]  /*2540*/  IMAD.WIDE R38, R39, 0x4, R18 ;  /* 0x0000000427267825 */ /* 0x002fc600078e0212 */
[----:B------:R-:W-:-:S04]  /*2550*/  LEA.HI R20, P2, R21, R20, RZ, 0x1 ;  /* 0x0000001415147211 */ /* 0x000fc800078508ff */
[----:B------:R-:W-:Y:S01]  /*2560*/  IADD3.X R23, PT, PT, RZ, R21, RZ, P2, !PT ;  /* 0x00000015ff177210 */ /* 0x000fe200017fe4ff */
[----:B------:R4:W-:Y:S01]  /*2570*/  REDG.E.ADD.F32.FTZ.RN.STRONG.GPU desc[UR6][R38.64], R12 ;  /* 0x0000000c260079a6 */ /* 0x0009e2000c12f306 */
[----:B------:R-:W-:Y:S02]  /*2580*/  LEA.HI R21, P2, R17, R16, RZ, 0x1 ;  /* 0x0000001011157211 */ /* 0x000fe400078508ff */
[----:B------:R-:W-:Y:S02]  /*2590*/  SHF.L.U32 R45, R20, 0x1, RZ ;  /* 0x00000001142d7819 */ /* 0x000fe400000006ff */
[----:B------:R-:W-:Y:S02]  /*25a0*/  IADD3.X R18, PT, PT, RZ, R17, RZ, P2, !PT ;  /* 0x00000011ff127210 */ /* 0x000fe400017fe4ff */
[C---:B------:R-:W-:Y:S02]  /*25b0*/  SHF.L.U32 R19, R21.reuse, 0x1, RZ ;  /* 0x0000000115137819 */ /* 0x040fe400000006ff */
[----:B------:R-:W-:-:S02]  /*25c0*/  SHF.L.U64.HI R21, R21, 0x1, R18 ;  /* 0x0000000115157819 */ /* 0x000fc40000010212 */
[----:B------:R-:W-:Y:S02]  /*25d0*/  LOP3.LUT R19, R19, 0xfffffffc, RZ, 0xc0, !PT ;  /* 0xfffffffc13137812 */ /* 0x000fe400078ec0ff */
[----:B------:R-:W-:Y:S02]  /*25e0*/  LEA R18, P3, R16, R38, 0x2 ;  /* 0x0000002610127211 */ /* 0x000fe400078610ff */
[----:B------:R-:W-:Y:S02]  /*25f0*/  LOP3.LUT R45, R45, 0xfffffffc, RZ, 0xc0, !PT ;  /* 0xfffffffc2d2d7812 */ /* 0x000fe400078ec0ff */
[----:B------:R-:W-:Y:S02]  /*2600*/  SHF.L.U64.HI R23, R20, 0x1, R23 ;  /* 0x0000000114177819 */ /* 0x000fe40000010217 */
[----:B------:R-:W-:Y:S02]  /*2610*/  IADD3 R20, P2, PT, R38, R19, RZ ;  /* 0x0000001326147210 */ /* 0x000fe40007f5e0ff */
[----:B------:R-:W-:-:S02]  /*2620*/  LEA.HI.X R19, R16, R39, R17, 0x2, P3 ;  /* 0x0000002710137211 */ /* 0x000fc400018f1411 */
[----:B------:R-:W-:Y:S02]  /*2630*/  IADD3 R16, P3, PT, R38, R45, RZ ;  /* 0x0000002d26107210 */ /* 0x000fe40007f7e0ff */
[C---:B------:R-:W-:Y:S02]  /*2640*/  IADD3.X R21, PT, PT, R39.reuse, R21, RZ, P2, !PT ;  /* 0x0000001527157210 */ /* 0x040fe400017fe4ff */
[----:B------:R-:W-:-:S03]  /*2650*/  IADD3.X R17, PT, PT, R39, R23, RZ, P3, !PT ;  /* 0x0000001727117210 */ /* 0x000fc60001ffe4ff */
[----:B------:R4:W-:Y:S04]  /*2660*/  REDG.E.ADD.F32.FTZ.RN.STRONG.GPU desc[UR6][R20.64], R13 ;  /* 0x0000000d140079a6 */ /* 0x0009e8000c12f306 */
[----:B------:R4:W-:Y:S04]  /*2670*/  REDG.E.ADD.F32.FTZ.RN.STRONG.GPU desc[UR6][R18.64], R14 ;  /* 0x0000000e120079a6 */ /* 0x0009e8000c12f306 */
[----:B------:R4:W-:Y:S02]  /*2680*/  REDG.E.ADD.F32.FTZ.RN.STRONG.GPU desc[UR6][R16.64], R15 ;  /* 0x0000000f100079a6 */ /* 0x0009e4000c12f306 */
.L_x_78:
[----:B------:R-:W-:Y:S05]  /*2690*/  BSYNC.RECONVERGENT B0 ;  /* 0x0000000000007941 */ /* 0x000fea0003800200 */
.L_x_77:
[----:B------:R-:W-:Y:S05]  /*26a0*/  @!P0 BRA `(.L_x_79) ;  /* 0x0000000800688947 */ /* 0x000fea0003800000 */
[----:B------:R-:W5:Y:S01]  /*26b0*/  LDC.64 R44, c[0x0][0x3d0] ;  /* 0x0000f400ff2c7b82 */ /* 0x000f620000000a00 */
[----:B----4-:R-:W-:Y:S02]  /*26c0*/  LOP3.LUT R12, R31, 0x1, RZ, 0xc0, !PT ;  /* 0x000000011f0c7812 */ /* 0x010fe400078ec0ff */
[----:B------:R-:W-:-:S03]  /*26d0*/  ISETP.GE.U32.AND P2, PT, R22, 0x8, PT ;  /* 0x000000081600780c */ /* 0x000fc60003f46070 */
[----:B------:R-:W-:-:S04]  /*26e0*/  IMAD R15, R12, R3, RZ ;  /* 0x000000030c0f7224 */ /* 0x000fc800078e02ff */
[----:B------:R-:W-:-:S05]  /*26f0*/  IMAD R12, R15, R22, RZ ;  /* 0x000000160f0c7224 */ /* 0x000fca00078e02ff */
[----:B------:R-:W-:-:S05]  /*2700*/  SHF.L.U32 R13, R12, 0x1, RZ ;  /* 0x000000010c0d7819 */ /* 0x000fca00000006ff */
[----:B-----5:R-:W-:Y:S01]  /*2710*/  IMAD.WIDE R44, R13, 0x4, R44 ;  /* 0x000000040d2c7825 */ /* 0x020fe200078e022c */
[----:B------:R-:W-:Y:S06]  /*2720*/  @P1 BRA `(.L_x_80) ;  /* 0x0000000000501947 */ /* 0x000fec0003800000 */
[----:B------:R-:W4:Y:S01]  /*2730*/  LDC.64 R12, c[0x0][0x3c8] ;  /* 0x0000f200ff0c7b82 */ /* 0x000f220000000a00 */
[----:B---3--:R-:W-:Y:S01]  /*2740*/  LOP3.LUT P0, R16, R31, 0x2, RZ, 0xc0, !PT ;  /* 0x000000021f107812 */ /* 0x008fe2000780c0ff */
[----:B-1----:R-:W-:Y:S01]  /*2750*/  IMAD R17, R3, UR9, R0 ;  /* 0x0000000903117c24 */ /* 0x002fe2000f8e0200 */
[----:B------:R-:W-:Y:S02]  /*2760*/  IADD3 R15, PT, PT, R15, R0, RZ ;  /* 0x000000000f0f7210 */ /* 0x000fe40007ffe0ff */
[----:B------:R-:W-:-:S04]  /*2770*/  SEL R19, R22, RZ, !P0 ;  /* 0x000000ff16137207 */ /* 0x000fc80004000000 */
[----:B------:R-:W-:Y:S01]  /*2780*/  ISETP.NE.AND P0, PT, R19, -0x1, PT ;  /* 0xffffffff1300780c */ /* 0x000fe20003f05270 */
[----:B----4-:R-:W-:-:S04]  /*2790*/  IMAD.WIDE.U32 R12, R15, 0x4, R12 ;  /* 0x000000040f0c7825 */ /* 0x010fc800078e000c */
[----:B------:R-:W-:Y:S01]  /*27a0*/  IMAD.WIDE.U32 R14, R17, 0x8, R44 ;  /* 0x00000008110e7825 */ /* 0x000fe200078e002c */
[----:B------:R-:W-:-:S04]  /*27b0*/  IADD3 R17, PT, PT, -R16, 0x1, RZ ;  /* 0x0000000110117810 */ /* 0x000fc80007ffe1ff */
[----:B------:R4:W-:Y:S01]  /*27c0*/  STG.E.64 desc[UR6][R14.64], R24 ;  /* 0x000000180e007986 */ /* 0x0009e2000c101b06 */
[----:B------:R-:W-:Y:S06]  /*27d0*/  MEMBAR.ALL.GPU ;  /* 0x0000000000007992 */ /* 0x000fec000000a000 */
[----:B------:R-:W-:-:S00]  /*27e0*/  ERRBAR ;  /* 0x00000000000079ab */ /* 0x000fc00000000000 */
[----:B------:R-:W-:Y:S06]  /*27f0*/  CGAERRBAR ;  /* 0x00000000000075ab */ /* 0x000fec0000000000 */
[----:B------:R4:W-:Y:S01]  /*2800*/  REDG.E.ADD.S32.STRONG.GPU desc[UR6][R12.64], R17 ;  /* 0x000000110c00798e */ /* 0x0009e2000c12e306 */
[----:B------:R-:W-:Y:S05]  /*2810*/  @!P0 BRA `(.L_x_80) ;  /* 0x0000000000148947 */ /* 0x000fea0003800000 */
.L_x_81:
[----:B----4-:R-:W3:Y:S04]  /*2820*/  LDG.E.STRONG.GPU R14, desc[UR6][R12.64] ;  /* 0x000000060c0e7981 */ /* 0x010ee8000c1ef900 */
[----:B---3--:R-:W-:Y:S01]  /*2830*/  CCTL.IVALL ;  /* 0x00000000ff00798f */ /* 0x008fe20002000000 */
[----:B------:R-:W-:Y:S05]  /*2840*/  YIELD ;  /* 0x0000000000007946 */ /* 0x000fea0003800000 */
[----:B------:R-:W-:-:S13]  /*2850*/  ISETP.NE.AND P0, PT, R14, R19, PT ;  /* 0x000000130e00720c */ /* 0x000fda0003f05270 */
[----:B------:R-:W-:Y:S05]  /*2860*/  @P0 BRA `(.L_x_81) ;  /* 0xfffffffc00ec0947 */ /* 0x000fea000383ffff */
.L_x_80:
[----:B------:R-:W-:Y:S05]  /*2870*/  WARPSYNC.ALL ;  /* 0x0000000000007948 */ /* 0x000fea0003800000 */
[----:B------:R-:W-:Y:S01]  /*2880*/  BAR.SYNC.DEFER_BLOCKING 0x0 ;  /* 0x0000000000007b1d */ /* 0x000fe20000010000 */
[----:B------:R-:W-:-:S05]  /*2890*/  HFMA2 R23, -RZ, RZ, 0, 0 ;  /* 0x00000000ff177431 */ /* 0x000fca00000001ff */
[----:B------:R-:W-:Y:S05]  /*28a0*/  @!P2 BRA `(.L_x_82) ;  /* 0x0000000000f0a947 */ /* 0x000fea0003800000 */
[----:B------:R-:W-:Y:S02]  /*28b0*/  MOV R38, RZ ;  /* 0x000000ff00267202 */ /* 0x000fe40000000f00 */
[----:B------:R-:W-:-:S07]  /*28c0*/  LOP3.LUT R23, R22, 0x7ffffff8, RZ, 0xc0, !PT ;  /* 0x7ffffff816177812 */ /* 0x000fce00078ec0ff */
.L_x_83:
[C---:B-1--4-:R-:W-:Y:S02]  /*28d0*/  IADD3 R17, PT, PT, R38.reuse, 0x1, RZ ;  /* 0x0000000126117810 */ /* 0x052fe40007ffe0ff */
[C---:B------:R-:W-:Y:S02]  /*28e0*/  ISETP.EQ.OR P0, PT, R38.reuse, UR9, P1 ;  /* 0x0000000926007c0c */ /* 0x040fe40008f02670 */
[----:B------:R-:W-:Y:S02]  /*28f0*/  ISETP.EQ.OR P2, PT, R17, UR9, P1 ;  /* 0x0000000911007c0c */ /* 0x000fe40008f42670 */
[C---:B------:R-:W-:Y:S02]  /*2900*/  IADD3 R13, PT, PT, R38.reuse, 0x2, RZ ;  /* 0x00000002260d7810 */ /* 0x040fe40007ffe0ff */
[----:B------:R-:W-:Y:S02]  /*2910*/  IADD3 R12, PT, PT, R38, 0x3, RZ ;  /* 0x00000003260c7810 */ /* 0x000fe40007ffe0ff */
[----:B------:R-:W-:-:S05]  /*2920*/  ISETP.EQ.OR P5, PT, R13, UR9, P1 ;  /* 0x000000090d007c0c */ /* 0x000fca0008fa2670 */
[--C-:B------:R-:W-:Y:S02]  /*2930*/  @!P0 IMAD R15, R3, R38, R0.reuse ;  /* 0x00000026030f8224 */ /* 0x100fe400078e0200 */
[----:B------:R-:W-:Y:S02]  /*2940*/  @!P2 IMAD R17, R17, R3, R0 ;  /* 0x000000031111a224 */ /* 0x000fe400078e0200 */
[----:B------:R-:W-:-:S04]  /*2950*/  @!P0 IMAD.WIDE.U32 R14, R15, 0x8, R44 ;  /* 0x000000080f0e8825 */ /* 0x000fc800078e002c */
[----:B---3--:R-:W-:Y:S02]  /*2960*/  @!P2 IMAD.WIDE.U32 R16, R17, 0x8, R44 ;  /* 0x000000081110a825 */ /* 0x008fe400078e002c */
[----:B------:R-:W0:Y:S01]  /*2970*/  @!P0 LDG.E.64 R14, desc[UR6][R14.64] ;  /* 0x000000060e0e8981 */ /* 0x000e22000c1e1b00 */
[----:B------:R-:W-:-:S03]  /*2980*/  ISETP.EQ.OR P4, PT, R12, UR9, P1 ;  /* 0x000000090c007c0c */ /* 0x000fc60008f82670 */
[----:B------:R-:W3:Y:S01]  /*2990*/  @!P2 LDG.E.64 R16, desc[UR6][R16.64] ;  /* 0x000000061010a981 */ /* 0x000ee2000c1e1b00 */
[----:B------:R-:W-:-:S04]  /*29a0*/  @!P5 IMAD R19, R13, R3, R0 ;  /* 0x000000030d13d224 */ /* 0x000fc800078e0200 */
[----:B------:R-:W-:-:S06]  /*29b0*/  @!P5 IMAD.WIDE.U32 R18, R19, 0x8, R44 ;  /* 0x000000081312d825 */ /* 0x000fcc00078e002c */
[----:B------:R-:W4:Y:S01]  /*29c0*/  @!P5 LDG.E.64 R18, desc[UR6][R18.64] ;  /* 0x000000061212d981 */ /* 0x000f22000c1e1b00 */
[----:B------:R-:W-:Y:S01]  /*29d0*/  @!P4 IMAD R13, R12, R3, R0 ;  /* 0x000000030c0dc224 */ /* 0x000fe200078e0200 */
[----:B------:R-:W-:-:S03]  /*29e0*/  IADD3 R21, PT, PT, R38, 0x7, RZ ;  /* 0x0000000726157810 */ /* 0x000fc60007ffe0ff */
[----:B------:R-:W-:-:S06]  /*29f0*/  @!P4 IMAD.WIDE.U32 R12, R13, 0x8, R44 ;  /* 0x000000080d0cc825 */ /* 0x000fcc00078e002c */
[----:B------:R-:W5:Y:S01]  /*2a00*/  @!P4 LDG.E.64 R12, desc[UR6][R12.64] ;  /* 0x000000060c0cc981 */ /* 0x000f62000c1e1b00 */
[----:B0-----:R-:W-:Y:S01]  /*2a10*/  @!P0 FADD.FTZ R25, R25, R15 ;  /* 0x0000000f19198221 */ /* 0x001fe20000010000 */
[----:B------:R-:W-:Y:S01]  /*2a20*/  IADD3 R15, PT, PT, R38, 0x4, RZ ;  /* 0x00000004260f7810 */ /* 0x000fe20007ffe0ff */
[----:B------:R-:W-:Y:S02]  /*2a30*/  @!P0 FADD.FTZ R24, R24, R14 ;  /* 0x0000000e18188221 */ /* 0x000fe40000010000 */
[----:B---3--:R-:W-:Y:S01]  /*2a40*/  @!P2 FADD.FTZ R25, R25, R17 ;  /* 0x000000111919a221 */ /* 0x008fe20000010000 */
[----:B------:R-:W-:Y:S01]  /*2a50*/  IADD3 R17, PT, PT, R38, 0x5, RZ ;  /* 0x0000000526117810 */ /* 0x000fe20007ffe0ff */
[----:B------:R-:W-:Y:S01]  /*2a60*/  @!P2 FADD.FTZ R24, R24, R16 ;  /* 0x000000101818a221 */ /* 0x000fe20000010000 */
[----:B------:R-:W-:Y:S02]  /*2a70*/  ISETP.EQ.OR P3, PT, R15, UR9, P1 ;  /* 0x000000090f007c0c */ /* 0x000fe40008f62670 */
[----:B------:R-:W-:-:S02]  /*2a80*/  IADD3 R16, PT, PT, R38, 0x6, RZ ;  /* 0x0000000626107810 */ /* 0x000fc40007ffe0ff */
[----:B------:R-:W-:Y:S02]  /*2a90*/  ISETP.EQ.OR P2, PT, R17, UR9, P1 ;  /* 0x0000000911007c0c */ /* 0x000fe40008f42670 */
[----:B------:R-:W-:Y:S01]  /*2aa0*/  ISETP.EQ.OR P0, PT, R16, UR9, P1 ;  /* 0x0000000910007c0c */ /* 0x000fe20008f02670 */
[----:B----4-:R-:W-:Y:S01]  /*2ab0*/  @!P5 FADD.FTZ R24, R24, R18 ;  /* 0x000000121818d221 */ /* 0x010fe20000010000 */
[----:B------:R-:W-:Y:S01]  /*2ac0*/  @!P5 FADD.FTZ R25, R25, R19 ;  /* 0x000000131919d221 */ /* 0x000fe20000010000 */
[----:B------:R-:W-:-:S04]  /*2ad0*/  ISETP.EQ.OR P5, PT, R21, UR9, P1 ;  /* 0x0000000915007c0c */ /* 0x000fc80008fa2670 */
[----:B------:R-:W-:-:S04]  /*2ae0*/  @!P3 IMAD R15, R15, R3, R0 ;  /* 0x000000030f0fb224 */ /* 0x000fc800078e0200 */
[----:B------:R-:W-:Y:S02]  /*2af0*/  @!P2 IMAD R17, R17, R3, R0 ;  /* 0x000000031111a224 */ /* 0x000fe400078e0200 */
[----:B------:R-:W-:-:S04]  /*2b00*/  @!P3 IMAD.WIDE.U32 R14, R15, 0x8, R44 ;  /* 0x000000080f0eb825 */ /* 0x000fc800078e002c */
[----:B-----5:R-:W-:Y:S01]  /*2b10*/  @!P4 FADD.FTZ R24, R24, R12 ;  /* 0x0000000c1818c221 */ /* 0x020fe20000010000 */
[-C--:B------:R-:W-:Y:S02]  /*2b20*/  @!P0 IMAD R19, R16, R3.reuse, R0 ;  /* 0x0000000310138224 */ /* 0x080fe400078e0200 */
[--C-:B------:R-:W-:Y:S01]  /*2b30*/  @!P2 IMAD.WIDE.U32 R16, R17, 0x8, R44.reuse ;  /* 0x000000081110a825 */ /* 0x100fe200078e002c */
[----:B------:R-:W3:Y:S03]  /*2b40*/  @!P3 LDG.E.64 R14, desc[UR6][R14.64] ;  /* 0x000000060e0eb981 */ /* 0x000ee6000c1e1b00 */
[----:B------:R-:W-:Y:S02]  /*2b50*/  @!P0 IMAD.WIDE.U32 R18, R19, 0x8, R44 ;  /* 0x0000000813128825 */ /* 0x000fe400078e002c */
[----:B------:R-:W4:Y:S02]  /*2b60*/  @!P2 LDG.E.64 R16, desc[UR6][R16.64] ;  /* 0x000000061010a981 */ /* 0x000f24000c1e1b00 */
[----:B------:R-:W-:-:S02]  /*2b70*/  @!P5 IMAD R21, R21, R3, R0 ;  /* 0x000000031515d224 */ /* 0x000fc400078e0200 */
[----:B------:R-:W5:Y:S02]  /*2b80*/  @!P0 LDG.E.64 R18, desc[UR6][R18.64] ;  /* 0x0000000612128981 */ /* 0x000f64000c1e1b00 */
[----:B--2---:R-:W-:-:S06]  /*2b90*/  @!P5 IMAD.WIDE.U32 R20, R21, 0x8, R44 ;  /* 0x000000081514d825 */ /* 0x004fcc00078e002c */
[----:B------:R-:W2:Y:S01]  /*2ba0*/  @!P5 LDG.E.64 R20, desc[UR6][R20.64] ;  /* 0x000000061414d981 */ /* 0x000ea2000c1e1b00 */
[----:B------:R-:W-:Y:S01]  /*2bb0*/  @!P4 FADD.FTZ R25, R25, R13 ;  /* 0x0000000d1919c221 */ /* 0x000fe20000010000 */
[----:B------:R-:W-:Y:S01]  /*2bc0*/  IADD3 R38, PT, PT, R38, 0x8, RZ ;  /* 0x0000000826267810 */ /* 0x000fe20007ffe0ff */
[----:B---3--:R-:W-:Y:S02]  /*2bd0*/  @!P3 FADD.FTZ R24, R24, R14 ;  /* 0x0000000e1818b221 */ /* 0x008fe40000010000 */
[----:B------:R-:W-:Y:S02]  /*2be0*/  @!P3 FADD.FTZ R25, R25, R15 ;  /* 0x0000000f1919b221 */ /* 0x000fe40000010000 */
[----:B----4-:R-:W-:Y:S02]  /*2bf0*/  @!P2 FADD.FTZ R24, R24, R16 ;  /* 0x000000101818a221 */ /* 0x010fe40000010000 */
[----:B------:R-:W-:Y:S01]  /*2c00*/  @!P2 FADD.FTZ R25, R25, R17 ;  /* 0x000000111919a221 */ /* 0x000fe20000010000 */
[----:B------:R-:W-:Y:S01]  /*2c10*/  ISETP.NE.AND P2, PT, R38, R23, PT ;  /* 0x000000172600720c */ /* 0x000fe20003f45270 */
[----:B-----5:R-:W-:-:S02]  /*2c20*/  @!P0 FADD.FTZ R24, R24, R18 ;  /* 0x0000001218188221 */ /* 0x020fc40000010000 */
[----:B------:R-:W-:Y:S02]  /*2c30*/  @!P0 FADD.FTZ R25, R25, R19 ;  /* 0x0000001319198221 */ /* 0x000fe40000010000 */
[----:B--2---:R-:W-:Y:S02]  /*2c40*/  @!P5 FADD.FTZ R24, R24, R20 ;  /* 0x000000141818d221 */ /* 0x004fe40000010000 */
[----:B------:R-:W-:-:S06]  /*2c50*/  @!P5 FADD.FTZ R25, R25, R21 ;  /* 0x000000151919d221 */ /* 0x000fcc0000010000 */
[----:B------:R-:W-:Y:S05]  /*2c60*/  @P2 BRA `(.L_x_83) ;  /* 0xfffffffc00182947 */ /* 0x000fea000383ffff */
.L_x_82:
[----:B----4-:R-:W-:-:S13]  /*2c70*/  LOP3.LUT P0, R12, R22, 0x7, RZ, 0xc0, !PT ;  /* 0x00000007160c7812 */ /* 0x010fda000780c0ff */
[----:B------:R-:W-:Y:S05]  /*2c80*/  @!P0 BRA `(.L_x_79) ;  /* 0x0000000000f08947 */ /* 0x000fea0003800000 */
[----:B------:R-:W-:-:S04]  /*2c90*/  IADD3 R12, PT, PT, R12, -0x1, RZ ;  /* 0xffffffff0c0c7810 */ /* 0x000fc80007ffe0ff */
[----:B------:R-:W-:-:S13]  /*2ca0*/  ISETP.GE.U32.AND P0, PT, R12, 0x3, PT ;  /* 0x000000030c00780c */ /* 0x000fda0003f06070 */
[----:B------:R-:W-:Y:S05]  /*2cb0*/  @!P0 BRA `(.L_x_84) ;  /* 0x0000000000708947 */ /* 0x000fea0003800000 */
[C---:B------:R-:W-:Y:S02]  /*2cc0*/  IADD3 R15, PT, PT, R23.reuse, 0x1, RZ ;  /* 0x00000001170f7810 */ /* 0x040fe40007ffe0ff */
[C---:B------:R-:W-:Y:S02]  /*2cd0*/  ISETP.EQ.OR P0, PT, R23.reuse, UR9, P1 ;  /* 0x0000000917007c0c */ /* 0x040fe40008f02670 */
[----:B-1----:R-:W-:Y:S02]  /*2ce0*/  IADD3 R17, PT, PT, R23, 0x2, RZ ;  /* 0x0000000217117810 */ /* 0x002fe40007ffe0ff */
[----:B------:R-:W-:Y:S02]  /*2cf0*/  ISETP.EQ.OR P2, PT, R15, UR9, P1 ;  /* 0x000000090f007c0c */ /* 0x000fe40008f42670 */
[----:B------:R-:W-:Y:S02]  /*2d00*/  IADD3 R19, PT, PT, R23, 0x3, RZ ;  /* 0x0000000317137810 */ /* 0x000fe40007ffe0ff */
[----:B------:R-:W-:-:S02]  /*2d10*/  ISETP.EQ.OR P3, PT, R17, UR9, P1 ;  /* 0x0000000911007c0c */ /* 0x000fc40008f62670 */
[----:B------:R-:W-:-:S03]  /*2d20*/  ISETP.EQ.OR P4, PT, R19, UR9, P1 ;  /* 0x0000000913007c0c */ /* 0x000fc60008f82670 */
[----:B------:R-:W-:-:S04]  /*2d30*/  @!P0 IMAD R13, R23, R3, R0 ;  /* 0x00000003170d8224 */ /* 0x000fc800078e0200 */
[----:B------:R-:W-:Y:S02]  /*2d40*/  @!P2 IMAD R15, R15, R3, R0 ;  /* 0x000000030f0fa224 */ /* 0x000fe400078e0200 */
[----:B------:R-:W-:-:S04]  /*2d50*/  @!P0 IMAD.WIDE.U32 R12, R13, 0x8, R44 ;  /* 0x000000080d0c8825 */ /* 0x000fc800078e002c */
[-C--:B------:R-:W-:Y:S02]  /*2d60*/  @!P3 IMAD R17, R17, R3.reuse, R0 ;  /* 0x000000031111b224 */ /* 0x080fe400078e0200 */
[----:B------:R-:W-:Y:S01]  /*2d70*/  @!P2 IMAD.WIDE.U32 R14, R15, 0x8, R44 ;  /* 0x000000080f0ea825 */ /* 0x000fe200078e002c */
[----:B------:R-:W0:Y:S03]  /*2d80*/  @!P0 LDG.E.64 R12, desc[UR6][R12.64] ;  /* 0x000000060c0c8981 */ /* 0x000e26000c1e1b00 */
[----:B------:R-:W-:Y:S02]  /*2d90*/  @!P4 IMAD R19, R19, R3, R0 ;  /* 0x000000031313c224 */ /* 0x000fe400078e0200 */
[--C-:B---3--:R-:W-:Y:S01]  /*2da0*/  @!P3 IMAD.WIDE.U32 R16, R17, 0x8, R44.reuse ;  /* 0x000000081110b825 */ /* 0x108fe200078e002c */
[----:B------:R-:W3:Y:S03]  /*2db0*/  @!P2 LDG.E.64 R14, desc[UR6][R14.64] ;  /* 0x000000060e0ea981 */ /* 0x000ee6000c1e1b00 */
[----:B------:R-:W-:-:S02]  /*2dc0*/  @!P4 IMAD.WIDE.U32 R18, R19, 0x8, R44 ;  /* 0x000000081312c825 */ /* 0x000fc400078e002c */
[----:B------:R-:W4:Y:S04]  /*2dd0*/  @!P3 LDG.E.64 R16, desc[UR6][R16.64] ;  /* 0x000000061010b981 */ /* 0x000f28000c1e1b00 */
[----:B------:R-:W5:Y:S01]  /*2de0*/  @!P4 LDG.E.64 R18, desc[UR6][R18.64] ;  /* 0x000000061212c981 */ /* 0x000f62000c1e1b00 */
[----:B------:R-:W-:Y:S01]  /*2df0*/  IADD3 R23, PT, PT, R23, 0x4, RZ ;  /* 0x0000000417177810 */ /* 0x000fe20007ffe0ff */
[----:B0-----:R-:W-:Y:S01]  /*2e00*/  @!P0 FADD.FTZ R24, R24, R12 ;  /* 0x0000000c18188221 */ /* 0x001fe20000010000 */
[----:B------:R-:W-:-:S03]  /*2e10*/  @!P0 FADD.FTZ R25, R25, R13 ;  /* 0x0000000d19198221 */ /* 0x000fc60000010000 */
[----:B---3--:R-:W-:Y:S01]  /*2e20*/  @!P2 FADD.FTZ R24, R24, R14 ;  /* 0x0000000e1818a221 */ /* 0x008fe20000010000 */
[----:B------:R-:W-:-:S03]  /*2e30*/  @!P2 FADD.FTZ R25, R25, R15 ;  /* 0x0000000f1919a221 */ /* 0x000fc60000010000 */
[----:B----4-:R-:W-:Y:S01]  /*2e40*/  @!P3 FADD.FTZ R24, R24, R16 ;  /* 0x000000101818b221 */ /* 0x010fe20000010000 */
[----:B------:R-:W-:-:S03]  /*2e50*/  @!P3 FADD.FTZ R25, R25, R17 ;  /* 0x000000111919b221 */ /* 0x000fc60000010000 */
[----:B-----5:R-:W-:Y:S01]  /*2e60*/  @!P4 FADD.FTZ R24, R24, R18 ;  /* 0x000000121818c221 */ /* 0x020fe20000010000 */
[----:B------:R-:W-:-:S07]  /*2e70*/  @!P4 FADD.FTZ R25, R25, R19 ;  /* 0x000000131919c221 */ /* 0x000fce0000010000 */
.L_x_84:
[----:B------:R-:W-:-:S13]  /*2e80*/  LOP3.LUT P0, R12, R22, 0x3, RZ, 0xc0, !PT ;  /* 0x00000003160c7812 */ /* 0x000fda000780c0ff */
[----:B------:R-:W-:Y:S05]  /*2e90*/  @!P0 BRA `(.L_x_79) ;  /* 0x00000000006c8947 */ /* 0x000fea0003800000 */
[----:B------:R-:W-:Y:S02]  /*2ea0*/  ISETP.NE.AND P0, PT, R12, 0x1, PT ;  /* 0x000000010c00780c */ /* 0x000fe40003f05270 */
[----:B------:R-:W-:-:S11]  /*2eb0*/  LOP3.LUT R22, R22, 0x1, RZ, 0xc0, !PT ;  /* 0x0000000116167812 */ /* 0x000fd600078ec0ff */
[----:B------:R-:W-:Y:S05]  /*2ec0*/  @!P0 BRA `(.L_x_85) ;  /* 0x0000000000388947 */ /* 0x000fea0003800000 */
[C---:B------:R-:W-:Y:S02]  /*2ed0*/  IADD3 R15, PT, PT, R23.reuse, 0x1, RZ ;  /* 0x00000001170f7810 */ /* 0x040fe40007ffe0ff */
[----:B------:R-:W-:Y:S02]  /*2ee0*/  ISETP.EQ.OR P2, PT, R23, UR9, P1 ;  /* 0x0000000917007c0c */ /* 0x000fe40008f42670 */
[----:B------:R-:W-:-:S11]  /*2ef0*/  ISETP.EQ.OR P0, PT, R15, UR9, P1 ;  /* 0x000000090f007c0c */ /* 0x000fd60008f02670 */
[-CC-:B------:R-:W-:Y:S02]  /*2f00*/  @!P2 IMAD R13, R23, R3.reuse, R0.reuse ;  /* 0x00000003170da224 */ /* 0x180fe400078e0200 */
[----:B------:R-:W-:Y:S02]  /*2f10*/  @!P0 IMAD R15, R15, R3, R0 ;  /* 0x000000030f0f8224 */ /* 0x000fe400078e0200 */
[----:B------:R-:W-:-:S04]  /*2f20*/  @!P2 IMAD.WIDE.U32 R12, R13, 0x8, R44 ;  /* 0x000000080d0ca825 */ /* 0x000fc800078e002c */
[----:B------:R-:W-:Y:S02]  /*2f30*/  @!P0 IMAD.WIDE.U32 R14, R15, 0x8, R44 ;  /* 0x000000080f0e8825 */ /* 0x000fe400078e002c */
[----:B------:R-:W0:Y:S04]  /*2f40*/  @!P2 LDG.E.64 R12, desc[UR6][R12.64] ;  /* 0x000000060c0ca981 */ /* 0x000e28000c1e1b00 */
[----:B------:R-:W4:Y:S01]  /*2f50*/  @!P0 LDG.E.64 R14, desc[UR6][R14.64] ;  /* 0x000000060e0e8981 */ /* 0x000f22000c1e1b00 */
[----:B------:R-:W-:Y:S01]  /*2f60*/  IADD3 R23, PT, PT, R23, 0x2, RZ ;  /* 0x0000000217177810 */ /* 0x000fe20007ffe0ff */
[----:B0--3--:R-:W-:Y:S01]  /*2f70*/  @!P2 FADD.FTZ R24, R24, R12 ;  /* 0x0000000c1818a221 */ /* 0x009fe20000010000 */
[----:B------:R-:W-:-:S03]  /*2f80*/  @!P2 FADD.FTZ R25, R25, R13 ;  /* 0x0000000d1919a221 */ /* 0x000fc60000010000 */
[----:B----4-:R-:W-:Y:S01]  /*2f90*/  @!P0 FADD.FTZ R24, R24, R14 ;  /* 0x0000000e18188221 */ /* 0x010fe20000010000 */
[----:B------:R-:W-:-:S07]  /*2fa0*/  @!P0 FADD.FTZ R25, R25, R15 ;  /* 0x0000000f19198221 */ /* 0x000fce0000010000 */
.L_x_85:
[----:B------:R-:W-:Y:S01]  /*2fb0*/  ISETP.EQ.OR P0, PT, R23, UR9, P1 ;  /* 0x0000000917007c0c */ /* 0x000fe20008f02670 */
[----:B------:R-:W-:Y:S03]  /*2fc0*/  BSSY.RECONVERGENT B0, `(.L_x_79) ;  /* 0x0000008000007945 */ /* 0x000fe60003800200 */
[----:B------:R-:W-:-:S13]  /*2fd0*/  ISETP.NE.U32.OR P0, PT, R22, 0x1, P0 ;  /* 0x000000011600780c */ /* 0x000fda0000705470 */
[----:B------:R-:W-:Y:S05]  /*2fe0*/  @P0 BRA `(.L_x_86) ;  /* 0x0000000000140947 */ /* 0x000fea0003800000 */
[----:B------:R-:W-:-:S04]  /*2ff0*/  IMAD R13, R3, R23, R0 ;  /* 0x00000017030d7224 */ /* 0x000fc800078e0200 */
[----:B------:R-:W-:-:S06]  /*3000*/  IMAD.WIDE.U32 R12, R13, 0x8, R44 ;  /* 0x000000080d0c7825 */ /* 0x000fcc00078e002c */
[----:B------:R-:W0:Y:S02]  /*3010*/  LDG.E.64 R12, desc[UR6][R12.64] ;  /* 0x000000060c0c7981 */ /* 0x000e24000c1e1b00 */
[----:B0--3--:R-:W-:Y:S01]  /*3020*/  FADD.FTZ R24, R24, R12 ;  /* 0x0000000c18187221 */ /* 0x009fe20000010000 */
[----:B------:R-:W-:-:S07]  /*3030*/  FADD.FTZ R25, R25, R13 ;  /* 0x0000000d19197221 */ /* 0x000fce0000010000 */
.L_x_86:
[----:B------:R-:W-:Y:S05]  /*3040*/  BSYNC.RECONVERGENT B0 ;  /* 0x0000000000007941 */ /* 0x000fea0003800200 */
.L_x_79:
[----:B------:R-:W5:Y:S01]  /*3050*/  S2UR UR5, SR_CgaCtaId ;  /* 0x00000000000579c3 */ /* 0x000f620000008800 */
[----:B------:R-:W-:Y:S01]  /*3060*/  UMOV UR4, 0x400 ;  /* 0x0000040000047882 */ /* 0x000fe20000000000 */
[----:B------:R-:W0:Y:S01]  /*3070*/  LDCU.64 UR10, c[0x0][0x400] ;  /* 0x00008000ff0a77ac */ /* 0x000e220008000a00 */
[----:B------:R-:W-:Y:S02]  /*3080*/  SHF.L.U32 R29, R29, 0x10, RZ ;  /* 0x000000101d1d7819 */ /* 0x000fe400000006ff */
[----:B------:R-:W-:Y:S02]  /*3090*/  SHF.L.U32 R35, R35, 0x10, RZ ;  /* 0x0000001023237819 */ /* 0x000fe400000006ff */
[----:B------:R-:W-:Y:S01]  /*30a0*/  SHF.L.U32 R27, R27, 0x10, RZ ;  /* 0x000000101b1b7819 */ /* 0x000fe200000006ff */
[----:B----4-:R-:W4:Y:S01]  /*30b0*/  LDC R18, c[0x0][0x41c] ;  /* 0x00010700ff127b82 */ /* 0x010f220000000800 */
[----:B------:R-:W-:Y:S01]  /*30c0*/  SHF.L.U32 R7, R7, 0x10, RZ ;  /* 0x0000001007077819 */ /* 0x000fe200000006ff */
[C---:B------:R-:W-:Y:S01]  /*30d0*/  FADD.FTZ R14, -R6.reuse, R29 ;  /* 0x0000001d060e7221 */ /* 0x040fe20000010100 */
[C---:B---3--:R-:W-:Y:S01]  /*30e0*/  FADD.FTZ R16, -R6.reuse, R35 ;  /* 0x0000002306107221 */ /* 0x048fe20000010100 */
[----:B--2---:R-:W-:Y:S01]  /*30f0*/  FADD.FTZ R20, -R6, R27 ;  /* 0x0000001b06147221 */ /* 0x004fe20000010100 */
[----:B------:R-:W-:Y:S01]  /*3100*/  SHF.L.U32 R28, R28, 0x10, RZ ;  /* 0x000000101c1c7819 */ /* 0x000fe200000006ff */
[-C--:B------:R-:W-:Y:S01]  /*3110*/  FMUL.FTZ R21, R14, R37.reuse ;  /* 0x000000250e157220 */ /* 0x080fe20000410000 */
[-C--:B------:R-:W-:Y:S01]  /*3120*/  FMUL.FTZ R22, R16, R37.reuse ;  /* 0x0000002510167220 */ /* 0x080fe20000410000 */
[----:B------:R-:W-:Y:S01]  /*3130*/  FMUL.FTZ R15, R20, R37 ;  /* 0x00000025140f7220 */ /* 0x000fe20000410000 */
[----:B------:R-:W-:Y:S01]  /*3140*/  SHF.L.U32 R36, R36, 0x10, RZ ;  /* 0x0000001024247819 */ /* 0x000fe200000006ff */
[----:B-----5:R-:W-:Y:S01]  /*3150*/  ULEA UR4, UR5, UR4, 0x18 ;  /* 0x0000000405047291 */ /* 0x020fe2000f8ec0ff */
[----:B------:R-:W2:Y:S01]  /*3160*/  LDCU.U8 UR5, c[0x0][0x414] ;  /* 0x00008280ff0577ac */ /* 0x000ea20008000000 */
[----:B----4-:R-:W-:-:S07]  /*3170*/  IMAD R19, R18, UR9, R33 ;  /* 0x0000000912137c24 */ /* 0x010fce000f8e0221 */
[----:B------:R3:W-:Y:S01]  /*3180*/  @!P1 STS.64 [UR4+0xc0], R24 ;  /* 0x0000c018ff009988 */ /* 0x0007e20008000a04 */
[----:B------:R-:W-:Y:S01]  /*3190*/  BAR.SYNC.DEFER_BLOCKING 0x0 ;  /* 0x0000000000007b1d */ /* 0x000fe20000010000 */
[C---:B0-----:R-:W-:Y:S02]  /*31a0*/  ISETP.GE.U32.AND P0, PT, R19.reuse, UR10, PT ;  /* 0x0000000a13007c0c */ /* 0x041fe4000bf06070 */
[----:B------:R-:W-:Y:S01]  /*31b0*/  IADD3 R14, PT, PT, R19, 0x80, RZ ;  /* 0x00000080130e7810 */ /* 0x000fe20007ffe0ff */
[----:B---3--:R-:W-:Y:S01]  /*31c0*/  FADD.FTZ R24, -R6, R7 ;  /* 0x0000000706187221 */ /* 0x008fe20000010100 */
[----:B--2---:R-:W-:Y:S01]  /*31d0*/  UISETP.NE.AND UP0, UPT, UR5, URZ, UPT ;  /* 0x000000ff0500728c */ /* 0x004fe2000bf05270 */
[----:B------:R-:W-:Y:S02]  /*31e0*/  SHF.R.S32.HI R6, RZ, 0x1f, R19 ;  /* 0x0000001fff067819 */ /* 0x000fe40000011413 */
[----:B------:R-:W-:Y:S01]  /*31f0*/  FMUL.FTZ R16, R24, R37 ;  /* 0x0000002518107220 */ /* 0x000fe20000410000 */
[----:B------:R-:W-:-:S02]  /*3200*/  ISETP.GE.U32.AND P1, PT, R14, UR10, PT ;  /* 0x0000000a0e007c0c */ /* 0x000fc4000bf26070 */
[----:B------:R-:W-:Y:S01]  /*3210*/  ISETP.GE.AND.EX P0, PT, R6, UR11, PT, P0 ;  /* 0x0000000b06007c0c */ /* 0x000fe2000bf06300 */
[----:B------:R-:W0:Y:S01]  /*3220*/  LDS.64 R12, [UR4+0xc0] ;  /* 0x0000c004ff0c7984 */ /* 0x000e220008000a00 */
[----:B------:R-:W0:Y:S02]  /*3230*/  LDCU UR4, c[0x0][0x42c] ;  /* 0x00008580ff0477ac */ /* 0x000e240008000800 */
[----:B0-----:R-:W-:Y:S01]  /*3240*/  FMUL.FTZ R18, R12, UR4 ;  /* 0x000000040c127c20 */ /* 0x001fe20008410000 */
[----:B------:R-:W-:-:S04]  /*3250*/  FMUL.FTZ R13, R13, UR4 ;  /* 0x000000040d0d7c20 */ /* 0x000fc80008410000 */
[C-C-:B------:R-:W-:Y:S01]  /*3260*/  FFMA.FTZ R7, R18.reuse, R21, R13.reuse ;  /* 0x0000001512077223 */ /* 0x140fe2000001000d */
[C-C-:B------:R-:W-:Y:S01]  /*3270*/  FFMA.FTZ R12, R18.reuse, R22, R13.reuse ;  /* 0x00000016120c7223 */ /* 0x140fe2000001000d */
[C-C-:B-1----:R-:W-:Y:S01]  /*3280*/  FFMA.FTZ R17, R18.reuse, R15, R13.reuse ;  /* 0x0000000f12117223 */ /* 0x142fe2000001000d */
[----:B------:R-:W-:Y:S01]  /*3290*/  FFMA.FTZ R18, R18, R16, R13 ;  /* 0x0000001012127223 */ /* 0x000fe2000001000d */
[----:B------:R-:W-:Y:S06]  /*32a0*/  BRA.U !UP0, `(.L_x_87) ;  /* 0x0000000108487547 */ /* 0x000fec000b800000 */
[----:B------:R-:W-:Y:S01]  /*32b0*/  FFMA.FTZ R13, R11, R22, R9 ;  /* 0x000000160b0d7223 */ /* 0x000fe20000010009 */
        /* <DEDUP_REMOVED lines=17> */
.L_x_87:
[----:B------:R-:W-:Y:S01]  /*33d0*/  BSSY.RECONVERGENT B0, `(.L_x_88) ;  /* 0x0000012000007945 */ /* 0x000fe20003800200 */
[----:B------:R-:W-:Y:S01]  /*33e0*/  FFMA.FTZ R28, R10, R28, -R7 ;  /* 0x0000001c0a1c7223 */ /* 0x000fe20000010807 */
[----:B------:R-:W-:Y:S02]  /*33f0*/  FFMA.FTZ R12, R11, R36, -R12 ;  /* 0x000000240b0c7223 */ /* 0x000fe4000001080c */
[----:B------:R-:W-:Y:S05]  /*3400*/  @P0 BRA `(.L_x_89) ;  /* 0x0000000000380947 */ /* 0x000fea0003800000 */
[----:B------:R-:W0:Y:S01]  /*3410*/  LDCU.64 UR12, c[0x0][0x3f8] ;  /* 0x00007f00ff0c77ac */ /* 0x000e220008000a00 */
[----:B------:R-:W-:Y:S01]  /*3420*/  MOV R7, R43 ;  /* 0x0000002b00077202 */ /* 0x000fe20000000f00 */
[----:B------:R-:W-:Y:S01]  /*3430*/  FMUL.FTZ R28, R28, R37 ;  /* 0x000000251c1c7220 */ /* 0x000fe20000410000 */
[----:B------:R-:W1:Y:S01]  /*3440*/  LDCU.64 UR4, c[0x0][0x380] ;  /* 0x00007000ff0477ac */ /* 0x000e620008000a00 */
[----:B0-----:R-:W-:Y:S01]  /*3450*/  IMAD R20, R6, UR12, RZ ;  /* 0x0000000c06147c24 */ /* 0x001fe2000f8e02ff */
[----:B------:R-:W-:-:S03]  /*3460*/  MOV R6, R40 ;  /* 0x0000002800067202 */ /* 0x000fc60000000f00 */
[C---:B------:R-:W-:Y:S02]  /*3470*/  IMAD R13, R19.reuse, UR13, R20 ;  /* 0x0000000d130d7c24 */ /* 0x040fe4000f8e0214 */
[----:B------:R-:W-:-:S04]  /*3480*/  IMAD.WIDE.U32 R6, R19, UR12, R6 ;  /* 0x0000000c13067c25 */ /* 0x000fc8000f8e0006 */
[----:B------:R-:W-:Y:S01]  /*3490*/  FMUL.FTZ R19, R12, R37 ;  /* 0x000000250c137220 */ /* 0x000fe20000410000 */
[C---:B-1----:R-:W-:Y:S02]  /*34a0*/  LEA R12, P0, R6.reuse, UR4, 0x1 ;  /* 0x00000004060c7c11 */ /* 0x042fe4000f8008ff */
[----:B------:R-:W-:Y:S02]  /*34b0*/  IADD3 R13, PT, PT, R7, R13, RZ ;  /* 0x0000000d070d7210 */ /* 0x000fe40007ffe0ff */
[----:B------:R-:W-:Y:S02]  /*34c0*/  F2FP.BF16.F32.PACK_AB R19, R19, R28 ;  /* 0x0000001c1313723e */ /* 0x000fe400000010ff */
[----:B------:R-:W-:-:S05]  /*34d0*/  LEA.HI.X R13, R6, UR5, R13, 0x1, P0 ;  /* 0x00000005060d7c11 */ /* 0x000fca00080f0c0d */
[----:B------:R0:W-:Y:S02]  /*34e0*/  STG.E desc[UR6][R12.64], R19 ;  /* 0x000000130c007986 */ /* 0x0001e4000c101906 */
.L_x_89:
[----:B------:R-:W-:Y:S05]  /*34f0*/  BSYNC.RECONVERGENT B0 ;  /* 0x0000000000007941 */ /* 0x000fea0003800200 */
.L_x_88:
[----:B------:R-:W-:Y:S02]  /*3500*/  SHF.L.U32 R26, R26, 0x10, RZ ;  /* 0x000000101a1a7819 */ /* 0x000fe400000006ff */
[----:B------:R-:W-:Y:S02]  /*3510*/  SHF.R.S32.HI R6, RZ, 0x1f, R14 ;  /* 0x0000001fff067819 */ /* 0x000fe4000001140e */
[----:B------:R-:W-:Y:S01]  /*3520*/  SHF.L.U32 R34, R34, 0x10, RZ ;  /* 0x0000001022227819 */ /* 0x000fe200000006ff */
        /* <DEDUP_REMOVED lines=19> */
.L_x_90:
[----:B------:R-:W-:Y:S01]  /*3660*/  ISETP.GE.AND.EX P1, PT, R6, UR11, PT, P1 ;  /* 0x0000000b06007c0c */ /* 0x000fe2000bf26310 */
[----:B------:R-:W-:Y:S01]  /*3670*/  FFMA.FTZ R10, R10, R26, -R17 ;  /* 0x0000001a0a0a7223 */ /* 0x000fe20000010811 */
[----:B------:R-:W-:Y:S01]  /*3680*/  FFMA.FTZ R18, R11, R34, -R18 ;  /* 0x000000220b127223 */ /* 0x000fe20000010812 */
[----:B------:R-:W-:Y:S02]  /*3690*/  BSSY.RECONVERGENT B0, `(.L_x_91) ;  /* 0x000000f000007945 */ /* 0x000fe40003800200 */
[-C--:B------:R-:W-:Y:S01]  /*36a0*/  FMUL.FTZ R9, R10, R37.reuse ;  /* 0x000000250a097220 */ /* 0x080fe20000410000 */
[----:B------:R-:W-:-:S07]  /*36b0*/  FMUL.FTZ R18, R18, R37 ;  /* 0x0000002512127220 */ /* 0x000fce0000410000 */
[----:B------:R-:W-:Y:S05]  /*36c0*/  @P1 BRA `(.L_x_92) ;  /* 0x00000000002c1947 */ /* 0x000fea0003800000 */
[----:B------:R-:W1:Y:S01]  /*36d0*/  LDCU.64 UR4, c[0x0][0x3f8] ;  /* 0x00007f00ff0477ac */ /* 0x000e620008000a00 */
[----:B------:R-:W-:Y:S02]  /*36e0*/  MOV R41, R43 ;  /* 0x0000002b00297202 */ /* 0x000fe40000000f00 */
[----:B------:R-:W-:Y:S01]  /*36f0*/  F2FP.BF16.F32.PACK_AB R9, R18, R9 ;  /* 0x000000091209723e */ /* 0x000fe200000010ff */
[----:B------:R-:W2:Y:S01]  /*3700*/  LDCU.64 UR10, c[0x0][0x380] ;  /* 0x00007000ff0a77ac */ /* 0x000ea20008000a00 */
[----:B-1----:R-:W-:Y:S02]  /*3710*/  IMAD R7, R6, UR4, RZ ;  /* 0x0000000406077c24 */ /* 0x002fe4000f8e02ff */
[----:B------:R-:W-:-:S04]  /*3720*/  IMAD.WIDE.U32 R40, R14, UR4, R40 ;  /* 0x000000040e287c25 */ /* 0x000fc8000f8e0028 */
[----:B------:R-:W-:Y:S01]  /*3730*/  IMAD R7, R14, UR5, R7 ;  /* 0x000000050e077c24 */ /* 0x000fe2000f8e0207 */
[----:B--2---:R-:W-:-:S04]  /*3740*/  LEA R6, P0, R40, UR10, 0x1 ;  /* 0x0000000a28067c11 */ /* 0x004fc8000f8008ff */
[----:B------:R-:W-:-:S04]  /*3750*/  IADD3 R7, PT, PT, R41, R7, RZ ;  /* 0x0000000729077210 */ /* 0x000fc80007ffe0ff */
[----:B------:R-:W-:-:S05]  /*3760*/  LEA.HI.X R7, R40, UR11, R7, 0x1, P0 ;  /* 0x0000000b28077c11 */ /* 0x000fca00080f0c07 */
[----:B------:R1:W-:Y:S02]  /*3770*/  STG.E desc[UR6][R6.64], R9 ;  /* 0x0000000906007986 */ /* 0x0003e4000c101906 */
.L_x_92:
[----:B------:R-:W-:Y:S05]  /*3780*/  BSYNC.RECONVERGENT B0 ;  /* 0x0000000000007941 */ /* 0x000fea0003800200 */
.L_x_91:
[----:B------:R-:W2:Y:S01]  /*3790*/  LDCU UR4, c[0x0][0x410] ;  /* 0x00008200ff0477ac */ /* 0x000ea20008000800 */
[----:B------:R-:W-:Y:S02]  /*37a0*/  IADD3 R30, PT, PT, R3, R30, RZ ;  /* 0x0000001e031e7210 */ /* 0x000fe40007ffe0ff */
[----:B------:R-:W-:Y:S01]  /*37b0*/  IADD3 R31, PT, PT, R31, 0x1, RZ ;  /* 0x000000011f1f7810 */ /* 0x000fe20007ffe0ff */
[----:B------:R-:W2:Y:S02]  /*37c0*/  LDCU UR5, c[0x0][0x3e0] ;  /* 0x00007c00ff0577ac */ /* 0x000ea40008000800 */
[----:B--2---:R-:W-:-:S06]  /*37d0*/  UIMAD UR4, UR4, UR5, URZ ;  /* 0x00000005040472a4 */ /* 0x004fcc000f8e02ff */
[----:B------:R-:W-:-:S13]  /*37e0*/  ISETP.GE.AND P0, PT, R30, UR4, PT ;  /* 0x000000041e007c0c */ /* 0x000fda000bf06270 */
[----:B------:R-:W-:Y:S05]  /*37f0*/  @!P0 BRA `(.L_x_93) ;  /* 0xffffffc800608947 */ /* 0x000fea000383ffff */
.L_x_67:
[----:B------:R-:W2:Y:S01]  /*3800*/  LDC R4, c[0x0][0x370] ;  /* 0x0000dc00ff047b82 */ /* 0x000ea20000000800 */
[----:B------:R-:W-:Y:S01]  /*3810*/  ISETP.NE.AND P2, PT, R5, RZ, PT ;  /* 0x000000ff0500720c */ /* 0x000fe20003f45270 */
[----:B------:R-:W-:Y:S06]  /*3820*/  BSSY.RECONVERGENT B0, `(.L_x_94) ;  /* 0x0000011000007945 */ /* 0x000fec0003800200 */
[----:B-1----:R-:W1:Y:S08]  /*3830*/  LDC R9, c[0x0][0x374] ;  /* 0x0000dd00ff097b82 */ /* 0x002e700000000800 */
[----:B------:R-:W3:Y:S01]  /*3840*/  LDC.64 R2, c[0x0][0x3c8] ;  /* 0x0000f200ff027b82 */ /* 0x000ee20000000a00 */
[----:B--2---:R-:W-:-:S02]  /*3850*/  ISETP.NE.AND P1, PT, R4, 0x1, PT ;  /* 0x000000010400780c */ /* 0x004fc40003f25270 */
[----:B------:R-:W-:Y:S02]  /*3860*/  IADD3 R6, PT, PT, R4, -0x1, RZ ;  /* 0xffffffff04067810 */ /* 0x000fe40007ffe0ff */
[----:B-1----:R-:W-:-:S04]  /*3870*/  IADD3 R7, PT, PT, R9, -0x1, RZ ;  /* 0xffffffff09077810 */ /* 0x002fc80007ffe0ff */
[----:B------:R-:W-:Y:S02]  /*3880*/  ISETP.NE.AND P0, PT, R0, R7, PT ;  /* 0x000000070000720c */ /* 0x000fe40003f05270 */
[----:B------:R-:W-:Y:S02]  /*3890*/  SHF.L.U32 R0, R9, 0x1, RZ ;  /* 0x0000000109007819 */ /* 0x000fe400000006ff */
[----:B------:R-:W-:Y:S02]  /*38a0*/  ISETP.NE.OR P0, PT, R6, UR9, P0 ;  /* 0x0000000906007c0c */ /* 0x000fe40008705670 */
[----:B------:R-:W-:-:S05]  /*38b0*/  SEL R7, R0, RZ, P1 ;  /* 0x000000ff00077207 */ /* 0x000fca0000800000 */
[----:B---3--:R-:W-:Y:S01]  /*38c0*/  IMAD.WIDE.U32 R2, R7, 0x4, R2 ;  /* 0x0000000407027825 */ /* 0x008fe200078e0002 */
[----:B------:R-:W-:Y:S06]  /*38d0*/  @P2 BRA `(.L_x_95) ;  /* 0x0000000000142947 */ /* 0x000fec0003800000 */
[----:B------:R-:W-:Y:S01]  /*38e0*/  HFMA2 R7, -RZ, RZ, 0, 5.9604644775390625e-08 ;  /* 0x00000001ff077431 */ /* 0x000fe200000001ff */
[----:B------:R-:W-:Y:S06]  /*38f0*/  MEMBAR.ALL.GPU ;  /* 0x0000000000007992 */ /* 0x000fec000000a000 */
[----:B------:R-:W-:-:S00]  /*3900*/  ERRBAR ;  /* 0x00000000000079ab */ /* 0x000fc00000000000 */
[----:B------:R-:W-:Y:S06]  /*3910*/  CGAERRBAR ;  /* 0x00000000000075ab */ /* 0x000fec0000000000 */
[----:B------:R1:W-:Y:S02]  /*3920*/  REDG.E.ADD.S32.STRONG.GPU desc[UR6][R2.64], R7 ;  /* 0x000000070200798e */ /* 0x0003e4000c12e306 */
.L_x_95:
[----:B------:R-:W-:Y:S05]  /*3930*/  BSYNC.RECONVERGENT B0 ;  /* 0x0000000000007941 */ /* 0x000fea0003800200 */
.L_x_94:
[----:B------:R-:W-:Y:S05]  /*3940*/  @P0 EXIT ;  /* 0x000000000000094d */ /* 0x000fea0003800000 */
[----:B------:R-:W-:Y:S05]  /*3950*/  @P2 BRA `(.L_x_96) ;  /* 0x0000000000202947 */ /* 0x000fea0003800000 */
[----:B------:R-:W-:-:S05]  /*3960*/  IMAD R0, R4, R9, RZ ;  /* 0x0000000904007224 */ /* 0x000fca00078e02ff */
[----:B------:R-:W-:-:S13]  /*3970*/  ISETP.NE.AND P0, PT, R0, -0x1, PT ;  /* 0xffffffff0000780c */ /* 0x000fda0003f05270 */
[----:B------:R-:W-:Y:S05]  /*3980*/  @!P0 BRA `(.L_x_96) ;  /* 0x0000000000148947 */ /* 0x000fea0003800000 */
.L_x_97:
[----:B-1----:R-:W2:Y:S04]  /*3990*/  LDG.E.STRONG.GPU R7, desc[UR6][R2.64] ;  /* 0x0000000602077981 */ /* 0x002ea8000c1ef900 */
[----:B--2---:R-:W-:Y:S01]  /*39a0*/  CCTL.IVALL ;  /* 0x00000000ff00798f */ /* 0x004fe20002000000 */
[----:B------:R-:W-:Y:S05]  /*39b0*/  YIELD ;  /* 0x0000000000007946 */ /* 0x000fea0003800000 */
[----:B------:R-:W-:-:S13]  /*39c0*/  ISETP.NE.AND P0, PT, R7, R0, PT ;  /* 0x000000000700720c */ /* 0x000fda0003f05270 */
[----:B------:R-:W-:Y:S05]  /*39d0*/  @P0 BRA `(.L_x_97) ;  /* 0xfffffffc00ec0947 */ /* 0x000fea000383ffff */
.L_x_96:
[----:B------:R-:W-:Y:S05]  /*39e0*/  WARPSYNC.ALL ;  /* 0x0000000000007948 */ /* 0x000fea0003800000 */
[----:B-1----:R-:W1:Y:S08]  /*39f0*/  LDC.64 R6, c[0x0][0x3f8] ;  /* 0x0000fe00ff067b82 */ /* 0x002e700000000a00 */
[----:B------:R-:W-:Y:S01]  /*3a00*/  BAR.SYNC.DEFER_BLOCKING 0x0 ;  /* 0x0000000000007b1d */ /* 0x000fe20000010000 */
[----:B-1----:R-:W-:-:S04]  /*3a10*/  LEA.HI R0, P0, R7, R6, RZ, 0x1 ;  /* 0x0000000607007211 */ /* 0x002fc800078108ff */
[----:B------:R-:W-:-:S04]  /*3a20*/  IADD3.X R3, PT, PT, RZ, R7, RZ, P0, !PT ;  /* 0x00000007ff037210 */ /* 0x000fc800007fe4ff */
[--C-:B------:R-:W-:Y:S02]  /*3a30*/  SHF.R.S64 R0, R0, 0x1, R3.reuse ;  /* 0x0000000100007819 */ /* 0x100fe40000001003 */
[----:B------:R-:W-:Y:S02]  /*3a40*/  SHF.R.S32.HI R3, RZ, 0x1, R3 ;  /* 0x00000001ff037819 */ /* 0x000fe40000011403 */
[----:B------:R-:W-:-:S04]  /*3a50*/  ISETP.GT.U32.AND P0, PT, R0, R5, PT ;  /* 0x000000050000720c */ /* 0x000fc80003f04070 */
[----:B------:R-:W-:-:S13]  /*3a60*/  ISETP.GT.AND.EX P0, PT, R3, RZ, PT, P0 ;  /* 0x000000ff0300720c */ /* 0x000fda0003f04300 */
[----:B------:R-:W-:Y:S05]  /*3a70*/  @!P0 EXIT ;  /* 0x000000000000894d */ /* 0x000fea0003800000 */
[----:B------:R-:W-:Y:S01]  /*3a80*/  IADD3 R9, P1, PT, R5, 0x280, RZ ;  /* 0x0000028005097810 */ /* 0x000fe20007f3e0ff */
[----:B------:R-:W-:Y:S01]  /*3a90*/  BSSY.RECONVERGENT B0, `(.L_x_98) ;  /* 0x000005a000007945 */ /* 0x000fe20003800200 */
[----:B------:R-:W-:Y:S02]  /*3aa0*/  MOV R2, RZ ;  /* 0x000000ff00027202 */ /* 0x000fe40000000f00 */
[----:B------:R-:W-:Y:S02]  /*3ab0*/  ISETP.GT.U32.AND P0, PT, R0, R9, PT ;  /* 0x000000090000720c */ /* 0x000fe40003f04070 */
[----:B------:R-:W-:-:S04]  /*3ac0*/  IADD3.X R8, PT, PT, RZ, R2, RZ, P1, !PT ;  /* 0x00000002ff087210 */ /* 0x000fc80000ffe4ff */
[----:B------:R-:W-:-:S04]  /*3ad0*/  ISETP.GT.AND.EX P0, PT, R3, R8, PT, P0 ;  /* 0x000000080300720c */ /* 0x000fc80003f04300 */
[----:B------:R-:W-:Y:S02]  /*3ae0*/  SEL R4, R0, R9, P0 ;  /* 0x0000000900047207 */ /* 0x000fe40000000000 */
[----:B------:R-:W-:Y:S02]  /*3af0*/  SEL R15, R3, R8, P0 ;  /* 0x00000008030f7207 */ /* 0x000fe40000000000 */
[----:B------:R-:W-:-:S04]  /*3b00*/  IADD3 R4, P0, PT, R4, -0x280, RZ ;  /* 0xfffffd8004047810 */ /* 0x000fc80007f1e0ff */
[----:B------:R-:W-:Y:S02]  /*3b10*/  IADD3.X R15, PT, PT, R15, -0x1, RZ, P0, !PT ;  /* 0xffffffff0f0f7810 */ /* 0x000fe400007fe4ff */
[----:B------:R-:W-:-:S04]  /*3b20*/  ISETP.NE.U32.AND P0, PT, R4, R5, PT ;  /* 0x000000050400720c */ /* 0x000fc80003f05070 */
[----:B------:R-:W-:-:S04]  /*3b30*/  ISETP.NE.AND.EX P0, PT, R15, R2, PT, P0 ;  /* 0x000000020f00720c */ /* 0x000fc80003f05300 */
[----:B------:R-:W-:-:S04]  /*3b40*/  SEL R14, RZ, 0x1, !P0 ;  /* 0x00000001ff0e7807 */ /* 0x000fc80004000000 */
[----:B0-----:R-:W-:-:S04]  /*3b50*/  IADD3 R13, P0, P1, R4, -R14, -R5 ;  /* 0x8000000e040d7210 */ /* 0x001fc8000791e805 */
[----:B------:R-:W-:-:S05]  /*3b60*/  IADD3.X R15, PT, PT, R15, -0x1, ~R2, P0, P1 ;  /* 0xffffffff0f0f7810 */ /* 0x000fca00007e2c02 */
[----:B------:R-:W-:-:S04]  /*3b70*/  IMAD.WIDE.U32 R8, R15, -0x33333333, RZ ;  /* 0xcccccccd0f087825 */ /* 0x000fc800078e00ff */
[----:B------:R-:W-:-:S04]  /*3b80*/  IMAD.WIDE.U32 R10, P0, R13, -0x33333334, R8 ;  /* 0xcccccccc0d0a7825 */ /* 0x000fc80007800008 */
[----:B------:R-:W-:Y:S01]  /*3b90*/  IMAD.WIDE.U32 R8, R13, -0x33333333, RZ ;  /* 0xcccccccd0d087825 */ /* 0x000fe200078e00ff */
[----:B------:R-:W-:Y:S02]  /*3ba0*/  IADD3.X R13, PT, PT, RZ, RZ, RZ, P0, !PT ;  /* 0x000000ffff0d7210 */ /* 0x000fe400007fe4ff */
[----:B------:R-:W-:Y:S02]  /*3bb0*/  MOV R12, R11 ;  /* 0x0000000b000c7202 */ /* 0x000fe40000000f00 */
[----:B------:R-:W-:Y:S01]  /*3bc0*/  IADD3 RZ, P0, PT, R9, R10, RZ ;  /* 0x0000000a09ff7210 */ /* 0x000fe20007f1e0ff */
[----:B------:R-:W-:-:S04]  /*3bd0*/  IMAD.WIDE.U32 R10, R6, 0x3, RZ ;  /* 0x00000003060a7825 */ /* 0x000fc800078e00ff */
[----:B------:R-:W-:Y:S01]  /*3be0*/  IMAD.WIDE.U32.X R8, R15, -0x33333334, R12, P0 ;  /* 0xcccccccc0f087825 */ /* 0x000fe200000e040c */
[----:B------:R-:W-:-:S04]  /*3bf0*/  LEA R13, R7, R7, 0x1 ;  /* 0x00000007070d7211 */ /* 0x000fc800078e08ff */
[----:B------:R-:W-:Y:S02]  /*3c00*/  SHF.R.U64 R4, R8, 0x9, R9 ;  /* 0x0000000908047819 */ /* 0x000fe40000001209 */
[----:B------:R-:W-:Y:S02]  /*3c10*/  IADD3 R13, PT, PT, R11, R13, RZ ;  /* 0x0000000d0b0d7210 */ /* 0x000fe40007ffe0ff */
[----:B------:R-:W-:-:S04]  /*3c20*/  IADD3 R14, P0, PT, R4, R14, RZ ;  /* 0x0000000e040e7210 */ /* 0x000fc80007f1e0ff */
[----:B------:R-:W-:Y:S02]  /*3c30*/  LOP3.LUT R4, R14, 0x3, RZ, 0xc0, !PT ;  /* 0x000000030e047812 */ /* 0x000fe400078ec0ff */
[----:B------:R-:W-:Y:S02]  /*3c40*/  LEA.HI.X R8, R9, RZ, RZ, 0x17, P0 ;  /* 0x000000ff09087211 */ /* 0x000fe400000fbcff */
[----:B------:R-:W-:Y:S02]  /*3c50*/  ISETP.NE.U32.AND P1, PT, R4, 0x3, PT ;  /* 0x000000030400780c */ /* 0x000fe40003f25070 */
[----:B------:R-:W-:Y:S02]  /*3c60*/  LEA.HI R4, P2, R13, R10, RZ, 0x1 ;  /* 0x0000000a0d047211 */ /* 0x000fe400078508ff */
[----:B------:R-:W-:Y:S02]  /*3c70*/  ISETP.NE.AND.EX P1, PT, RZ, RZ, PT, P1 ;  /* 0x000000ffff00720c */ /* 0x000fe40003f25310 */
[----:B------:R-:W-:-:S02]  /*3c80*/  ISETP.GE.U32.AND P0, PT, R14, 0x3, PT ;  /* 0x000000030e00780c */ /* 0x000fc40003f06070 */
[----:B------:R-:W-:Y:S02]  /*3c90*/  IADD3.X R13, PT, PT, RZ, R13, RZ, P2, !PT ;  /* 0x0000000dff0d7210 */ /* 0x000fe400017fe4ff */
[----:B------:R-:W-:Y:S02]  /*3ca0*/  ISETP.GE.U32.AND.EX P0, PT, R8, RZ, PT, P0 ;  /* 0x000000ff0800720c */ /* 0x000fe40003f06100 */
[--C-:B------:R-:W-:Y:S02]  /*3cb0*/  SHF.R.S64 R4, R4, 0x1, R13.reuse ;  /* 0x0000000104047819 */ /* 0x100fe4000000100d */
[----:B------:R-:W-:-:S03]  /*3cc0*/  SHF.R.S32.HI R23, RZ, 0x1, R13 ;  /* 0x00000001ff177819 */ /* 0x000fc6000001140d */
[----:B------:R-:W-:Y:S06]  /*3cd0*/  @!P1 BRA `(.L_x_99) ;  /* 0x0000000000d49947 */ /* 0x000fec0003800000 */
[----:B------:R-:W0:Y:S01]  /*3ce0*/  LDCU.64 UR4, c[0x0][0x3d8] ;  /* 0x00007b00ff0477ac */ /* 0x000e220008000a00 */
[----:B------:R-:W-:Y:S02]  /*3cf0*/  IADD3 R11, PT, PT, R14, 0x1, RZ ;  /* 0x000000010e0b7810 */ /* 0x000fe40007ffe0ff */
[----:B------:R-:W-:Y:S01]  /*3d00*/  MOV R8, R5 ;  /* 0x0000000500087202 */ /* 0x000fe20000000f00 */
[----:B------:R-:W1:Y:S01]  /*3d10*/  LDCU.64 UR8, c[0x0][0x390] ;  /* 0x00007200ff0877ac */ /* 0x000e620008000a00 */
[----:B------:R-:W-:Y:S02]  /*3d20*/  LOP3.LUT R11, R11, 0x3, RZ, 0xc0, !PT ;  /* 0x000000030b0b7812 */ /* 0x000fe400078ec0ff */
[----:B------:R-:W-:Y:S01]  /*3d30*/  MOV R9, R2 ;  /* 0x0000000200097202 */ /* 0x000fe20000000f00 */
[----:B------:R-:W2:Y:S01]  /*3d40*/  LDCU.64 UR10, c[0x0][0x388] ;  /* 0x00007100ff0a77ac */ /* 0x000ea20008000a00 */
[C---:B------:R-:W-:Y:S02]  /*3d50*/  SHF.L.U32 R25, R5.reuse, 0x3, RZ ;  /* 0x0000000305197819 */ /* 0x040fe400000006ff */
[----:B------:R-:W-:Y:S01]  /*3d60*/  SHF.L.U64.HI R26, R5, 0x3, R2 ;  /* 0x00000003051a7819 */ /* 0x000fe20000010202 */
[----:B------:R-:W-:Y:S01]  /*3d70*/  IMAD.WIDE.U32 R8, R11, 0x280, R8 ;  /* 0x000002800b087825 */ /* 0x000fe200078e0008 */
[----:B------:R-:W-:-:S02]  /*3d80*/  SHF.L.U64.HI R34, R0, 0x2, R3 ;  /* 0x0000000200227819 */ /* 0x000fc40000010203 */
[----:B------:R-:W-:Y:S02]  /*3d90*/  SHF.L.U64.HI R30, R4, 0x2, R23 ;  /* 0x00000002041e7819 */ /* 0x000fe40000010217 */
[----:B0-----:R-:W-:Y:S01]  /*3da0*/  LEA R20, P1, R5, UR4, 0x2 ;  /* 0x0000000405147c11 */ /* 0x001fe2000f8210ff */
[----:B------:R-:W-:Y:S01]  /*3db0*/  UMOV UR4, URZ ;  /* 0x000000ff00047c82 */ /* 0x000fe20008000000 */
[----:B-1----:R-:W-:Y:S02]  /*3dc0*/  IADD3 R27, P2, PT, R25, UR8, RZ ;  /* 0x00000008191b7c10 */ /* 0x002fe4000ff5e0ff */
[----:B------:R-:W-:Y:S02]  /*3dd0*/  LEA.HI.X R21, R5, UR5, R2, 0x2, P1 ;  /* 0x0000000505157c11 */ /* 0x000fe400088f1402 */
[----:B------:R-:W-:Y:S02]  /*3de0*/  IADD3 R2, PT, PT, R9, UR4, RZ ;  /* 0x0000000409027c10 */ /* 0x000fe4000fffe0ff */
[----:B------:R-:W-:Y:S01]  /*3df0*/  MOV R5, R8 ;  /* 0x0000000800057202 */ /* 0x000fe20000000f00 */
[----:B------:R-:W-:Y:S01]  /*3e00*/  IMAD.WIDE.U32 R8, R6, 0x4, RZ ;  /* 0x0000000406087825 */ /* 0x000fe200078e00ff */
[----:B------:R-:W-:-:S02]  /*3e10*/  IADD3.X R28, PT, PT, R26, UR9, RZ, P2, !PT ;  /* 0x000000091a1c7c10 */ /* 0x000fc400097fe4ff */
[----:B------:R-:W-:Y:S02]  /*3e20*/  IADD3 R22, P2, PT, RZ, -R11, RZ ;  /* 0x8000000bff167210 */ /* 0x000fe40007f5e0ff */
[----:B--2---:R-:W-:Y:S02]  /*3e30*/  IADD3 R25, P1, PT, R25, UR10, RZ ;  /* 0x0000000a19197c10 */ /* 0x004fe4000ff3e0ff */
[----:B------:R-:W-:Y:S02]  /*3e40*/  SHF.L.U32 R11, R7, 0x2, RZ ;  /* 0x00000002070b7819 */ /* 0x000fe400000006ff */
[----:B------:R-:W-:Y:S02]  /*3e50*/  IADD3.X R26, PT, PT, R26, UR11, RZ, P1, !PT ;  /* 0x0000000b1a1a7c10 */ /* 0x000fe40008ffe4ff */
[----:B------:R-:W-:Y:S02]  /*3e60*/  IADD3 R32, PT, PT, R9, R11, RZ ;  /* 0x0000000b09207210 */ /* 0x000fe40007ffe0ff */
[----:B------:R-:W-:-:S07]  /*3e70*/  IADD3.X R24, PT, PT, RZ, -0x1, RZ, P2, !PT ;  /* 0xffffffffff187810 */ /* 0x000fce00017fe4ff */
.L_x_100:
[----:B0-----:R-:W-:Y:S01]  /*3e80*/  LEA R14, P1, R0, R20, 0x2 ;  /* 0x00000014000e7211 */ /* 0x001fe200078210ff */
[----:B------:R-:W2:Y:S01]  /*3e90*/  LDG.E R10, desc[UR6][R20.64] ;  /* 0x00000006140a7981 */ /* 0x000ea2000c1e1900 */
[----:B------:R-:W-:Y:S02]  /*3ea0*/  IADD3 R16, P2, PT, R20, R8, RZ ;  /* 0x0000000814107210 */ /* 0x000fe40007f5e0ff */
[----:B------:R-:W-:Y:S02]  /*3eb0*/  LEA R12, P3, R4, R20, 0x2 ;  /* 0x00000014040c7211 */ /* 0x000fe400078610ff */
[C---:B------:R-:W-:Y:S02]  /*3ec0*/  IADD3.X R15, PT, PT, R21.reuse, R34, RZ, P1, !PT ;  /* 0x00000022150f7210 */ /* 0x040fe40000ffe4ff */
[C---:B------:R-:W-:Y:S02]  /*3ed0*/  IADD3.X R17, PT, PT, R21.reuse, R32, RZ, P2, !PT ;  /* 0x0000002015117210 */ /* 0x040fe400017fe4ff */
[----:B------:R-:W-:Y:S01]  /*3ee0*/  IADD3.X R13, PT, PT, R21, R30, RZ, P3, !PT ;  /* 0x0000001e150d7210 */ /* 0x000fe20001ffe4ff */
[----:B------:R0:W2:Y:S04]  /*3ef0*/  LDG.E R11, desc[UR6][R14.64] ;  /* 0x000000060e0b7981 */ /* 0x0000a8000c1e1900 */
[----:B------:R-:W3:Y:S04]  /*3f00*/  LDG.E R18, desc[UR6][R16.64] ;  /* 0x0000000610127981 */ /* 0x000ee8000c1e1900 */
[----:B------:R1:W3:Y:S01]  /*3f10*/  LDG.E R19, desc[UR6][R12.64] ;  /* 0x000000060c137981 */ /* 0x0002e2000c1e1900 */
[----:B------:R-:W-:-:S02]  /*3f20*/  IADD3 R22, P1, PT, R22, 0x1, RZ ;  /* 0x0000000116167810 */ /* 0x000fc40007f3e0ff */
[----:B0-----:R-:W-:Y:S02]  /*3f30*/  MOV R14, R27 ;  /* 0x0000001b000e7202 */ /* 0x001fe40000000f00 */
[----:B------:R-:W-:Y:S02]  /*3f40*/  MOV R15, R28 ;  /* 0x0000001c000f7202 */ /* 0x000fe40000000f00 */
[----:B-1----:R-:W-:Y:S02]  /*3f50*/  MOV R12, R25 ;  /* 0x00000019000c7202 */ /* 0x002fe40000000f00 */
[----:B------:R-:W-:Y:S02]  /*3f60*/  MOV R13, R26 ;  /* 0x0000001a000d7202 */ /* 0x000fe40000000f00 */
        /* <DEDUP_REMOVED lines=12> */
.L_x_99:
[----:B------:R-:W-:Y:S05]  /*4030*/  BSYNC.RECONVERGENT B0 ;  /* 0x0000000000007941 */ /* 0x000fea0003800200 */
.L_x_98:
[----:B------:R-:W-:Y:S05]  /*4040*/  @!P0 EXIT ;  /* 0x000000000000894d */ /* 0x000fea0003800000 */
[C---:B------:R-:W-:Y:S01]  /*4050*/  SHF.L.U64.HI R7, R6.reuse, 0x2, R7 ;  /* 0x0000000206077819 */ /* 0x040fe20000010207 */
[----:B------:R-:W1:Y:S01]  /*4060*/  LDCU.64 UR4, c[0x0][0x3d8] ;  /* 0x00007b00ff0477ac */ /* 0x000e620008000a00 */
[----:B------:R-:W-:Y:S02]  /*4070*/  SHF.L.U32 R6, R6, 0x2, RZ ;  /* 0x0000000206067819 */ /* 0x000fe400000006ff */
[C---:B0-----:R-:W-:Y:S01]  /*4080*/  SHF.L.U64.HI R15, R4.reuse, 0x2, R23 ;  /* 0x00000002040f7819 */ /* 0x041fe20000010217 */
[----:B------:R-:W0:Y:S01]  /*4090*/  LDCU.64 UR8, c[0x0][0x388] ;  /* 0x00007100ff0877ac */ /* 0x000e220008000a00 */
[----:B------:R-:W-:Y:S02]  /*40a0*/  SHF.L.U32 R17, R4, 0x2, RZ ;  /* 0x0000000204117819 */ /* 0x000fe400000006ff */
[C---:B------:R-:W-:Y:S01]  /*40b0*/  SHF.L.U64.HI R11, R0.reuse, 0x2, R3 ;  /* 0x00000002000b7819 */ /* 0x040fe20000010203 */
[----:B------:R-:W2:Y:S01]  /*40c0*/  LDCU.64 UR10, c[0x0][0x390] ;  /* 0x00007200ff0a77ac */ /* 0x000ea20008000a00 */
[----:B------:R-:W-:-:S07]  /*40d0*/  SHF.L.U32 R13, R0, 0x2, RZ ;  /* 0x00000002000d7819 */ /* 0x000fce00000006ff */
.L_x_101:
[C---:B------:R-:W-:Y:S02]  /*40e0*/  SHF.L.U32 R10, R5.reuse, 0x2, RZ ;  /* 0x00000002050a7819 */ /* 0x040fe400000006ff */
[----:B------:R-:W-:Y:S02]  /*40f0*/  SHF.L.U64.HI R14, R5, 0x2, R2 ;  /* 0x00000002050e7819 */ /* 0x000fe40000010202 */
[----:B-1----:R-:W-:-:S04]  /*4100*/  IADD3 R8, P0, PT, R10, UR4, RZ ;  /* 0x000000040a087c10 */ /* 0x002fc8000ff1e0ff */
[----:B------:R-:W-:Y:S02]  /*4110*/  IADD3.X R9, PT, PT, R14, UR5, RZ, P0, !PT ;  /* 0x000000050e097c10 */ /* 0x000fe400087fe4ff */
[C---:B------:R-:W-:Y:S02]  /*4120*/  IADD3 R18, P0, PT, R8.reuse, R13, RZ ;  /* 0x0000000d08127210 */ /* 0x040fe40007f1e0ff */
[C---:B------:R-:W-:Y:S01]  /*4130*/  IADD3 R22, P1, PT, R8.reuse, R17, RZ ;  /* 0x0000001108167210 */ /* 0x040fe20007f3e0ff */
[----:B---3--:R1:W3:Y:S01]  /*4140*/  LDG.E R26, desc[UR6][R8.64] ;  /* 0x00000006081a7981 */ /* 0x0082e2000c1e1900 */
[C---:B------:R-:W-:Y:S02]  /*4150*/  IADD3.X R19, PT, PT, R9.reuse, R11, RZ, P0, !PT ;  /* 0x0000000b09137210 */ /* 0x040fe400007fe4ff */
[----:B------:R-:W-:Y:S02]  /*4160*/  IADD3 R20, P0, PT, R8, R6, RZ ;  /* 0x0000000608147210 */ /* 0x000fe40007f1e0ff */
[C---:B------:R-:W-:Y:S01]  /*4170*/  IADD3.X R23, PT, PT, R9.reuse, R15, RZ, P1, !PT ;  /* 0x0000000f09177210 */ /* 0x040fe20000ffe4ff */
[----:B------:R-:W3:Y:S01]  /*4180*/  LDG.E R27, desc[UR6][R18.64] ;  /* 0x00000006121b7981 */ /* 0x000ee2000c1e1900 */
[----:B------:R-:W-:-:S03]  /*4190*/  IADD3.X R21, PT, PT, R9, R7, RZ, P0, !PT ;  /* 0x0000000709157210 */ /* 0x000fc600007fe4ff */
[----:B------:R-:W4:Y:S04]  /*41a0*/  LDG.E R25, desc[UR6][R22.64] ;  /* 0x0000000616197981 */ /* 0x000f28000c1e1900 */
[----:B------:R5:W4:Y:S01]  /*41b0*/  LDG.E R24, desc[UR6][R20.64] ;  /* 0x0000000614187981 */ /* 0x000b22000c1e1900 */
[C---:B------:R-:W-:Y:S02]  /*41c0*/  SHF.L.U32 R4, R5.reuse, 0x3, RZ ;  /* 0x0000000305047819 */ /* 0x040fe400000006ff */
[----:B------:R-:W-:Y:S02]  /*41d0*/  SHF.L.U64.HI R2, R5, 0x3, R2 ;  /* 0x0000000305027819 */ /* 0x000fe40000010202 */
[----:B------:R-:W-:Y:S02]  /*41e0*/  LOP3.LUT R34, R4, 0xfffffff8, RZ, 0xc0, !PT ;  /* 0xfffffff804227812 */ /* 0x000fe400078ec0ff */
[----:B------:R-:W-:-:S02]  /*41f0*/  LOP3.LUT R10, R10, 0xfffffffc, RZ, 0xc0, !PT ;  /* 0xfffffffc0a0a7812 */ /* 0x000fc400078ec0ff */
[----:B------:R-:W-:Y:S02]  /*4200*/  LOP3.LUT R12, R2, 0x3, RZ, 0xc0, !PT ;  /* 0x00000003020c7812 */ /* 0x000fe400078ec0ff */
[----:B0-----:R-:W-:Y:S02]  /*4210*/  IADD3 R32, P0, PT, R34, UR8, RZ ;  /* 0x0000000822207c10 */ /* 0x001fe4000ff1e0ff */
[----:B-1----:R-:W-:Y:S02]  /*4220*/  LOP3.LUT R9, R14, 0x3, RZ, 0xc0, !PT ;  /* 0x000000030e097812 */ /* 0x002fe400078ec0ff */
[----:B--2---:R-:W-:Y:S02]  /*4230*/  IADD3 R34, P1, PT, R34, UR10, RZ ;  /* 0x0000000a22227c10 */ /* 0x004fe4000ff3e0ff */
[----:B------:R-:W-:Y:S02]  /*4240*/  IADD3 R8, P2, PT, R10, UR4, RZ ;  /* 0x000000040a087c10 */ /* 0x000fe4000ff5e0ff */
[----:B------:R-:W-:-:S02]  /*4250*/  IADD3.X R33, PT, PT, R12, UR9, RZ, P0, !PT ;  /* 0x000000090c217c10 */ /* 0x000fc400087fe4ff */
[----:B------:R-:W-:Y:S02]  /*4260*/  IADD3.X R35, PT, PT, R12, UR11, RZ, P1, !PT ;  /* 0x0000000b0c237c10 */ /* 0x000fe40008ffe4ff */
[----:B------:R-:W-:Y:S02]  /*4270*/  IADD3.X R9, PT, PT, R9, UR5, RZ, P2, !PT ;  /* 0x0000000509097c10 */ /* 0x000fe400097fe4ff */
[C---:B-----5:R-:W-:Y:S02]  /*4280*/  IADD3 R20, P0, PT, R8.reuse, R13, RZ ;  /* 0x0000000d08147210 */ /* 0x060fe40007f1e0ff */
[C---:B------:R-:W-:Y:S02]  /*4290*/  IADD3 R22, P1, PT, R8.reuse, R6, RZ ;  /* 0x0000000608167210 */ /* 0x040fe40007f3e0ff */
[----:B------:R-:W-:Y:S02]  /*42a0*/  IADD3 R18, P2, PT, R8, R17, RZ ;  /* 0x0000001108127210 */ /* 0x000fe40007f5e0ff */
[----:B------:R-:W-:-:S02]  /*42b0*/  IADD3.X R21, PT, PT, R9, R11, RZ, P0, !PT ;  /* 0x0000000b09157210 */ /* 0x000fc400007fe4ff */
[C---:B------:R-:W-:Y:S02]  /*42c0*/  IADD3.X R23, PT, PT, R9.reuse, R7, RZ, P1, !PT ;  /* 0x0000000709177210 */ /* 0x040fe40000ffe4ff */
[----:B------:R-:W-:Y:S01]  /*42d0*/  IADD3.X R19, PT, PT, R9, R15, RZ, P2, !PT ;  /* 0x0000000f09137210 */ /* 0x000fe200017fe4ff */
[----:B---3--:R0:W-:Y:S04]  /*42e0*/  STG.E.64 desc[UR6][R32.64], R26 ;  /* 0x0000001a20007986 */ /* 0x0081e8000c101b06 */
[----:B----4-:R1:W-:Y:S04]  /*42f0*/  STG.E.64 desc[UR6][R34.64], R24 ;  /* 0x0000001822007986 */ /* 0x0103e8000c101b06 */
[----:B------:R-:W2:Y:S04]  /*4300*/  LDG.E R30, desc[UR6][R8.64+0xa00] ;  /* 0x000a0006081e7981 */ /* 0x000ea8000c1e1900 */
[----:B------:R-:W2:Y:S04]  /*4310*/  LDG.E R31, desc[UR6][R20.64+0xa00] ;  /* 0x000a0006141f7981 */ /* 0x000ea8000c1e1900 */
[----:B------:R-:W3:Y:S04]  /*4320*/  LDG.E R28, desc[UR6][R22.64+0xa00] ;  /* 0x000a0006161c7981 */ /* 0x000ee8000c1e1900 */
[----:B------:R-:W3:Y:S01]  /*4330*/  LDG.E R29, desc[UR6][R18.64+0xa00] ;  /* 0x000a0006121d7981 */ /* 0x000ee2000c1e1900 */
[----:B------:R-:W-:-:S04]  /*4340*/  IADD3 R36, P0, PT, R4, 0x1400, RZ ;  /* 0x0000140004247810 */ /* 0x000fc80007f1e0ff */
[----:B------:R-:W-:Y:S02]  /*4350*/  IADD3.X R10, PT, PT, RZ, R2, RZ, P0, !PT ;  /* 0x00000002ff0a7210 */ /* 0x000fe400007fe4ff */
[----:B------:R-:W-:Y:S02]  /*4360*/  LOP3.LUT R36, R36, 0xfffffff8, RZ, 0xc0, !PT ;  /* 0xfffffff824247812 */ /* 0x000fe400078ec0ff */
[----:B------:R-:W-:Y:S02]  /*4370*/  LOP3.LUT R10, R10, 0x3, RZ, 0xc0, !PT ;  /* 0x000000030a0a7812 */ /* 0x000fe400078ec0ff */
[C---:B0-----:R-:W-:Y:S02]  /*4380*/  IADD3 R32, P0, PT, R36.reuse, UR8, RZ ;  /* 0x0000000824207c10 */ /* 0x041fe4000ff1e0ff */
[----:B------:R-:W-:Y:S02]  /*4390*/  IADD3 R36, P1, PT, R36, UR10, RZ ;  /* 0x0000000a24247c10 */ /* 0x000fe4000ff3e0ff */
[----:B------:R-:W-:-:S02]  /*43a0*/  IADD3.X R33, PT, PT, R10, UR9, RZ, P0, !PT ;  /* 0x000000090a217c10 */ /* 0x000fc400087fe4ff */
[----:B------:R-:W-:-:S03]  /*43b0*/  IADD3.X R37, PT, PT, R10, UR11, RZ, P1, !PT ;  /* 0x0000000b0a257c10 */ /* 0x000fc60008ffe4ff */
[----:B--2---:R0:W-:Y:S04]  /*43c0*/  STG.E.64 desc[UR6][R32.64], R30 ;  /* 0x0000001e20007986 */ /* 0x0041e8000c101b06 */
[----:B---3--:R2:W-:Y:S04]  /*43d0*/  STG.E.64 desc[UR6][R36.64], R28 ;  /* 0x0000001c24007986 */ /* 0x0085e8000c101b06 */
[----:B------:R-:W3:Y:S04]  /*43e0*/  LDG.E R26, desc[UR6][R8.64+0x1400] ;  /* 0x00140006081a7981 */ /* 0x000ee8000c1e1900 */
[----:B------:R-:W3:Y:S04]  /*43f0*/  LDG.E R27, desc[UR6][R20.64+0x1400] ;  /* 0x00140006141b7981 */ /* 0x000ee8000c1e1900 */
[----:B-1----:R-:W4:Y:S04]  /*4400*/  LDG.E R24, desc[UR6][R22.64+0x1400] ;  /* 0x0014000616187981 */ /* 0x002f28000c1e1900 */
        /* <DEDUP_REMOVED lines=11> */
[----:B------:R-:W4:Y:S04]  /*44c0*/  LDG.E R32, desc[UR6][R8.64+0x1e00] ;  /* 0x001e000608207981 */ /* 0x000f28000c1e1900 */
[----:B------:R-:W4:Y:S04]  /*44d0*/  LDG.E R33, desc[UR6][R20.64+0x1e00] ;  /* 0x001e000614217981 */ /* 0x000f28000c1e1900 */
[----:B--2---:R-:W2:Y:S04]  /*44e0*/  LDG.E R36, desc[UR6][R22.64+0x1e00] ;  /* 0x001e000616247981 */ /* 0x004ea8000c1e1900 */
[----:B------:R-:W2:Y:S01]  /*44f0*/  LDG.E R37, desc[UR6][R18.64+0x1e00] ;  /* 0x001e000612257981 */ /* 0x000ea2000c1e1900 */
        /* <DEDUP_REMOVED lines=8> */
[----:B------:R-:W-:-:S04]  /*4580*/  IADD3 R5, PT, PT, R5, 0xa00, RZ ;  /* 0x00000a0005057810 */ /* 0x000fc80007ffe0ff */
[----:B------:R-:W-:-:S04]  /*4590*/  ISETP.GT.U32.AND P0, PT, R0, R5, PT ;  /* 0x000000050000720c */ /* 0x000fc80003f04070 */
[----:B------:R-:W-:Y:S01]  /*45a0*/  ISETP.GT.AND.EX P0, PT, R3, RZ, PT, P0 ;  /* 0x000000ff0300720c */ /* 0x000fe20003f04300 */
[----:B------:R-:W-:Y:S01]  /*45b0*/  HFMA2 R2, -RZ, RZ, 0, 0 ;  /* 0x00000000ff027431 */ /* 0x000fe200000001ff */
[----:B----4-:R3:W-:Y:S04]  /*45c0*/  STG.E.64 desc[UR6][R28.64], R32 ;  /* 0x000000201c007986 */ /* 0x0107e8000c101b06 */
[----:B--2---:R3:W-:Y:S07]  /*45d0*/  STG.E.64 desc[UR6][R26.64], R36 ;  /* 0x000000241a007986 */ /* 0x0047ee000c101b06 */
[----:B------:R-:W-:Y:S05]  /*45e0*/  @P0 BRA `(.L_x_101) ;  /* 0xfffffff800bc0947 */ /* 0x000fea000383ffff */
[----:B------:R-:W-:Y:S05]  /*45f0*/  EXIT ;  /* 0x000000000000794d */ /* 0x000fea0003800000 */
.L_x_102:
        /* <DEDUP_REMOVED lines=16> */
.L_x_2062:


//--------------------- .text._Z35group_norm_nhwc_bwd_one_pass_kernelI11Bf16IOFp32WLi512ELi10ELi640EEv26Group_norm_nhwc_bwd_params --------------------------
	.section	.text._Z35group_norm_nhwc_bwd_one_pass_kernelI11Bf16IOFp32WLi512ELi10ELi640EEv26Group_norm_nhwc_bwd_params,"ax",@progbits
	.align	128
        .global         _Z35group_norm_nhwc_bwd_one_pass_kernelI11Bf16IOFp32WLi512ELi10ELi640EEv26Group_norm_nhwc_bwd_params
        .type           _Z35group_norm_nhwc_bwd_one_pass_kernelI11Bf16IOFp32WLi512ELi10ELi640EEv26Group_norm_nhwc_bwd_params,@function
        .size           _Z35group_norm_nhwc_bwd_one_pass_kernelI11Bf16IOFp32WLi512ELi10ELi640EEv26Group_norm_nhwc_bwd_params,(.L_x_2063 - _Z35group_norm_nhwc_bwd_one_pass_kernelI11Bf16IOFp32WLi512ELi10ELi640EEv26Group_norm_nhwc_bwd_params)
        .other          _Z35group_norm_nhwc_bwd_one_pass_kernelI11Bf16IOFp32WLi512ELi10ELi640EEv26Group_norm_nhwc_bwd_params,@"STO_CUDA_ENTRY STV_DEFAULT"
_Z35group_norm_nhwc_bwd_one_pass_kernelI11Bf16IOFp32WLi512ELi10ELi640EEv26Group_norm_nhwc_bwd_params:
.text._Z35group_norm_nhwc_bwd_one_pass_kernelI11Bf16IOFp32WLi512ELi10ELi640EEv26Group_norm_nhwc_bwd_params:
[----:B------:R-:W-:Y:S08]  /*0000*/  LDC R1, c[0x0][0x37c] ;  /* 0x0000df00ff017b82 */ /* 0x000ff00000000800 */
[----:B------:R-:W0:Y:S01]  /*0010*/  S2UR UR5, SR_CTAID.Y ;  /* 0x00000000000579c3 */ /* 0x000e220000002600 */
[----:B------:R-:W1:Y:S01]  /*0020*/  LDCU UR4, c[0x0][0x410] ;  /* 0x00008200ff0477ac */ /* 0x000e620008000800 */
[----:B------:R-:W1:Y:S01]  /*0030*/  LDCU UR6, c[0x0][0x3e0] ;  /* 0x00007c00ff0677ac */ /* 0x000e620008000800 */
[----:B------:R-:W2:Y:S01]  /*0040*/  LDCU.64 UR10, c[0x0][0x358] ;  /* 0x00006b00ff0a77ac */ /* 0x000ea20008000a00 */
[----:B-1----:R-:W-:-:S04]  /*0050*/  UIMAD UR4, UR4, UR6, URZ ;  /* 0x00000006040472a4 */ /* 0x002fc8000f8e02ff */
[----:B0-----:R-:W-:-:S09]  /*0060*/  UISETP.GE.AND UP0, UPT, UR5, UR4, UPT ;  /* 0x000000040500728c */ /* 0x001fd2000bf06270 */
[----:B--2---:R-:W-:Y:S05]  /*0070*/  BRA.U UP0, `(.L_x_103) ;  /* 0x0000004900807547 */ /* 0x004fea000b800000 */
[----:B------:R-:W0:Y:S01]  /*0080*/  S2R R3, SR_TID.X ;  /* 0x0000000000037919 */ /* 0x000e220000002100 */
[----:B------:R-:W-:Y:S01]  /*0090*/  UMOV UR4, URZ ;  /* 0x000000ff00047c82 */ /* 0x000fe20008000000 */
[----:B0-----:R-:W-:-:S05]  /*00a0*/  LOP3.LUT R0, R3, 0xffff, RZ, 0xc0, !PT ;  /* 0x0000ffff03007812 */ /* 0x001fca00078ec0ff */
[----:B------:R-:W-:-:S05]  /*00b0*/  IMAD R0, R0, 0x3334, RZ ;  /* 0x0000333400007824 */ /* 0x000fca00078e02ff */
[----:B------:R-:W-:Y:S02]  /*00c0*/  SHF.R.U32.HI R39, RZ, 0x10, R0 ;  /* 0x00000010ff277819 */ /* 0x000fe40000011600 */
[----:B------:R-:W0:Y:S02]  /*00d0*/  S2R R0, SR_LANEID ;  /* 0x0000000000007919 */ /* 0x000e240000000000 */
[----:B------:R-:W-:-:S04]  /*00e0*/  PRMT R2, R39, 0x9910, RZ ;  /* 0x0000991027027816 */ /* 0x000fc800000000ff */
[----:B------:R-:W-:-:S04]  /*00f0*/  LEA R2, R2, R2, 0x2 ;  /* 0x0000000202027211 */ /* 0x000fc800078e10ff */
[----:B------:R-:W-:-:S04]  /*0100*/  IADD3 R2, PT, PT, RZ, -R2, RZ ;  /* 0x80000002ff027210 */ /* 0x000fc80007ffe0ff */
[----:B------:R-:W-:-:S04]  /*0110*/  PRMT R38, R2, 0x7710, RZ ;  /* 0x0000771002267816 */ /* 0x000fc800000000ff */
[----:B------:R-:W-:-:S04]  /*0120*/  IADD3 R38, PT, PT, R38, R3, RZ ;  /* 0x0000000326267210 */ /* 0x000fc80007ffe0ff */
[----:B------:R-:W-:-:S04]  /*0130*/  SHF.L.U32 R38, R38, 0x1, RZ ;  /* 0x0000000126267819 */ /* 0x000fc800000006ff */
[----:B------:R-:W-:-:S07]  /*0140*/  LOP3.LUT R2, R38, 0xffff, RZ, 0xc0, !PT ;  /* 0x0000ffff26027812 */ /* 0x000fce00078ec0ff */
.L_x_135:
[----:B-1----:R-:W1:Y:S01]  /*0150*/  LDC R8, c[0x0][0x410] ;  /* 0x00010400ff087b82 */ /* 0x002e620000000800 */
[----:B------:R-:W-:Y:S01]  /*0160*/  IABS R9, UR5 ;  /* 0x0000000500097c13 */ /* 0x000fe20008000000 */
[----:B--2---:R-:W2:Y:S01]  /*0170*/  LDCU.128 UR12, c[0x0][0x400] ;  /* 0x00008000ff0c77ac */ /* 0x004ea20008000c00 */
[----:B------:R-:W-:Y:S01]  /*0180*/  ISETP.LE.AND P3, PT, RZ, UR5, PT ;  /* 0x00000005ff007c0c */ /* 0x000fe2000bf63270 */
[----:B---3--:R-:W3:Y:S04]  /*0190*/  LDCU.64 UR6, c[0x0][0x3b8] ;  /* 0x00007700ff0677ac */ /* 0x008ee80008000a00 */
[----:B------:R-:W4:Y:S01]  /*01a0*/  S2UR UR8, SR_CTAID.X ;  /* 0x00000000000879c3 */ /* 0x000f220000002500 */
[----:B-1----:R-:W-:Y:S01]  /*01b0*/  IABS R6, R8 ;  /* 0x0000000800067213 */ /* 0x002fe20000000000 */
[----:B---3--:R-:W-:-:S03]  /*01c0*/  UIMAD.WIDE UR6, UR5, 0x8, UR6 ;  /* 0x00000008050678a5 */ /* 0x008fc6000f8e0206 */
[----:B------:R-:W1:Y:S08]  /*01d0*/  I2F.RP R3, R6 ;  /* 0x0000000600037306 */ /* 0x000e700000209400 */
[----:B-1----:R-:W1:Y:S02]  /*01e0*/  MUFU.RCP R3, R3 ;  /* 0x0000000300037308 */ /* 0x002e640000001000 */
[----:B-1----:R-:W-:-:S06]  /*01f0*/  IADD3 R4, PT, PT, R3, 0xffffffe, RZ ;  /* 0x0ffffffe03047810 */ /* 0x002fcc0007ffe0ff */
[----:B------:R1:W3:Y:S02]  /*0200*/  F2I.FTZ.U32.TRUNC.NTZ R5, R4 ;  /* 0x0000000400057305 */ /* 0x0002e4000021f000 */
[----:B-1----:R-:W-:Y:S01]  /*0210*/  HFMA2 R4, -RZ, RZ, 0, 0 ;  /* 0x00000000ff047431 */ /* 0x002fe200000001ff */
[----:B---3--:R-:W-:-:S05]  /*0220*/  IADD3 R7, PT, PT, RZ, -R5, RZ ;  /* 0x80000005ff077210 */ /* 0x008fca0007ffe0ff */
[----:B------:R-:W-:-:S04]  /*0230*/  IMAD R7, R7, R6, RZ ;  /* 0x0000000607077224 */ /* 0x000fc800078e02ff */
[----:B------:R-:W-:Y:S01]  /*0240*/  IMAD.HI.U32 R5, R5, R7, R4 ;  /* 0x0000000705057227 */ /* 0x000fe200078e0004 */
[----:B------:R-:W-:Y:S01]  /*0250*/  MOV R7, R9 ;  /* 0x0000000900077202 */ /* 0x000fe20000000f00 */
[----:B------:R-:W4:Y:S04]  /*0260*/  LDC R4, c[0x0][0x41c] ;  /* 0x00010700ff047b82 */ /* 0x000f280000000800 */
[----:B------:R-:W-:-:S05]  /*0270*/  IMAD.HI.U32 R5, R5, R7, RZ ;  /* 0x0000000705057227 */ /* 0x000fca00078e00ff */
[----:B------:R-:W-:-:S05]  /*0280*/  IADD3 R3, PT, PT, -R5, RZ, RZ ;  /* 0x000000ff05037210 */ /* 0x000fca0007ffe1ff */
[----:B------:R-:W-:Y:S01]  /*0290*/  IMAD R3, R6, R3, R7 ;  /* 0x0000000306037224 */ /* 0x000fe200078e0207 */
[----:B------:R-:W-:-:S04]  /*02a0*/  LOP3.LUT R7, R8, UR5, RZ, 0x3c, !PT ;  /* 0x0000000508077c12 */ /* 0x000fc8000f8e3cff */
[----:B------:R-:W-:Y:S02]  /*02b0*/  ISETP.GT.U32.AND P4, PT, R6, R3, PT ;  /* 0x000000030600720c */ /* 0x000fe40003f84070 */
[----:B------:R-:W-:Y:S01]  /*02c0*/  ISETP.GE.AND P2, PT, R7, RZ, PT ;  /* 0x000000ff0700720c */ /* 0x000fe20003f46270 */
[----:B----4-:R-:W-:-:S05]  /*02d0*/  IMAD R23, R4, UR8, R39 ;  /* 0x0000000804177c24 */ /* 0x010fca000f8e0227 */
[C---:B------:R-:W-:Y:S02]  /*02e0*/  IADD3 R14, PT, PT, R23.reuse, 0x80, RZ ;  /* 0x00000080170e7810 */ /* 0x040fe40007ffe0ff */
[----:B--2---:R-:W-:-:S03]  /*02f0*/  ISETP.GE.U32.AND P0, PT, R23, UR12, PT ;  /* 0x0000000c17007c0c */ /* 0x004fc6000bf06070 */
[-C--:B------:R-:W-:Y:S02]  /*0300*/  @!P4 IADD3 R3, PT, PT, R3, -R6.reuse, RZ ;  /* 0x800000060303c210 */ /* 0x080fe40007ffe0ff */
[----:B------:R-:W-:Y:S02]  /*0310*/  @!P4 IADD3 R5, PT, PT, R5, 0x1, RZ ;  /* 0x000000010505c810 */ /* 0x000fe40007ffe0ff */
[----:B------:R-:W-:Y:S02]  /*0320*/  ISETP.GE.U32.AND P1, PT, R3, R6, PT ;  /* 0x000000060300720c */ /* 0x000fe40003f26070 */
[----:B------:R-:W-:Y:S02]  /*0330*/  SHF.R.S32.HI R11, RZ, 0x1f, R23 ;  /* 0x0000001fff0b7819 */ /* 0x000fe40000011417 */
[----:B------:R-:W-:Y:S02]  /*0340*/  SHF.R.S32.HI R17, RZ, 0x1f, R14 ;  /* 0x0000001fff117819 */ /* 0x000fe4000001140e */
[----:B------:R-:W-:-:S02]  /*0350*/  ISETP.GE.AND.EX P0, PT, R11, UR13, PT, P0 ;  /* 0x0000000d0b007c0c */ /* 0x000fc4000bf06300 */
[-C--:B------:R-:W-:Y:S02]  /*0360*/  ISETP.GT.U32.AND P5, PT, R6, R3.reuse, PT ;  /* 0x000000030600720c */ /* 0x080fe40003fa4070 */
[----:B------:R-:W-:Y:S02]  /*0370*/  IADD3 R4, PT, PT, R3, -R6, RZ ;  /* 0x8000000603047210 */ /* 0x000fe40007ffe0ff */
[----:B------:R-:W-:Y:S02]  /*0380*/  ISETP.NE.AND P4, PT, R8, RZ, PT ;  /* 0x000000ff0800720c */ /* 0x000fe40003f85270 */
[----:B------:R-:W-:Y:S02]  /*0390*/  @P1 IADD3 R5, PT, PT, R5, 0x1, RZ ;  /* 0x0000000105051810 */ /* 0x000fe40007ffe0ff */
[----:B------:R-:W-:Y:S02]  /*03a0*/  ISETP.GE.U32.AND P1, PT, R14, UR12, PT ;  /* 0x0000000c0e007c0c */ /* 0x000fe4000bf26070 */
[----:B------:R-:W-:Y:S01]  /*03b0*/  SEL R3, R4, R3, !P5 ;  /* 0x0000000304037207 */ /* 0x000fe20006800000 */
[----:B------:R-:W1:Y:S01]  /*03c0*/  @!P0 LDC.64 R6, c[0x0][0x3f8] ;  /* 0x0000fe00ff068b82 */ /* 0x000e620000000a00 */
[----:B------:R-:W-:-:S02]  /*03d0*/  ISETP.GE.AND.EX P1, PT, R17, UR13, PT, P1 ;  /* 0x0000000d11007c0c */ /* 0x000fc4000bf26310 */
[----:B------:R-:W-:Y:S02]  /*03e0*/  LOP3.LUT R4, RZ, R8, RZ, 0x33, !PT ;  /* 0x00000008ff047212 */ /* 0x000fe400078e33ff */
[----:B------:R-:W-:Y:S02]  /*03f0*/  @!P3 IADD3 R3, PT, PT, -R3, RZ, RZ ;  /* 0x000000ff0303b210 */ /* 0x000fe40007ffe1ff */
[----:B------:R-:W-:Y:S01]  /*0400*/  @!P2 IADD3 R5, PT, PT, -R5, RZ, RZ ;  /* 0x000000ff0505a210 */ /* 0x000fe20007ffe1ff */
[----:B------:R-:W2:Y:S01]  /*0410*/  @!P0 LDC.64 R18, c[0x0][0x398] ;  /* 0x0000e600ff128b82 */ /* 0x000ea20000000a00 */
[C---:B------:R-:W-:Y:S02]  /*0420*/  SEL R41, R4.reuse, R3, !P4 ;  /* 0x0000000304297207 */ /* 0x040fe40006000000 */
[----:B------:R-:W-:Y:S02]  /*0430*/  SEL R3, R4, R5, !P4 ;  /* 0x0000000504037207 */ /* 0x000fe40006000000 */
[----:B------:R-:W-:Y:S01]  /*0440*/  IADD3 R21, PT, PT, R23, 0x100, RZ ;  /* 0x0000010017157810 */ /* 0x000fe20007ffe0ff */
[----:B------:R-:W-:Y:S01]  /*0450*/  IMAD R9, R41, 0xa, RZ ;  /* 0x0000000a29097824 */ /* 0x000fe200078e02ff */
[----:B------:R-:W-:Y:S01]  /*0460*/  MOV R4, UR6 ;  /* 0x0000000600047c02 */ /* 0x000fe20008000f00 */
[----:B0-----:R-:W3:Y:S01]  /*0470*/  @!P1 LDC.64 R12, c[0x0][0x3f8] ;  /* 0x0000fe00ff0c9b82 */ /* 0x001ee20000000a00 */
[----:B------:R-:W-:-:S02]  /*0480*/  MOV R5, UR7 ;  /* 0x0000000700057c02 */ /* 0x000fc40008000f00 */
[----:B------:R-:W-:Y:S02]  /*0490*/  CS2R R36, SRZ ;  /* 0x0000000000247805 */ /* 0x000fe4000001ff00 */
[----:B------:R-:W-:Y:S01]  /*04a0*/  IADD3 R42, P3, PT, R9, R2, RZ ;  /* 0x00000002092a7210 */ /* 0x000fe20007f7e0ff */
[----:B------:R-:W4:Y:S01]  /*04b0*/  LDCU.U8 UR7, c[0x0][0x414] ;  /* 0x00008280ff0777ac */ /* 0x000f220008000000 */
[----:B------:R-:W-:Y:S02]  /*04c0*/  SHF.R.S32.HI R2, RZ, 0x1f, R3 ;  /* 0x0000001fff027819 */ /* 0x000fe40000011403 */
[----:B------:R-:W-:Y:S01]  /*04d0*/  ISETP.GE.U32.AND P2, PT, R21, UR12, PT ;  /* 0x0000000c15007c0c */ /* 0x000fe2000bf46070 */
[----:B------:R-:W4:Y:S01]  /*04e0*/  LDG.E.64 R4, desc[UR10][R4.64] ;  /* 0x0000000a04047981 */ /* 0x000f22000c1e1b00 */
[----:B------:R-:W-:Y:S01]  /*04f0*/  SHF.R.S32.HI R15, RZ, 0x1f, R21 ;  /* 0x0000001fff0f7819 */ /* 0x000fe20000011415 */
[----:B------:R-:W-:Y:S01]  /*0500*/  IMAD R2, R2, UR14, RZ ;  /* 0x0000000e02027c24 */ /* 0x000fe2000f8e02ff */
[----:B------:R-:W-:-:S02]  /*0510*/  LEA.HI.X.SX32 R43, R9, RZ, 0x1, P3 ;  /* 0x000000ff092b7211 */ /* 0x000fc400018f0eff */
[----:B------:R-:W0:Y:S01]  /*0520*/  @!P0 LDC.64 R8, c[0x0][0x3a0] ;  /* 0x0000e800ff088b82 */ /* 0x000e220000000a00 */
[----:B------:R-:W-:Y:S01]  /*0530*/  ISETP.GE.AND.EX P2, PT, R15, UR13, PT, P2 ;  /* 0x0000000d0f007c0c */ /* 0x000fe2000bf46320 */
[C---:B------:R-:W-:Y:S02]  /*0540*/  IMAD R45, R3.reuse, UR15, R2 ;  /* 0x0000000f032d7c24 */ /* 0x040fe4000f8e0202 */
[----:B------:R-:W-:-:S04]  /*0550*/  IMAD.WIDE.U32 R42, R3, UR14, R42 ;  /* 0x0000000e032a7c25 */ /* 0x000fc8000f8e002a */
[----:B-1----:R-:W-:Y:S01]  /*0560*/  @!P0 IMAD R2, R11, R6, RZ ;  /* 0x000000060b028224 */ /* 0x002fe200078e02ff */
[----:B------:R-:W-:Y:S02]  /*0570*/  IADD3 R45, PT, PT, R43, R45, RZ ;  /* 0x0000002d2b2d7210 */ /* 0x000fe40007ffe0ff */
[----:B------:R-:W-:Y:S01]  /*0580*/  @!P0 MOV R44, R42 ;  /* 0x0000002a002c8202 */ /* 0x000fe20000000f00 */
[----:B---3--:R-:W-:Y:S01]  /*0590*/  @!P1 IMAD R17, R17, R12, RZ ;  /* 0x0000000c11119224 */ /* 0x008fe200078e02ff */
[C---:B------:R-:W-:Y:S01]  /*05a0*/  IADD3 R10, PT, PT, R23.reuse, 0x180, RZ ;  /* 0x00000180170a7810 */ /* 0x040fe20007ffe0ff */
[C---:B------:R-:W-:Y:S02]  /*05b0*/  @!P0 IMAD R25, R23.reuse, R7, R2 ;  /* 0x0000000717198224 */ /* 0x040fe400078e0202 */
[----:B------:R-:W-:Y:S01]  /*05c0*/  @!P0 IMAD.WIDE.U32 R22, R23, R6, R44 ;  /* 0x0000000617168225 */ /* 0x000fe200078e002c */
[----:B------:R-:W1:Y:S01]  /*05d0*/  @!P2 LDC.64 R2, c[0x0][0x3f8] ;  /* 0x0000fe00ff02ab82 */ /* 0x000e620000000a00 */
[----:B------:R-:W-:-:S02]  /*05e0*/  @!P1 MOV R16, R42 ;  /* 0x0000002a00109202 */ /* 0x000fc40000000f00 */
[----:B------:R-:W-:Y:S01]  /*05f0*/  @!P1 IMAD R27, R14, R13, R17 ;  /* 0x0000000d0e1b9224 */ /* 0x000fe200078e0211 */
[----:B------:R-:W-:Y:S02]  /*0600*/  @!P1 MOV R17, R45 ;  /* 0x0000002d00119202 */ /* 0x000fe40000000f00 */
[----:B------:R-:W-:Y:S02]  /*0610*/  ISETP.GE.U32.AND P3, PT, R10, UR12, PT ;  /* 0x0000000c0a007c0c */ /* 0x000fe4000bf66070 */
[----:B------:R-:W-:Y:S01]  /*0620*/  SHF.R.S32.HI R11, RZ, 0x1f, R10 ;  /* 0x0000001fff0b7819 */ /* 0x000fe2000001140a */
[----:B------:R-:W3:Y:S01]  /*0630*/  @!P1 LDC.64 R6, c[0x0][0x3a0] ;  /* 0x0000e800ff069b82 */ /* 0x000ee20000000a00 */
[----:B------:R-:W-:Y:S01]  /*0640*/  @!P0 IADD3 R23, PT, PT, R23, R25, RZ ;  /* 0x0000001917178210 */ /* 0x000fe20007ffe0ff */
[----:B------:R-:W-:Y:S01]  /*0650*/  @!P1 IMAD.WIDE.U32 R12, R14, R12, R16 ;  /* 0x0000000c0e0c9225 */ /* 0x000fe200078e0010 */
[----:B------:R-:W-:Y:S02]  /*0660*/  @!P0 SHF.L.U32 R25, R22, 0x1, RZ ;  /* 0x0000000116198819 */ /* 0x000fe400000006ff */
[----:B------:R-:W-:-:S02]  /*0670*/  ISETP.GE.AND.EX P3, PT, R11, UR13, PT, P3 ;  /* 0x0000000d0b007c0c */ /* 0x000fc4000bf66330 */
[----:B------:R-:W-:Y:S01]  /*0680*/  @!P0 SHF.L.U64.HI R20, R22, 0x1, R23 ;  /* 0x0000000116148819 */ /* 0x000fe20000010217 */
[----:B------:R-:W3:Y:S01]  /*0690*/  @!P1 LDC.64 R16, c[0x0][0x398] ;  /* 0x0000e600ff109b82 */ /* 0x000ee20000000a00 */
[----:B0-----:R-:W-:-:S04]  /*06a0*/  @!P0 IADD3 R22, P4, PT, R25, R8, RZ ;  /* 0x0000000819168210 */ /* 0x001fc80007f9e0ff */
[----:B------:R-:W-:Y:S02]  /*06b0*/  @!P0 IADD3.X R23, PT, PT, R20, R9, RZ, P4, !PT ;  /* 0x0000000914178210 */ /* 0x000fe400027fe4ff */
[----:B------:R-:W-:Y:S02]  /*06c0*/  @!P1 IADD3 R9, PT, PT, R13, R27, RZ ;  /* 0x0000001b0d099210 */ /* 0x000fe40007ffe0ff */
[----:B--2---:R-:W-:Y:S01]  /*06d0*/  @!P0 IADD3 R18, P4, PT, R25, R18, RZ ;  /* 0x0000001219128210 */ /* 0x004fe20007f9e0ff */
[----:B------:R0:W2:Y:S01]  /*06e0*/  @!P0 LDG.E R37, desc[UR10][R22.64] ;  /* 0x0000000a16258981 */ /* 0x0000a2000c1e1900 */
[----:B------:R-:W-:Y:S02]  /*06f0*/  @!P1 SHF.L.U64.HI R24, R12, 0x1, R9 ;  /* 0x000000010c189819 */ /* 0x000fe40000010209 */
[----:B------:R-:W4:Y:S01]  /*0700*/  @!P3 LDC.64 R8, c[0x0][0x3f8] ;  /* 0x0000fe00ff08bb82 */ /* 0x000f220000000a00 */
[----:B------:R-:W-:Y:S01]  /*0710*/  @!P0 IADD3.X R19, PT, PT, R20, R19, RZ, P4, !PT ;  /* 0x0000001314138210 */ /* 0x000fe200027fe4ff */
[----:B-1----:R-:W-:Y:S01]  /*0720*/  @!P2 IMAD R20, R15, R2, RZ ;  /* 0x000000020f14a224 */ /* 0x002fe200078e02ff */
[----:B------:R-:W-:-:S02]  /*0730*/  @!P1 SHF.L.U32 R25, R12, 0x1, RZ ;  /* 0x000000010c199819 */ /* 0x000fc400000006ff */
[----:B0-----:R-:W-:Y:S02]  /*0740*/  @!P2 MOV R22, R42 ;  /* 0x0000002a0016a202 */ /* 0x001fe40000000f00 */
[----:B------:R-:W-:Y:S01]  /*0750*/  @!P2 MOV R23, R45 ;  /* 0x0000002d0017a202 */ /* 0x000fe20000000f00 */
[C---:B------:R-:W-:Y:S01]  /*0760*/  @!P2 IMAD R27, R21.reuse, R3, R20 ;  /* 0x00000003151ba224 */ /* 0x040fe200078e0214 */
[----:B------:R-:W0:Y:S01]  /*0770*/  @!P2 LDC.64 R12, c[0x0][0x3a0] ;  /* 0x0000e800ff0cab82 */ /* 0x000e220000000a00 */
[----:B------:R1:W2:Y:S01]  /*0780*/  @!P0 LDG.E R36, desc[UR10][R18.64] ;  /* 0x0000000a12248981 */ /* 0x0002a2000c1e1900 */
[----:B------:R-:W-:Y:S01]  /*0790*/  @!P2 IMAD.WIDE.U32 R2, R21, R2, R22 ;  /* 0x000000021502a225 */ /* 0x000fe200078e0016 */
[----:B---3--:R-:W-:-:S05]  /*07a0*/  @!P1 IADD3 R16, P0, PT, R25, R16, RZ ;  /* 0x0000001019109210 */ /* 0x008fca0007f1e0ff */
[----:B------:R-:W3:Y:S01]  /*07b0*/  @!P2 LDC.64 R14, c[0x0][0x398] ;  /* 0x0000e600ff0eab82 */ /* 0x000ee20000000a00 */
[----:B------:R-:W-:Y:S02]  /*07c0*/  @!P2 IADD3 R3, PT, PT, R3, R27, RZ ;  /* 0x0000001b0303a210 */ /* 0x000fe40007ffe0ff */
[----:B------:R-:W-:Y:S02]  /*07d0*/  @!P1 IADD3.X R17, PT, PT, R24, R17, RZ, P0, !PT ;  /* 0x0000001118119210 */ /* 0x000fe400007fe4ff */
[----:B----4-:R-:W-:Y:S02]  /*07e0*/  ISETP.NE.AND P0, PT, RZ, UR7, PT ;  /* 0x00000007ff007c0c */ /* 0x010fe4000bf05270 */
[----:B------:R-:W-:Y:S02]  /*07f0*/  @!P1 IADD3 R20, P4, PT, R25, R6, RZ ;  /* 0x0000000619149210 */ /* 0x000fe40007f9e0ff */
[C---:B------:R-:W-:Y:S02]  /*0800*/  @!P2 SHF.L.U32 R23, R2.reuse, 0x1, RZ ;  /* 0x000000010217a819 */ /* 0x040fe400000006ff */
[----:B------:R-:W-:-:S02]  /*0810*/  @!P2 SHF.L.U64.HI R22, R2, 0x1, R3 ;  /* 0x000000010216a819 */ /* 0x000fc40000010203 */
[----:B------:R-:W4:Y:S01]  /*0820*/  @!P3 LDC.64 R2, c[0x0][0x398] ;  /* 0x0000e600ff02bb82 */ /* 0x000f220000000a00 */
[----:B------:R-:W-:Y:S02]  /*0830*/  CS2R R34, SRZ ;  /* 0x0000000000227805 */ /* 0x000fe4000001ff00 */
[----:B------:R-:W-:Y:S01]  /*0840*/  @!P1 IADD3.X R21, PT, PT, R24, R7, RZ, P4, !PT ;  /* 0x0000000718159210 */ /* 0x000fe200027fe4ff */
[----:B------:R-:W-:Y:S01]  /*0850*/  @!P3 IMAD R11, R11, R8, RZ ;  /* 0x000000080b0bb224 */ /* 0x000fe200078e02ff */
[----:B-1----:R-:W-:Y:S02]  /*0860*/  @!P3 MOV R18, R42 ;  /* 0x0000002a0012b202 */ /* 0x002fe40000000f00 */
[----:B------:R-:W-:Y:S01]  /*0870*/  @!P3 MOV R19, R45 ;  /* 0x0000002d0013b202 */ /* 0x000fe20000000f00 */
[----:B------:R1:W2:Y:S01]  /*0880*/  @!P1 LDG.E R35, desc[UR10][R20.64] ;  /* 0x0000000a14239981 */ /* 0x0002a2000c1e1900 */
[----:B------:R-:W4:Y:S01]  /*0890*/  @!P3 LDC.64 R6, c[0x0][0x3a0] ;  /* 0x0000e800ff06bb82 */ /* 0x000f220000000a00 */
[----:B------:R-:W-:-:S04]  /*08a0*/  @!P3 IMAD.WIDE.U32 R18, R10, R8, R18 ;  /* 0x000000080a12b225 */ /* 0x000fc800078e0012 */
[----:B------:R-:W-:Y:S01]  /*08b0*/  HFMA2 R32, -RZ, RZ, 0, 0 ;  /* 0x00000000ff207431 */ /* 0x000fe200000001ff */
[C---:B---3--:R-:W-:Y:S01]  /*08c0*/  @!P2 IADD3 R14, P5, PT, R23.reuse, R14, RZ ;  /* 0x0000000e170ea210 */ /* 0x048fe20007fbe0ff */
[----:B------:R3:W2:Y:S01]  /*08d0*/  @!P1 LDG.E R34, desc[UR10][R16.64] ;  /* 0x0000000a10229981 */ /* 0x0006a2000c1e1900 */
[----:B-1----:R-:W-:Y:S02]  /*08e0*/  @!P3 IMAD R21, R10, R9, R11 ;  /* 0x000000090a15b224 */ /* 0x002fe400078e020b */
[----:B------:R-:W1:Y:S01]  /*08f0*/  @P0 LDC.64 R8, c[0x0][0x3b0] ;  /* 0x0000ec00ff080b82 */ /* 0x000e620000000a00 */
[----:B0-----:R-:W-:-:S07]  /*0900*/  @!P2 IADD3 R12, P4, PT, R23, R12, RZ ;  /* 0x0000000c170ca210 */ /* 0x001fce0007f9e0ff */
[----:B------:R-:W0:Y:S01]  /*0910*/  LDC.64 R10, c[0x0][0x3a8] ;  /* 0x0000ea00ff0a7b82 */ /* 0x000e220000000a00 */
[----:B------:R-:W-:Y:S02]  /*0920*/  MOV R31, RZ ;  /* 0x000000ff001f7202 */ /* 0x000fe40000000f00 */
[C---:B------:R-:W-:Y:S02]  /*0930*/  @!P2 IADD3.X R13, PT, PT, R22.reuse, R13, RZ, P4, !PT ;  /* 0x0000000d160da210 */ /* 0x040fe400027fe4ff */
[----:B------:R-:W-:Y:S02]  /*0940*/  @!P2 IADD3.X R15, PT, PT, R22, R15, RZ, P5, !PT ;  /* 0x0000000f160fa210 */ /* 0x000fe40002ffe4ff */
[----:B------:R-:W-:Y:S01]  /*0950*/  @!P3 IADD3 R21, PT, PT, R19, R21, RZ ;  /* 0x000000151315b210 */ /* 0x000fe20007ffe0ff */
[----:B------:R1:W2:Y:S01]  /*0960*/  @!P2 LDG.E R32, desc[UR10][R12.64] ;  /* 0x0000000a0c20a981 */ /* 0x0002a2000c1e1900 */
[C---:B------:R-:W-:Y:S02]  /*0970*/  @!P3 SHF.L.U32 R19, R18.reuse, 0x1, RZ ;  /* 0x000000011213b819 */ /* 0x040fe400000006ff */
[----:B------:R-:W-:Y:S01]  /*0980*/  @!P3 SHF.L.U64.HI R20, R18, 0x1, R21 ;  /* 0x000000011214b819 */ /* 0x000fe20000010215 */
[----:B------:R-:W2:Y:S01]  /*0990*/  @!P2 LDG.E R31, desc[UR10][R14.64] ;  /* 0x0000000a0e1fa981 */ /* 0x000ea2000c1e1900 */
[----:B----4-:R-:W-:-:S02]  /*09a0*/  @!P3 IADD3 R18, P2, PT, R19, R2, RZ ;  /* 0x000000021312b210 */ /* 0x010fc40007f5e0ff */
[----:B------:R-:W-:Y:S02]  /*09b0*/  LOP3.LUT R2, R38, 0xffff, RZ, 0xc0, !PT ;  /* 0x0000ffff26027812 */ /* 0x000fe400078ec0ff */
[----:B---3--:R-:W-:Y:S02]  /*09c0*/  @!P3 IADD3 R16, P1, PT, R19, R6, RZ ;  /* 0x000000061310b210 */ /* 0x008fe40007f3e0ff */
[C---:B------:R-:W-:Y:S01]  /*09d0*/  @!P3 IADD3.X R19, PT, PT, R20.reuse, R3, RZ, P2, !PT ;  /* 0x000000031413b210 */ /* 0x040fe200017fe4ff */
[----:B------:R-:W-:Y:S01]  /*09e0*/  IMAD R3, R41, 0xa, R2 ;  /* 0x0000000a29037824 */ /* 0x000fe200078e0202 */
[----:B------:R-:W-:Y:S02]  /*09f0*/  CS2R R28, SRZ ;  /* 0x00000000001c7805 */ /* 0x000fe4000001ff00 */
[----:B------:R-:W-:Y:S01]  /*0a00*/  @!P3 IADD3.X R17, PT, PT, R20, R7, RZ, P1, !PT ;  /* 0x000000071411b210 */ /* 0x000fe20000ffe4ff */
[----:B-1----:R-:W-:-:S04]  /*0a10*/  @P0 IMAD.WIDE R12, R3, 0x4, R8 ;  /* 0x00000004030c0825 */ /* 0x002fc800078e0208 */
[----:B------:R-:W3:Y:S01]  /*0a20*/  @!P3 LDG.E R29, desc[UR10][R16.64] ;  /* 0x0000000a101db981 */ /* 0x000ee2000c1e1900 */
[----:B0-----:R-:W-:-:S03]  /*0a30*/  IMAD.WIDE R8, R3, 0x4, R10 ;  /* 0x0000000403087825 */ /* 0x001fc600078e020a */
[----:B------:R-:W4:Y:S04]  /*0a40*/  @!P3 LDG.E R28, desc[UR10][R18.64] ;  /* 0x0000000a121cb981 */ /* 0x000f28000c1e1900 */
[----:B------:R-:W5:Y:S01]  /*0a50*/  LDG.E.64 R8, desc[UR10][R8.64] ;  /* 0x0000000a08087981 */ /* 0x000f62000c1e1b00 */
[----:B------:R-:W-:-:S06]  /*0a60*/  CS2R R6, SRZ ;  /* 0x0000000000067805 */ /* 0x000fcc000001ff00 */
[----:B------:R0:W5:Y:S01]  /*0a70*/  @P0 LDG.E.64 R6, desc[UR10][R12.64] ;  /* 0x0000000a0c060981 */ /* 0x000162000c1e1b00 */
[----:B------:R-:W-:Y:S01]  /*0a80*/  UISETP.NE.AND UP1, UPT, UR7, URZ, UPT ;  /* 0x000000ff0700728c */ /* 0x000fe2000bf25270 */
[----:B------:R-:W-:Y:S01]  /*0a90*/  UMOV UR9, 0x3f800000 ;  /* 0x3f80000000097882 */ /* 0x000fe20000000000 */
[----:B------:R-:W-:-:S13]  /*0aa0*/  R2UR UR13, R4 ;  /* 0x00000000040d72ca */ /* 0x000fda00000e0000 */
[----:B------:R-:W-:-:S05]  /*0ab0*/  MOV R4, UR13 ;  /* 0x0000000d00047c02 */ /* 0x000fca0008000f00 */
[----:B------:R-:W-:-:S05]  /*0ac0*/  FFMA.FTZ R5, -R4, UR13, R5 ;  /* 0x0000000d04057c23 */ /* 0x000fca0008010105 */
[----:B------:R-:W-:-:S13]  /*0ad0*/  FSETP.GTU.FTZ.AND P0, PT, R5, RZ, PT ;  /* 0x000000ff0500720b */ /* 0x000fda0003f1c000 */
[----:B------:R-:W-:-:S05]  /*0ae0*/  VOTEU.ANY UP0, P0 ;  /* 0x0000000000ff7886 */ /* 0x000fca0000000100 */
[----:B------:R-:W1:Y:S01]  /*0af0*/  @UP0 LDCU UR6, c[0x0][0x3c0] ;  /* 0x00007800ff0607ac */ /* 0x000e620008000800 */
[----:B------:R-:W-:-:S13]  /*0b00*/  PLOP3.LUT P0, PT, PT, PT, UP0, 0x80, 0x8 ;  /* 0x000000000008781c */ /* 0x000fda0003f0f008 */
[----:B-1----:R-:W-:-:S06]  /*0b10*/  @P0 FADD.FTZ R4, R5, UR6 ;  /* 0x0000000605040e21 */ /* 0x002fcc0008010000 */
[----:B------:R-:W1:Y:S01]  /*0b20*/  @P0 MUFU.RSQ R4, R4 ;  /* 0x0000000400040308 */ /* 0x000e620000001400 */
[----:B--2---:R-:W-:Y:S02]  /*0b30*/  PRMT R10, R37, 0x7632, R10 ;  /* 0x00007632250a7816 */ /* 0x004fe4000000000a */
[----:B0-----:R-:W-:Y:S02]  /*0b40*/  PRMT R12, R36, 0x7632, R12 ;  /* 0x00007632240c7816 */ /* 0x001fe4000000000c */
[----:B-1----:R-:W-:Y:S02]  /*0b50*/  @P0 R2UR UR6, R4 ;  /* 0x00000000040602ca */ /* 0x002fe400000e0000 */
[----:B------:R-:W-:-:S11]  /*0b60*/  PRMT R33, R35, 0x7632, R33 ;  /* 0x0000763223217816 */ /* 0x000fd60000000021 */
[----:B------:R-:W-:Y:S01]  /*0b70*/  @UP0 UMOV UR9, UR6 ;  /* 0x0000000600090c82 */ /* 0x000fe20008000000 */
[----:B------:R-:W-:Y:S02]  /*0b80*/  PRMT R13, R34, 0x7632, R13 ;  /* 0x00007632220d7816 */ /* 0x000fe4000000000d */
[----:B------:R-:W-:Y:S02]  /*0b90*/  PRMT R30, R32, 0x7632, R30 ;  /* 0x00007632201e7816 */ /* 0x000fe4000000001e */
[----:B------:R-:W-:Y:S02]  /*0ba0*/  PRMT R16, R31, 0x7632, R16 ;  /* 0x000076321f107816 */ /* 0x000fe40000000010 */
[----:B---3--:R-:W-:Y:S02]  /*0bb0*/  PRMT R3, R29, 0x7632, R3 ;  /* 0x000076321d037816 */ /* 0x008fe40000000003 */
[----:B----4-:R-:W-:Y:S01]  /*0bc0*/  PRMT R5, R28, 0x7632, R5 ;  /* 0x000076321c057816 */ /* 0x010fe20000000005 */
[----:B------:R-:W-:Y:S06]  /*0bd0*/  BRA.U UP1, `(.L_x_104) ;  /* 0x0000000501247547 */ /* 0x000fec000b800000 */
[----:B------:R-:W-:Y:S02]  /*0be0*/  SHF.L.U32 R14, R37, 0x10, RZ ;  /* 0x00000010250e7819 */ /* 0x000fe400000006ff */
[----:B------:R-:W-:Y:S02]  /*0bf0*/  SHF.L.U32 R10, R10, 0x10, RZ ;  /* 0x000000100a0a7819 */ /* 0x000fe400000006ff */
[----:B------:R-:W-:Y:S01]  /*0c00*/  SHF.L.U32 R11, R36, 0x10, RZ ;  /* 0x00000010240b7819 */ /* 0x000fe200000006ff */
[----:B------:R-:W-:Y:S01]  /*0c10*/  FADD.FTZ R14, R14, -UR13 ;  /* 0x8000000d0e0e7e21 */ /* 0x000fe20008010000 */
[----:B------:R-:W-:Y:S01]  /*0c20*/  SHF.L.U32 R4, R12, 0x10, RZ ;  /* 0x000000100c047819 */ /* 0x000fe200000006ff */
[----:B------:R-:W-:Y:S01]  /*0c30*/  FADD.FTZ R15, R10, -UR13 ;  /* 0x8000000d0a0f7e21 */ /* 0x000fe20008010000 */
[----:B------:R-:W-:Y:S01]  /*0c40*/  SHF.L.U32 R18, R35, 0x10, RZ ;  /* 0x0000001023127819 */ /* 0x000fe200000006ff */
[----:B-----5:R-:W-:Y:S01]  /*0c50*/  FMUL.FTZ R17, R8, R11 ;  /* 0x0000000b08117220 */ /* 0x020fe20000410000 */
[----:B------:R-:W-:Y:S01]  /*0c60*/  FMUL.FTZ R10, R14, UR9 ;  /* 0x000000090e0a7c20 */ /* 0x000fe20008410000 */
[----:B------:R-:W-:Y:S01]  /*0c70*/  FMUL.FTZ R12, R9, R4 ;  /* 0x00000004090c7220 */ /* 0x000fe20000410000 */
[----:B------:R-:W-:Y:S01]  /*0c80*/  FMUL.FTZ R15, R15, UR9 ;  /* 0x000000090f0f7c20 */ /* 0x000fe20008410000 */
[----:B------:R-:W-:Y:S01]  /*0c90*/  FADD.FTZ R19, RZ, R17 ;  /* 0x00000011ff137221 */ /* 0x000fe20000010000 */
[----:B------:R-:W-:Y:S01]  /*0ca0*/  FFMA.FTZ R14, R10, R17, RZ ;  /* 0x000000110a0e7223 */ /* 0x000fe200000100ff */
[----:B------:R-:W-:Y:S01]  /*0cb0*/  SHF.L.U32 R17, R34, 0x10, RZ ;  /* 0x0000001022117819 */ /* 0x000fe200000006ff */
[----:B------:R-:W-:Y:S01]  /*0cc0*/  FADD.FTZ R18, R18, -UR13 ;  /* 0x8000000d12127e21 */ /* 0x000fe20008010000 */
[----:B------:R-:W-:Y:S01]  /*0cd0*/  FADD.FTZ R20, R12, R19 ;  /* 0x000000130c147221 */ /* 0x000fe20000010000 */
[----:B------:R-:W-:Y:S01]  /*0ce0*/  FFMA.FTZ R19, R15, R12, R14 ;  /* 0x0000000c0f137223 */ /* 0x000fe2000001000e */
[----:B------:R-:W-:Y:S01]  /*0cf0*/  SHF.L.U32 R21, R33, 0x10, RZ ;  /* 0x0000001021157819 */ /* 0x000fe200000006ff */
[----:B------:R-:W-:Y:S01]  /*0d00*/  FMUL.FTZ R23, R8, R17 ;  /* 0x0000001108177220 */ /* 0x000fe20000410000 */
[----:B------:R-:W-:Y:S01]  /*0d10*/  FMUL.FTZ R14, R18, UR9 ;  /* 0x00000009120e7c20 */ /* 0x000fe20008410000 */
[----:B------:R-:W-:-:S02]  /*0d20*/  SHF.L.U32 R18, R13, 0x10, RZ ;  /* 0x000000100d127819 */ /* 0x000fc400000006ff */
[----:B------:R-:W-:Y:S01]  /*0d30*/  FADD.FTZ R12, R20, R23 ;  /* 0x00000017140c7221 */ /* 0x000fe20000010000 */
[----:B------:R-:W-:Y:S01]  /*0d40*/  FFMA.FTZ R22, R14, R23, R19 ;  /* 0x000000170e167223 */ /* 0x000fe20000010013 */
[----:B------:R-:W-:Y:S01]  /*0d50*/  FADD.FTZ R19, R21, -UR13 ;  /* 0x8000000d15137e21 */ /* 0x000fe20008010000 */
[----:B------:R-:W-:Y:S01]  /*0d60*/  SHF.L.U32 R23, R32, 0x10, RZ ;  /* 0x0000001020177819 */ /* 0x000fe200000006ff */
[----:B------:R-:W-:Y:S01]  /*0d70*/  FMUL.FTZ R21, R9, R18 ;  /* 0x0000001209157220 */ /* 0x000fe20000410000 */
[----:B------:R-:W-:Y:S01]  /*0d80*/  FFMA.FTZ R20, R11, R10, RZ ;  /* 0x0000000a0b147223 */ /* 0x000fe200000100ff */
[----:B------:R-:W-:Y:S01]  /*0d90*/  SHF.L.U32 R13, R31, 0x10, RZ ;  /* 0x000000101f0d7819 */ /* 0x000fe200000006ff */
[----:B------:R-:W-:Y:S01]  /*0da0*/  FMUL.FTZ R19, R19, UR9 ;  /* 0x0000000913137c20 */ /* 0x000fe20008410000 */
[----:B------:R-:W-:Y:S01]  /*0db0*/  FADD.FTZ R10, RZ, R11 ;  /* 0x0000000bff0a7221 */ /* 0x000fe20000010000 */
[----:B------:R-:W-:Y:S01]  /*0dc0*/  FADD.FTZ R23, R23, -UR13 ;  /* 0x8000000d17177e21 */ /* 0x000fe20008010000 */
[----:B------:R-:W-:Y:S01]  /*0dd0*/  FADD.FTZ R11, R21, R12 ;  /* 0x0000000c150b7221 */ /* 0x000fe20000010000 */
[----:B------:R-:W-:Y:S01]  /*0de0*/  FFMA.FTZ R21, R19, R21, R22 ;  /* 0x0000001513157223 */ /* 0x000fe20000010016 */
[----:B------:R-:W-:Y:S01]  /*0df0*/  FADD.FTZ R12, R17, R10 ;  /* 0x0000000a110c7221 */ /* 0x000fe20000010000 */
[----:B------:R-:W-:Y:S01]  /*0e00*/  FMUL.FTZ R22, R8, R13 ;  /* 0x0000000d08167220 */ /* 0x000fe20000410000 */
[----:B------:R-:W-:Y:S01]  /*0e10*/  FMUL.FTZ R10, R23, UR9 ;  /* 0x00000009170a7c20 */ /* 0x000fe20008410000 */
[----:B------:R-:W-:Y:S01]  /*0e20*/  FFMA.FTZ R14, R17, R14, R20 ;  /* 0x0000000e110e7223 */ /* 0x000fe20000010014 */
[----:B------:R-:W-:Y:S01]  /*0e30*/  SHF.L.U32 R20, R30, 0x10, RZ ;  /* 0x000000101e147819 */ /* 0x000fe200000006ff */
[----:B------:R-:W-:Y:S01]  /*0e40*/  FADD.FTZ R11, R11, R22 ;  /* 0x000000160b0b7221 */ /* 0x000fe20000010000 */
[----:B------:R-:W-:Y:S01]  /*0e50*/  FFMA.FTZ R17, R10, R22, R21 ;  /* 0x000000160a117223 */ /* 0x000fe20000010015 */
[----:B------:R-:W-:Y:S01]  /*0e60*/  SHF.L.U32 R16, R16, 0x10, RZ ;  /* 0x0000001010107819 */ /* 0x000fe200000006ff */
[----:B------:R-:W-:Y:S01]  /*0e70*/  FFMA.FTZ R21, R4, R15, RZ ;  /* 0x0000000f04157223 */ /* 0x000fe200000100ff */
[----:B------:R-:W-:Y:S01]  /*0e80*/  FADD.FTZ R15, RZ, R4 ;  /* 0x00000004ff0f7221 */ /* 0x000fe20000010000 */
[----:B------:R-:W-:Y:S01]  /*0e90*/  FADD.FTZ R20, R20, -UR13 ;  /* 0x8000000d14147e21 */ /* 0x000fe20008010000 */
[----:B------:R-:W-:Y:S01]  /*0ea0*/  SHF.L.U32 R22, R29, 0x10, RZ ;  /* 0x000000101d167819 */ /* 0x000fe200000006ff */
[----:B------:R-:W-:Y:S01]  /*0eb0*/  FMUL.FTZ R4, R9, R16 ;  /* 0x0000001009047220 */ /* 0x000fe20000410000 */
[----:B------:R-:W-:Y:S01]  /*0ec0*/  FADD.FTZ R15, R18, R15 ;  /* 0x0000000f120f7221 */ /* 0x000fe20000010000 */
[----:B------:R-:W-:Y:S01]  /*0ed0*/  FMUL.FTZ R20, R20, UR9 ;  /* 0x0000000914147c20 */ /* 0x000fe20008410000 */
[----:B------:R-:W-:Y:S01]  /*0ee0*/  FFMA.FTZ R21, R18, R19, R21 ;  /* 0x0000001312157223 */ /* 0x000fe20000010015 */
[----:B------:R-:W-:Y:S01]  /*0ef0*/  SHF.L.U32 R19, R28, 0x10, RZ ;  /* 0x000000101c137819 */ /* 0x000fe200000006ff */
[----:B------:R-:W-:Y:S01]  /*0f00*/  FADD.FTZ R18, R22, -UR13 ;  /* 0x8000000d16127e21 */ /* 0x000fe20008010000 */
[----:B------:R-:W-:Y:S01]  /*0f10*/  SHF.L.U32 R22, R3, 0x10, RZ ;  /* 0x0000001003167819 */ /* 0x000fe200000006ff */
[----:B------:R-:W-:Y:S01]  /*0f20*/  FADD.FTZ R11, R4, R11 ;  /* 0x0000000b040b7221 */ /* 0x000fe20000010000 */
[----:B------:R-:W-:Y:S01]  /*0f30*/  FFMA.FTZ R17, R20, R4, R17 ;  /* 0x0000000414117223 */ /* 0x000fe20000010011 */
[----:B------:R-:W-:Y:S01]  /*0f40*/  SHF.L.U32 R4, R5, 0x10, RZ ;  /* 0x0000001005047819 */ /* 0x000fe200000006ff */
[----:B------:R-:W-:Y:S01]  /*0f50*/  FMUL.FTZ R24, R8, R19 ;  /* 0x0000001308187220 */ /* 0x000fe20000410000 */
[----:B------:R-:W-:Y:S01]  /*0f60*/  FMUL.FTZ R18, R18, UR9 ;  /* 0x0000000912127c20 */ /* 0x000fe20008410000 */
[----:B------:R-:W-:Y:S01]  /*0f70*/  FADD.FTZ R22, R22, -UR13 ;  /* 0x8000000d16167e21 */ /* 0x000fe20008010000 */
[----:B------:R-:W-:Y:S01]  /*0f80*/  FADD.FTZ R12, R12, R13 ;  /* 0x0000000d0c0c7221 */ /* 0x000fe20000010000 */
[----:B------:R-:W-:Y:S01]  /*0f90*/  FFMA.FTZ R10, R13, R10, R14 ;  /* 0x0000000a0d0a7223 */ /* 0x000fe2000001000e */
[----:B------:R-:W-:Y:S01]  /*0fa0*/  FADD.FTZ R14, R11, R24 ;  /* 0x000000180b0e7221 */ /* 0x000fe20000010000 */
[----:B------:R-:W-:Y:S01]  /*0fb0*/  FMUL.FTZ R13, R9, R4 ;  /* 0x00000004090d7220 */ /* 0x000fe20000410000 */
[----:B------:R-:W-:Y:S01]  /*0fc0*/  FFMA.FTZ R17, R18, R24, R17 ;  /* 0x0000001812117223 */ /* 0x000fe20000010011 */
[----:B------:R-:W-:Y:S01]  /*0fd0*/  FMUL.FTZ R22, R22, UR9 ;  /* 0x0000000916167c20 */ /* 0x000fe20008410000 */
[----:B------:R-:W-:Y:S01]  /*0fe0*/  FADD.FTZ R15, R15, R16 ;  /* 0x000000100f0f7221 */ /* 0x000fe20000010000 */
[----:B------:R-:W-:Y:S01]  /*0ff0*/  FFMA.FTZ R21, R16, R20, R21 ;  /* 0x0000001410157223 */ /* 0x000fe20000010015 */
[----:B------:R-:W-:Y:S01]  /*1000*/  FADD.FTZ R11, R13, R14 ;  /* 0x0000000e0d0b7221 */ /* 0x000fe20000010000 */
[----:B------:R-:W-:Y:S01]  /*1010*/  FFMA.FTZ R16, R22, R13, R17 ;  /* 0x0000000d16107223 */ /* 0x000fe20000010011 */
[----:B------:R-:W-:Y:S01]  /*1020*/  FADD.FTZ R14, R12, R19 ;  /* 0x000000130c0e7221 */ /* 0x000fe20000010000 */
[----:B------:R-:W-:Y:S01]  /*1030*/  FFMA.FTZ R12, R19, R18, R10 ;  /* 0x00000012130c7223 */ /* 0x000fe2000001000a */
[----:B------:R-:W-:Y:S01]  /*1040*/  FADD.FTZ R15, R15, R4 ;  /* 0x000000040f0f7221 */ /* 0x000fe20000010000 */
[----:B------:R-:W-:Y:S01]  /*1050*/  FFMA.FTZ R13, R4, R22, R21 ;  /* 0x00000016040d7223 */ /* 0x000fe20000010015 */
[----:B------:R-:W-:Y:S06]  /*1060*/  BRA `(.L_x_105) ;  /* 0x0000000800407947 */ /* 0x000fec0003800000 */
.L_x_104:
[----:B------:R-:W-:Y:S02]  /*1070*/  SHF.L.U32 R10, R10, 0x10, RZ ;  /* 0x000000100a0a7819 */ /* 0x000fe400000006ff */
[----:B------:R-:W-:Y:S02]  /*1080*/  SHF.L.U32 R14, R33, 0x10, RZ ;  /* 0x00000010210e7819 */ /* 0x000fe400000006ff */
[----:B------:R-:W-:Y:S01]  /*1090*/  SHF.L.U32 R26, R12, 0x10, RZ ;  /* 0x000000100c1a7819 */ /* 0x000fe200000006ff */
[----:B------:R-:W-:Y:S01]  /*10a0*/  FADD.FTZ R4, R10, -UR13 ;  /* 0x8000000d0a047e21 */ /* 0x000fe20008010000 */
[----:B------:R-:W-:Y:S01]  /*10b0*/  SHF.L.U32 R10, R37, 0x10, RZ ;  /* 0x00000010250a7819 */ /* 0x000fe200000006ff */
[----:B------:R-:W-:Y:S01]  /*10c0*/  FADD.FTZ R14, R14, -UR13 ;  /* 0x8000000d0e0e7e21 */ /* 0x000fe20008010000 */
[----:B------:R-:W-:Y:S01]  /*10d0*/  SHF.L.U32 R16, R16, 0x10, RZ ;  /* 0x0000001010107819 */ /* 0x000fe200000006ff */
[----:B------:R-:W-:Y:S02]  /*10e0*/  FMUL.FTZ R4, R4, UR9 ;  /* 0x0000000904047c20 */ /* 0x000fe40008410000 */
[----:B------:R-:W-:Y:S01]  /*10f0*/  FADD.FTZ R10, R10, -UR13 ;  /* 0x8000000d0a0a7e21 */ /* 0x000fe20008010000 */
[----:B------:R-:W-:Y:S01]  /*1100*/  FMUL.FTZ R14, R14, UR9 ;  /* 0x000000090e0e7c20 */ /* 0x000fe20008410000 */
[----:B-----5:R-:W-:-:S02]  /*1110*/  FFMA.FTZ R18, R9, R4, R7 ;  /* 0x0000000409127223 */ /* 0x020fc40000010007 */
[----:B------:R-:W-:Y:S01]  /*1120*/  FMUL.FTZ R11, R10, UR9 ;  /* 0x000000090a0b7c20 */ /* 0x000fe20008410000 */
[----:B------:R-:W-:Y:S01]  /*1130*/  FFMA.FTZ R20, R9, R14, R7 ;  /* 0x0000000e09147223 */ /* 0x000fe20000010007 */
[----:B------:R-:W-:Y:S02]  /*1140*/  FMUL.FTZ R21, R18, -1.4426950216293334961 ;  /* 0xbfb8aa3b12157820 */ /* 0x000fe40000410000 */
[----:B------:R-:W-:Y:S01]  /*1150*/  FFMA.FTZ R10, R8, R11, R6 ;  /* 0x0000000b080a7223 */ /* 0x000fe20000010006 */
[----:B------:R-:W-:-:S03]  /*1160*/  FMUL.FTZ R23, R20, -1.4426950216293334961 ;  /* 0xbfb8aa3b14177820 */ /* 0x000fc60000410000 */
[----:B------:R-:W-:Y:S01]  /*1170*/  FMUL.FTZ R15, R10, -1.4426950216293334961 ;  /* 0xbfb8aa3b0a0f7820 */ /* 0x000fe20000410000 */
[----:B------:R-:W0:Y:S08]  /*1180*/  MUFU.EX2 R21, R21 ;  /* 0x0000001500157308 */ /* 0x000e300000000800 */
[----:B------:R-:W1:Y:S08]  /*1190*/  MUFU.EX2 R15, R15 ;  /* 0x0000000f000f7308 */ /* 0x000e700000000800 */
[----:B------:R-:W2:Y:S01]  /*11a0*/  MUFU.EX2 R23, R23 ;  /* 0x0000001700177308 */ /* 0x000ea20000000800 */
[----:B0-----:R-:W-:Y:S01]  /*11b0*/  FADD.FTZ R22, R21, 1 ;  /* 0x3f80000015167421 */ /* 0x001fe20000010000 */
[----:B------:R-:W-:-:S05]  /*11c0*/  SHF.L.U32 R21, R30, 0x10, RZ ;  /* 0x000000101e157819 */ /* 0x000fca00000006ff */
[----:B------:R-:W-:Y:S01]  /*11d0*/  FADD.FTZ R12, R21, -UR13 ;  /* 0x8000000d150c7e21 */ /* 0x000fe20008010000 */
[----:B------:R0:W3:Y:S01]  /*11e0*/  MUFU.RCP R17, R22 ;  /* 0x0000001600117308 */ /* 0x0000e20000001000 */
[----:B-1----:R-:W-:Y:S02]  /*11f0*/  FADD.FTZ R19, R15, 1 ;  /* 0x3f8000000f137421 */ /* 0x002fe40000010000 */
[----:B------:R-:W-:-:S05]  /*1200*/  FMUL.FTZ R12, R12, UR9 ;  /* 0x000000090c0c7c20 */ /* 0x000fca0008410000 */
[----:B------:R-:W1:Y:S01]  /*1210*/  MUFU.RCP R19, R19 ;  /* 0x0000001300137308 */ /* 0x000e620000001000 */
[----:B--2---:R-:W-:Y:S01]  /*1220*/  FADD.FTZ R24, R23, 1 ;  /* 0x3f80000017187421 */ /* 0x004fe20000010000 */
[----:B0-----:R-:W-:Y:S01]  /*1230*/  FFMA.FTZ R22, R9, R12, R7 ;  /* 0x0000000c09167223 */ /* 0x001fe20000010007 */
[----:B------:R-:W-:-:S03]  /*1240*/  SHF.L.U32 R23, R35, 0x10, RZ ;  /* 0x0000001023177819 */ /* 0x000fc600000006ff */
[----:B------:R-:W-:Y:S02]  /*1250*/  FMUL.FTZ R25, R22, -1.4426950216293334961 ;  /* 0xbfb8aa3b16197820 */ /* 0x000fe40000410000 */
[----:B------:R0:W2:Y:S01]  /*1260*/  MUFU.RCP R15, R24 ;  /* 0x00000018000f7308 */ /* 0x0000a20000001000 */
[----:B---3--:R-:W-:Y:S01]  /*1270*/  FADD.FTZ R21, -R17, 1 ;  /* 0x3f80000011157421 */ /* 0x008fe20000010100 */
[----:B------:R-:W-:Y:S01]  /*1280*/  FMUL.FTZ R17, R26, R17 ;  /* 0x000000111a117220 */ /* 0x000fe20000410000 */
[----:B------:R-:W-:Y:S01]  /*1290*/  SHF.L.U32 R26, R13, 0x10, RZ ;  /* 0x000000100d1a7819 */ /* 0x000fe200000006ff */
[----:B------:R-:W-:Y:S01]  /*12a0*/  FADD.FTZ R27, R23, -UR13 ;  /* 0x8000000d171b7e21 */ /* 0x000fe20008010000 */
[----:B------:R-:W-:-:S03]  /*12b0*/  FFMA.FTZ R18, R18, R21, 1 ;  /* 0x3f80000012127423 */ /* 0x000fc60000010015 */
[----:B------:R-:W3:Y:S01]  /*12c0*/  MUFU.EX2 R13, R25 ;  /* 0x00000019000d7308 */ /* 0x000ee20000000800 */
[----:B-1----:R-:W-:Y:S01]  /*12d0*/  FADD.FTZ R21, -R19, 1 ;  /* 0x3f80000013157421 */ /* 0x002fe20000010100 */
[----:B0-----:R-:W-:-:S03]  /*12e0*/  SHF.L.U32 R24, R36, 0x10, RZ ;  /* 0x0000001024187819 */ /* 0x001fc600000006ff */
[----:B------:R-:W-:Y:S02]  /*12f0*/  FFMA.FTZ R10, R10, R21, 1 ;  /* 0x3f8000000a0a7423 */ /* 0x000fe40000010015 */
[----:B------:R-:W-:Y:S01]  /*1300*/  FMUL.FTZ R19, R24, R19 ;  /* 0x0000001318137220 */ /* 0x000fe20000410000 */
[----:B--2---:R-:W-:Y:S01]  /*1310*/  FMUL.FTZ R21, R26, R15 ;  /* 0x0000000f1a157220 */ /* 0x004fe20000410000 */
[----:B------:R-:W-:Y:S01]  /*1320*/  FADD.FTZ R23, -R15, 1 ;  /* 0x3f8000000f177421 */ /* 0x000fe20000010100 */
[----:B------:R-:W-:Y:S01]  /*1330*/  FMUL.FTZ R15, R27, UR9 ;  /* 0x000000091b0f7c20 */ /* 0x000fe20008410000 */
[----:B------:R-:W-:Y:S02]  /*1340*/  FMUL.FTZ R10, R19, R10 ;  /* 0x0000000a130a7220 */ /* 0x000fe40000410000 */
[----:B------:R-:W-:Y:S01]  /*1350*/  FFMA.FTZ R20, R20, R23, 1 ;  /* 0x3f80000014147423 */ /* 0x000fe20000010017 */
[----:B------:R-:W-:Y:S01]  /*1360*/  FFMA.FTZ R24, R8, R15, R6 ;  /* 0x0000000f08187223 */ /* 0x000fe20000010006 */
[----:B------:R-:W-:Y:S01]  /*1370*/  SHF.L.U32 R23, R32, 0x10, RZ ;  /* 0x0000001020177819 */ /* 0x000fe200000006ff */
[----:B---3--:R-:W-:Y:S01]  /*1380*/  FADD.FTZ R27, R13, 1 ;  /* 0x3f8000000d1b7421 */ /* 0x008fe20000010000 */
[----:B------:R-:W-:Y:S01]  /*1390*/  FMUL.FTZ R20, R21, R20 ;  /* 0x0000001415147220 */ /* 0x000fe20000410000 */
[----:B------:R-:W-:-:S02]  /*13a0*/  FMUL.FTZ R19, R24, -1.4426950216293334961 ;  /* 0xbfb8aa3b18137820 */ /* 0x000fc40000410000 */
[----:B------:R-:W-:Y:S02]  /*13b0*/  FADD.FTZ R23, R23, -UR13 ;  /* 0x8000000d17177e21 */ /* 0x000fe40008010000 */
[----:B------:R-:W-:Y:S02]  /*13c0*/  MUFU.RCP R27, R27 ;  /* 0x0000001b001b7308 */ /* 0x000fe40000001000 */
[----:B------:R-:W-:-:S04]  /*13d0*/  FMUL.FTZ R13, R23, UR9 ;  /* 0x00000009170d7c20 */ /* 0x000fc80008410000 */
[----:B------:R-:W-:Y:S02]  /*13e0*/  FFMA.FTZ R23, R8, R13, R6 ;  /* 0x0000000d08177223 */ /* 0x000fe40000010006 */
[----:B------:R-:W0:Y:S02]  /*13f0*/  MUFU.EX2 R19, R19 ;  /* 0x0000001300137308 */ /* 0x000e240000000800 */
[----:B------:R-:W-:-:S06]  /*1400*/  FMUL.FTZ R40, R23, -1.4426950216293334961 ;  /* 0xbfb8aa3b17287820 */ /* 0x000fcc0000410000 */
[----:B------:R-:W1:Y:S01]  /*1410*/  MUFU.EX2 R26, R40 ;  /* 0x00000028001a7308 */ /* 0x000e620000000800 */
[----:B0-----:R-:W-:Y:S01]  /*1420*/  FADD.FTZ R25, R19, 1 ;  /* 0x3f80000013197421 */ /* 0x001fe20000010000 */
[----:B------:R-:W-:Y:S01]  /*1430*/  FMUL.FTZ R19, R16, R27 ;  /* 0x0000001b10137220 */ /* 0x000fe20000410000 */
[----:B------:R-:W-:-:S05]  /*1440*/  FADD.FTZ R16, -R27, 1 ;  /* 0x3f8000001b107421 */ /* 0x000fca0000010100 */
[----:B------:R-:W0:Y:S01]  /*1450*/  MUFU.RCP R25, R25 ;  /* 0x0000001900197308 */ /* 0x000e220000001000 */
[----:B------:R-:W-:Y:S01]  /*1460*/  FFMA.FTZ R22, R22, R16, 1 ;  /* 0x3f80000016167423 */ /* 0x000fe20000010010 */
[----:B-1----:R-:W-:Y:S01]  /*1470*/  FADD.FTZ R26, R26, 1 ;  /* 0x3f8000001a1a7421 */ /* 0x002fe20000010000 */
[----:B------:R-:W-:Y:S01]  /*1480*/  FMUL.FTZ R16, R17, R18 ;  /* 0x0000001211107220 */ /* 0x000fe20000410000 */
[----:B------:R-:W-:Y:S01]  /*1490*/  SHF.L.U32 R18, R34, 0x10, RZ ;  /* 0x0000001022127819 */ /* 0x000fe200000006ff */
[----:B------:R-:W-:-:S03]  /*14a0*/  FMUL.FTZ R19, R19, R22 ;  /* 0x0000001613137220 */ /* 0x000fc60000410000 */
[----:B------:R-:W1:Y:S01]  /*14b0*/  MUFU.RCP R26, R26 ;  /* 0x0000001a001a7308 */ /* 0x000e620000001000 */
[----:B0-----:R-:W-:Y:S01]  /*14c0*/  FADD.FTZ R17, -R25, 1 ;  /* 0x3f80000019117421 */ /* 0x001fe20000010100 */
[----:B------:R-:W-:Y:S01]  /*14d0*/  FMUL.FTZ R18, R18, R25 ;  /* 0x0000001912127220 */ /* 0x000fe20000410000 */
[----:B------:R-:W-:Y:S02]  /*14e0*/  SHF.L.U32 R25, R31, 0x10, RZ ;  /* 0x000000101f197819 */ /* 0x000fe400000006ff */
[----:B------:R-:W-:Y:S01]  /*14f0*/  FFMA.FTZ R17, R24, R17, 1 ;  /* 0x3f80000018117423 */ /* 0x000fe20000010011 */
[----:B------:R-:W-:-:S03]  /*1500*/  SHF.L.U32 R24, R29, 0x10, RZ ;  /* 0x000000101d187819 */ /* 0x000fc600000006ff */
[----:B------:R-:W-:Y:S02]  /*1510*/  FMUL.FTZ R18, R18, R17 ;  /* 0x0000001112127220 */ /* 0x000fe40000410000 */
[----:B------:R-:W-:Y:S01]  /*1520*/  FADD.FTZ R17, R24, -UR13 ;  /* 0x8000000d18117e21 */ /* 0x000fe20008010000 */
[----:B-1----:R-:W-:Y:S01]  /*1530*/  FADD.FTZ R24, -R26, 1 ;  /* 0x3f8000001a187421 */ /* 0x002fe20000010100 */
[----:B------:R-:W-:Y:S02]  /*1540*/  FMUL.FTZ R26, R25, R26 ;  /* 0x0000001a191a7220 */ /* 0x000fe40000410000 */
[----:B------:R-:W-:Y:S01]  /*1550*/  FMUL.FTZ R17, R17, UR9 ;  /* 0x0000000911117c20 */ /* 0x000fe20008410000 */
[----:B------:R-:W-:-:S03]  /*1560*/  FFMA.FTZ R23, R23, R24, 1 ;  /* 0x3f80000017177423 */ /* 0x000fc60000010018 */
[----:B------:R-:W-:Y:S01]  /*1570*/  FFMA.FTZ R24, R8, R17, R6 ;  /* 0x0000001108187223 */ /* 0x000fe20000010006 */
[----:B------:R-:W-:Y:S01]  /*1580*/  FMUL.FTZ R21, R26, R23 ;  /* 0x000000171a157220 */ /* 0x000fe20000410000 */
[----:B------:R-:W-:Y:S01]  /*1590*/  FMUL.FTZ R26, R8, R10 ;  /* 0x0000000a081a7220 */ /* 0x000fe20000410000 */
[----:B------:R-:W-:Y:S01]  /*15a0*/  FMUL.FTZ R23, R9, R16 ;  /* 0x0000001009177220 */ /* 0x000fe20000410000 */
[----:B------:R-:W-:Y:S02]  /*15b0*/  FMUL.FTZ R27, R24, -1.4426950216293334961 ;  /* 0xbfb8aa3b181b7820 */ /* 0x000fe40000410000 */
[----:B------:R-:W-:Y:S01]  /*15c0*/  FFMA.FTZ R25, R11, R26, RZ ;  /* 0x0000001a0b197223 */ /* 0x000fe200000100ff */
[----:B------:R-:W-:-:S03]  /*15d0*/  FADD.FTZ R26, RZ, R26 ;  /* 0x0000001aff1a7221 */ /* 0x000fc60000010000 */
[----:B------:R-:W0:Y:S01]  /*15e0*/  MUFU.EX2 R27, R27 ;  /* 0x0000001b001b7308 */ /* 0x000e220000000800 */
[----:B------:R-:W-:Y:S01]  /*15f0*/  FFMA.FTZ R40, R4, R23, R25 ;  /* 0x0000001704287223 */ /* 0x000fe20000010019 */
[----:B------:R-:W-:Y:S01]  /*1600*/  SHF.L.U32 R25, R28, 0x10, RZ ;  /* 0x000000101c197819 */ /* 0x000fe200000006ff */
[----:B------:R-:W-:Y:S01]  /*1610*/  FADD.FTZ R23, R23, R26 ;  /* 0x0000001a17177221 */ /* 0x000fe20000010000 */
[----:B0-----:R-:W-:-:S04]  /*1620*/  FADD.FTZ R27, R27, 1 ;  /* 0x3f8000001b1b7421 */ /* 0x001fc80000010000 */
[----:B------:R-:W0:Y:S02]  /*1630*/  MUFU.RCP R22, R27 ;  /* 0x0000001b00167308 */ /* 0x000e240000001000 */
[----:B0-----:R-:W-:Y:S01]  /*1640*/  FMUL.FTZ R25, R25, R22 ;  /* 0x0000001619197220 */ /* 0x001fe20000410000 */
[----:B------:R-:W-:-:S04]  /*1650*/  FADD.FTZ R22, -R22, 1 ;  /* 0x3f80000016167421 */ /* 0x000fc80000010100 */
[----:B------:R-:W-:Y:S01]  /*1660*/  FFMA.FTZ R22, R24, R22, 1 ;  /* 0x3f80000018167423 */ /* 0x000fe20000010016 */
[----:B------:R-:W-:Y:S01]  /*1670*/  FFMA.FTZ R24, R11, R10, RZ ;  /* 0x0000000a0b187223 */ /* 0x000fe200000100ff */
[----:B------:R-:W-:Y:S02]  /*1680*/  FADD.FTZ R11, RZ, R10 ;  /* 0x0000000aff0b7221 */ /* 0x000fe40000010000 */
[----:B------:R-:W-:Y:S01]  /*1690*/  FMUL.FTZ R22, R25, R22 ;  /* 0x0000001619167220 */ /* 0x000fe20000410000 */
[----:B------:R-:W-:Y:S01]  /*16a0*/  SHF.L.U32 R25, R3, 0x10, RZ ;  /* 0x0000001003197819 */ /* 0x000fe200000006ff */
[----:B------:R-:W-:Y:S01]  /*16b0*/  FFMA.FTZ R24, R15, R18, R24 ;  /* 0x000000120f187223 */ /* 0x000fe20000010018 */
[----:B------:R-:W-:-:S03]  /*16c0*/  FADD.FTZ R26, R11, R18 ;  /* 0x000000120b1a7221 */ /* 0x000fc60000010000 */
[----:B------:R-:W-:Y:S01]  /*16d0*/  FADD.FTZ R10, R25, -UR13 ;  /* 0x8000000d190a7e21 */ /* 0x000fe20008010000 */
[----:B------:R-:W-:Y:S01]  /*16e0*/  FMUL.FTZ R25, R8, R18 ;  /* 0x0000001208197220 */ /* 0x000fe20000410000 */
[----:B------:R-:W-:Y:S02]  /*16f0*/  FFMA.FTZ R24, R13, R21, R24 ;  /* 0x000000150d187223 */ /* 0x000fe40000010018 */
[----:B------:R-:W-:Y:S01]  /*1700*/  FMUL.FTZ R10, R10, UR9 ;  /* 0x000000090a0a7c20 */ /* 0x000fe20008410000 */
[----:B------:R-:W-:Y:S01]  /*1710*/  FFMA.FTZ R27, R15, R25, R40 ;  /* 0x000000190f1b7223 */ /* 0x000fe20000010028 */
[----:B------:R-:W-:Y:S01]  /*1720*/  FADD.FTZ R23, R23, R25 ;  /* 0x0000001917177221 */ /* 0x000fe20000010000 */
[----:B------:R-:W-:Y:S01]  /*1730*/  FFMA.FTZ R25, R4, R16, RZ ;  /* 0x0000001004197223 */ /* 0x000fe200000100ff */
[C---:B------:R-:W-:Y:S01]  /*1740*/  FFMA.FTZ R15, R9.reuse, R10, R7 ;  /* 0x0000000a090f7223 */ /* 0x040fe20000010007 */
[-C--:B------:R-:W-:Y:S01]  /*1750*/  FMUL.FTZ R4, R9, R20.reuse ;  /* 0x0000001409047220 */ /* 0x080fe20000410000 */
[----:B------:R-:W-:Y:S01]  /*1760*/  SHF.L.U32 R40, R5, 0x10, RZ ;  /* 0x0000001005287819 */ /* 0x000fe200000006ff */
[C---:B------:R-:W-:Y:S01]  /*1770*/  FFMA.FTZ R25, R14.reuse, R20, R25 ;  /* 0x000000140e197223 */ /* 0x040fe20000010019 */
[----:B------:R-:W-:Y:S01]  /*1780*/  FMUL.FTZ R18, R15, -1.4426950216293334961 ;  /* 0xbfb8aa3b0f127820 */ /* 0x000fe20000410000 */
[----:B------:R-:W-:Y:S01]  /*1790*/  FFMA.FTZ R14, R14, R4, R27 ;  /* 0x000000040e0e7223 */ /* 0x000fe2000001001b */
[----:B------:R-:W-:Y:S01]  /*17a0*/  FADD.FTZ R23, R4, R23 ;  /* 0x0000001704177221 */ /* 0x000fe20000010000 */
[----:B------:R-:W-:Y:S01]  /*17b0*/  FMUL.FTZ R4, R8, R21 ;  /* 0x0000001508047220 */ /* 0x000fe20000410000 */
[----:B------:R-:W-:Y:S01]  /*17c0*/  FFMA.FTZ R25, R12, R19, R25 ;  /* 0x000000130c197223 */ /* 0x000fe20000010019 */
[----:B------:R-:W-:Y:S01]  /*17d0*/  FADD.FTZ R21, R26, R21 ;  /* 0x000000151a157221 */ /* 0x000fe20000010000 */
[----:B------:R-:W0:Y:S02]  /*17e0*/  MUFU.EX2 R18, R18 ;  /* 0x0000001200127308 */ /* 0x000e240000000800 */
[----:B0-----:R-:W-:-:S06]  /*17f0*/  FADD.FTZ R11, R18, 1 ;  /* 0x3f800000120b7421 */ /* 0x001fcc0000010000 */
[----:B------:R-:W0:Y:S02]  /*1800*/  MUFU.RCP R11, R11 ;  /* 0x0000000b000b7308 */ /* 0x000e240000001000 */
[----:B0-----:R-:W-:Y:S01]  /*1810*/  FMUL.FTZ R27, R40, R11 ;  /* 0x0000000b281b7220 */ /* 0x001fe20000410000 */
[----:B------:R-:W-:Y:S01]  /*1820*/  FADD.FTZ R40, -R11, 1 ;  /* 0x3f8000000b287421 */ /* 0x000fe20000010100 */
[----:B------:R-:W-:-:S03]  /*1830*/  FADD.FTZ R11, RZ, R16 ;  /* 0x00000010ff0b7221 */ /* 0x000fc60000010000 */
[----:B------:R-:W-:Y:S01]  /*1840*/  FFMA.FTZ R40, R15, R40, 1 ;  /* 0x3f8000000f287423 */ /* 0x000fe20000010028 */
[----:B------:R-:W-:Y:S01]  /*1850*/  FADD.FTZ R20, R11, R20 ;  /* 0x000000140b147221 */ /* 0x000fe20000010000 */
[----:B------:R-:W-:Y:S02]  /*1860*/  FMUL.FTZ R11, R9, R19 ;  /* 0x00000013090b7220 */ /* 0x000fe40000410000 */
[----:B------:R-:W-:Y:S01]  /*1870*/  FMUL.FTZ R15, R27, R40 ;  /* 0x000000281b0f7220 */ /* 0x000fe20000410000 */
[----:B------:R-:W-:Y:S01]  /*1880*/  FFMA.FTZ R27, R13, R4, R14 ;  /* 0x000000040d1b7223 */ /* 0x000fe2000001000e */
[----:B------:R-:W-:Y:S01]  /*1890*/  FADD.FTZ R14, R23, R4 ;  /* 0x00000004170e7221 */ /* 0x000fe20000010000 */
[-C--:B------:R-:W-:Y:S01]  /*18a0*/  FMUL.FTZ R13, R8, R22.reuse ;  /* 0x00000016080d7220 */ /* 0x080fe20000410000 */
[----:B------:R-:W-:Y:S01]  /*18b0*/  FADD.FTZ R20, R20, R19 ;  /* 0x0000001314147221 */ /* 0x000fe20000010000 */
[----:B------:R-:W-:Y:S01]  /*18c0*/  FFMA.FTZ R4, R12, R11, R27 ;  /* 0x0000000b0c047223 */ /* 0x000fe2000001001b */
[----:B------:R-:W-:Y:S01]  /*18d0*/  FADD.FTZ R14, R11, R14 ;  /* 0x0000000e0b0e7221 */ /* 0x000fe20000010000 */
[----:B------:R-:W-:Y:S01]  /*18e0*/  FMUL.FTZ R11, R9, R15 ;  /* 0x0000000f090b7220 */ /* 0x000fe20000410000 */
[C---:B------:R-:W-:Y:S01]  /*18f0*/  FFMA.FTZ R12, R17.reuse, R22, R24 ;  /* 0x00000016110c7223 */ /* 0x040fe20000010018 */
[----:B------:R-:W-:Y:S01]  /*1900*/  FFMA.FTZ R23, R17, R13, R4 ;  /* 0x0000000d11177223 */ /* 0x000fe20000010004 */
[----:B------:R-:W-:Y:S01]  /*1910*/  FADD.FTZ R14, R14, R13 ;  /* 0x0000000d0e0e7221 */ /* 0x000fe20000010000 */
[----:B------:R-:W-:Y:S01]  /*1920*/  FFMA.FTZ R13, R10, R15, R25 ;  /* 0x0000000f0a0d7223 */ /* 0x000fe20000010019 */
[----:B------:R-:W-:Y:S01]  /*1930*/  FADD.FTZ R15, R20, R15 ;  /* 0x0000000f140f7221 */ /* 0x000fe20000010000 */
[----:B------:R-:W-:Y:S01]  /*1940*/  FFMA.FTZ R16, R10, R11, R23 ;  /* 0x0000000b0a107223 */ /* 0x000fe20000010017 */
[----:B------:R-:W-:Y:S01]  /*1950*/  FADD.FTZ R11, R11, R14 ;  /* 0x0000000e0b0b7221 */ /* 0x000fe20000010000 */
[----:B------:R-:W-:-:S07]  /*1960*/  FADD.FTZ R14, R21, R22 ;  /* 0x00000016150e7221 */ /* 0x000fce0000010000 */
.L_x_105:
[----:B------:R-:W-:Y:S01]  /*1970*/  MOV R17, R16 ;  /* 0x0000001000117202 */ /* 0x000fe20000000f00 */
[----:B------:R-:W0:Y:S01]  /*1980*/  S2UR UR12, SR_CgaCtaId ;  /* 0x00000000000c79c3 */ /* 0x000e220000008800 */
[----:B------:R-:W-:Y:S01]  /*1990*/  MOV R16, R11 ;  /* 0x0000000b00107202 */ /* 0x000fe20000000f00 */
[----:B------:R-:W-:Y:S01]  /*19a0*/  UMOV UR7, 0x400 ;  /* 0x0000040000077882 */ /* 0x000fe20000000000 */
[C---:B------:R-:W-:Y:S01]  /*19b0*/  ISETP.GT.AND P0, PT, R0.reuse, 0x1e, PT ;  /* 0x0000001e0000780c */ /* 0x040fe20003f04270 */
[----:B------:R-:W1:Y:S01]  /*19c0*/  SHFL.DOWN PT, R4, R17, 0x1, 0x1f ;  /* 0x08201f0011047f89 */ /* 0x000e6200000e0000 */
[----:B------:R-:W-:Y:S01]  /*19d0*/  UIADD3 UR6, UPT, UPT, UR7, 0xd0, URZ ;  /* 0x000000d007067890 */ /* 0x000fe2000fffe0ff */
[C---:B------:R-:W-:Y:S01]  /*19e0*/  ISETP.GT.AND P2, PT, R0.reuse, 0xf, PT ;  /* 0x0000000f0000780c */ /* 0x040fe20003f44270 */
[----:B------:R-:W-:Y:S01]  /*19f0*/  BSSY.RECONVERGENT B0, `(.L_x_106) ;  /* 0x0000026000007945 */ /* 0x000fe20003800200 */
[----:B------:R-:W2:Y:S01]  /*1a00*/  SHFL.DOWN PT, R10, R16, 0x1, 0x1f ;  /* 0x08201f00100a7f89 */ /* 0x000ea200000e0000 */
[----:B------:R-:W-:Y:S01]  /*1a10*/  ISETP.GT.AND P1, PT, R0, 0x17, PT ;  /* 0x000000170000780c */ /* 0x000fe20003f24270 */
[----:B0-----:R-:W-:-:S06]  /*1a20*/  ULEA UR6, UR12, UR6, 0x18 ;  /* 0x000000060c067291 */ /* 0x001fcc000f8ec0ff */
[----:B-1----:R-:W-:Y:S01]  /*1a30*/  @!P0 FADD.FTZ R17, R4, R17 ;  /* 0x0000001104118221 */ /* 0x002fe20000010000 */
[----:B--2---:R-:W-:-:S04]  /*1a40*/  @!P0 FADD.FTZ R16, R10, R16 ;  /* 0x000000100a108221 */ /* 0x004fc80000010000 */
[----:B------:R-:W0:Y:S01]  /*1a50*/  SHFL.DOWN PT, R4, R17, 0x2, 0x1f ;  /* 0x08401f0011047f89 */ /* 0x000e2200000e0000 */
[----:B------:R-:W-:-:S03]  /*1a60*/  ISETP.GT.AND P0, PT, R0, 0x1d, PT ;  /* 0x0000001d0000780c */ /* 0x000fc60003f04270 */
[----:B------:R-:W1:Y:S10]  /*1a70*/  SHFL.DOWN PT, R10, R16, 0x2, 0x1f ;  /* 0x08401f00100a7f89 */ /* 0x000e7400000e0000 */
[----:B0-----:R-:W-:-:S02]  /*1a80*/  @!P0 FADD.FTZ R17, R17, R4 ;  /* 0x0000000411118221 */ /* 0x001fc40000010000 */
[----:B------:R-:W0:Y:S01]  /*1a90*/  S2R R4, SR_TID.X ;  /* 0x0000000000047919 */ /* 0x000e220000002100 */
[----:B-1----:R-:W-:Y:S01]  /*1aa0*/  @!P0 FADD.FTZ R16, R16, R10 ;  /* 0x0000000a10108221 */ /* 0x002fe20000010000 */
[----:B------:R-:W-:Y:S01]  /*1ab0*/  ISETP.GT.AND P0, PT, R0, 0x1b, PT ;  /* 0x0000001b0000780c */ /* 0x000fe20003f04270 */
[----:B------:R-:W1:Y:S04]  /*1ac0*/  SHFL.DOWN PT, R10, R17, 0x4, 0x1f ;  /* 0x08801f00110a7f89 */ /* 0x000e6800000e0000 */
[----:B------:R-:W2:Y:S08]  /*1ad0*/  SHFL.DOWN PT, R11, R16, 0x4, 0x1f ;  /* 0x08801f00100b7f89 */ /* 0x000eb000000e0000 */
[----:B-1----:R-:W-:Y:S01]  /*1ae0*/  @!P0 FADD.FTZ R17, R17, R10 ;  /* 0x0000000a11118221 */ /* 0x002fe20000010000 */
[----:B--2---:R-:W-:-:S04]  /*1af0*/  @!P0 FADD.FTZ R16, R16, R11 ;  /* 0x0000000b10108221 */ /* 0x004fc80000010000 */
[----:B------:R-:W1:Y:S01]  /*1b00*/  SHFL.DOWN PT, R10, R17, 0x8, 0x1f ;  /* 0x09001f00110a7f89 */ /* 0x000e6200000e0000 */
[C---:B0-----:R-:W-:Y:S02]  /*1b10*/  LEA R40, R4.reuse, UR6, 0x4 ;  /* 0x0000000604287c11 */ /* 0x041fe4000f8e20ff */
[C---:B------:R-:W-:Y:S01]  /*1b20*/  ISETP.NE.AND P0, PT, R4.reuse, RZ, PT ;  /* 0x000000ff0400720c */ /* 0x040fe20003f05270 */
[----:B------:R-:W0:Y:S01]  /*1b30*/  SHFL.DOWN PT, R11, R16, 0x8, 0x1f ;  /* 0x09001f00100b7f89 */ /* 0x000e2200000e0000 */
[----:B------:R-:W-:-:S03]  /*1b40*/  ISETP.GT.U32.AND P3, PT, R4, 0x4, PT ;  /* 0x000000040400780c */ /* 0x000fc60003f64070 */
[----:B------:R2:W-:Y:S01]  /*1b50*/  STS.128 [R40], R12 ;  /* 0x0000000c28007388 */ /* 0x0005e20000000c00 */
[----:B-1----:R-:W-:Y:S01]  /*1b60*/  FADD.FTZ R18, R17, R10 ;  /* 0x0000000a11127221 */ /* 0x002fe20000010000 */
[----:B0-----:R-:W-:-:S04]  /*1b70*/  FADD.FTZ R19, R16, R11 ;  /* 0x0000000b10137221 */ /* 0x001fc80000010000 */
[----:B------:R-:W-:Y:S02]  /*1b80*/  FSEL R10, R17, R18, P1 ;  /* 0x00000012110a7208 */ /* 0x000fe40000800000 */
[----:B------:R-:W-:-:S03]  /*1b90*/  FSEL R11, R16, R19, P1 ;  /* 0x00000013100b7208 */ /* 0x000fc60000800000 */
[----:B------:R2:W0:Y:S04]  /*1ba0*/  SHFL.DOWN PT, R17, R10, 0x10, 0x1f ;  /* 0x0a001f000a117f89 */ /* 0x00042800000e0000 */
[----:B------:R2:W1:Y:S01]  /*1bb0*/  SHFL.DOWN PT, R20, R11, 0x10, 0x1f ;  /* 0x0a001f000b147f89 */ /* 0x00046200000e0000 */
[----:B------:R-:W-:Y:S05]  /*1bc0*/  @P2 BRA `(.L_x_107) ;  /* 0x0000000000202947 */ /* 0x000fea0003800000 */
[----:B------:R-:W-:Y:S01]  /*1bd0*/  ISETP.NE.AND P1, PT, R0, RZ, PT ;  /* 0x000000ff0000720c */ /* 0x000fe20003f25270 */
[----:B0-2---:R-:W-:Y:S01]  /*1be0*/  FADD.FTZ R10, R18, R17 ;  /* 0x00000011120a7221 */ /* 0x005fe20000010000 */
[----:B-1----:R-:W-:-:S11]  /*1bf0*/  FADD.FTZ R11, R19, R20 ;  /* 0x00000014130b7221 */ /* 0x002fd60000010000 */
[----:B------:R-:W-:Y:S01]  /*1c00*/  VOTEU.ALL UP0, P1 ;  /* 0x0000000000ff7886 */ /* 0x000fe20000800000 */
[----:B------:R-:W-:-:S04]  /*1c10*/  @!P1 SHF.R.U32.HI R16, RZ, 0x2, R4 ;  /* 0x00000002ff109819 */ /* 0x000fc80000011604 */
[----:B------:R-:W-:Y:S01]  /*1c20*/  @!UP0 ULEA UR6, UR12, UR7, 0x18 ;  /* 0x000000070c068291 */ /* 0x000fe2000f8ec0ff */
[----:B------:R-:W-:-:S08]  /*1c30*/  @!P1 LOP3.LUT R16, R16, 0xf8, RZ, 0xc0, !PT ;  /* 0x000000f810109812 */ /* 0x000fd000078ec0ff */
[----:B------:R3:W-:Y:S03]  /*1c40*/  @!P1 STS.64 [R16+UR6+0x18], R10 ;  /* 0x0000180a10009988 */ /* 0x0007e60008000a06 */
.L_x_107:
[----:B------:R-:W-:Y:S05]  /*1c50*/  BSYNC.RECONVERGENT B0 ;  /* 0x0000000000007941 */ /* 0x000fea0003800200 */
.L_x_106:
[----:B------:R-:W-:Y:S06]  /*1c60*/  BAR.SYNC.DEFER_BLOCKING 0x0 ;  /* 0x0000000000007b1d */ /* 0x000fec0000010000 */
[----:B------:R-:W-:Y:S04]  /*1c70*/  BSSY.RECONVERGENT B0, `(.L_x_108) ;  /* 0x0000033000007945 */ /* 0x000fe80003800200 */
[----:B------:R-:W-:Y:S05]  /*1c80*/  @P0 BRA `(.L_x_109) ;  /* 0x0000000000c40947 */ /* 0x000fea0003800000 */
[----:B------:R-:W-:-:S09]  /*1c90*/  ULEA UR6, UR12, UR7, 0x18 ;  /* 0x000000070c067291 */ /* 0x000fd2000f8ec0ff */
[----:B0--3--:R-:W0:Y:S04]  /*1ca0*/  LDS.128 R16, [UR6+0x20] ;  /* 0x00002006ff107984 */ /* 0x009e280008000c00 */
[----:B-1----:R-:W1:Y:S04]  /*1cb0*/  LDS.128 R20, [UR6+0x30] ;  /* 0x00003006ff147984 */ /* 0x002e680008000c00 */
[----:B------:R-:W3:Y:S01]  /*1cc0*/  LDS.128 R24, [UR6+0x40] ;  /* 0x00004006ff187984 */ /* 0x000ee20008000c00 */
[----:B0-----:R-:W-:Y:S01]  /*1cd0*/  FADD.FTZ R16, R10, R16 ;  /* 0x000000100a107221 */ /* 0x001fe20000010000 */
[----:B--2---:R-:W-:-:S03]  /*1ce0*/  FADD.FTZ R10, R11, R17 ;  /* 0x000000110b0a7221 */ /* 0x004fc60000010000 */
        /* <DEDUP_REMOVED lines=8> */
[----:B---3--:R-:W-:Y:S01]  /*1d70*/  FADD.FTZ R11, R11, R24 ;  /* 0x000000180b0b7221 */ /* 0x008fe20000010000 */
[----:B------:R-:W-:-:S03]  /*1d80*/  FADD.FTZ R10, R10, R25 ;  /* 0x000000190a0a7221 */ /* 0x000fc60000010000 */
[----:B------:R-:W-:Y:S01]  /*1d90*/  FADD.FTZ R11, R11, R26 ;  /* 0x0000001a0b0b7221 */ /* 0x000fe20000010000 */
[----:B------:R-:W-:Y:S02]  /*1da0*/  FADD.FTZ R10, R10, R27 ;  /* 0x0000001b0a0a7221 */ /* 0x000fe40000010000 */
[----:B------:R-:W2:Y:S01]  /*1db0*/  LDS.128 R24, [UR6+0x70] ;  /* 0x00007006ff187984 */ /* 0x000ea20008000c00 */
        /* <DEDUP_REMOVED lines=10> */
[----:B--2---:R-:W-:Y:S01]  /*1e60*/  FADD.FTZ R11, R11, R24 ;  /* 0x000000180b0b7221 */ /* 0x004fe20000010000 */
        /* <DEDUP_REMOVED lines=8> */
[----:B------:R-:W0:Y:S01]  /*1ef0*/  LDS.64 R10, [UR6+0xb0] ;  /* 0x0000b006ff0a7984 */ /* 0x000e220008000a00 */
        /* <DEDUP_REMOVED lines=8> */
[----:B0-----:R-:W-:Y:S01]  /*1f80*/  FADD.FTZ R10, R17, R10 ;  /* 0x0000000a110a7221 */ /* 0x001fe20000010000 */
[----:B------:R-:W-:-:S07]  /*1f90*/  FADD.FTZ R11, R16, R11 ;  /* 0x0000000b100b7221 */ /* 0x000fce0000010000 */
.L_x_109:
[----:B------:R-:W-:Y:S05]  /*1fa0*/  BSYNC.RECONVERGENT B0 ;  /* 0x0000000000007941 */ /* 0x000fea0003800200 */
.L_x_108:
[----:B------:R-:W-:Y:S06]  /*1fb0*/  BAR.SYNC.DEFER_BLOCKING 0x0 ;  /* 0x0000000000007b1d */ /* 0x000fec0000010000 */
[----:B------:R-:W-:Y:S04]  /*1fc0*/  BSSY.RECONVERGENT B0, `(.L_x_110) ;  /* 0x00000f4000007945 */ /* 0x000fe80003800200 */
[----:B------:R-:W-:Y:S05]  /*1fd0*/  @P3 BRA `(.L_x_111) ;  /* 0x0000000c00c83947 */ /* 0x000fea0003800000 */
[----:B0--3--:R-:W0:Y:S01]  /*1fe0*/  LDS.128 R16, [R40+0x50] ;  /* 0x0000500028107984 */ /* 0x009e220000000c00 */
[----:B------:R-:W-:-:S03]  /*1ff0*/  UMOV UR6, 0x1e0 ;  /* 0x000001e000067882 */ /* 0x000fc60000000000 */
[----:B-1----:R-:W1:Y:S04]  /*2000*/  LDS.128 R20, [R40+0xa0] ;  /* 0x0000a00028147984 */ /* 0x002e680000000c00 */
[----:B------:R-:W3:Y:S01]  /*2010*/  LDS.128 R24, [R40+0xf0] ;  /* 0x0000f00028187984 */ /* 0x000ee20000000c00 */
[----:B0-----:R-:W-:Y:S01]  /*2020*/  FADD.FTZ R16, R12, R16 ;  /* 0x000000100c107221 */ /* 0x001fe20000010000 */
[----:B--2---:R-:W-:Y:S01]  /*2030*/  FADD.FTZ R12, R13, R17 ;  /* 0x000000110d0c7221 */ /* 0x004fe20000010000 */
[----:B------:R-:W-:Y:S01]  /*2040*/  FADD.FTZ R17, R14, R18 ;  /* 0x000000120e117221 */ /* 0x000fe20000010000 */
[----:B------:R-:W-:Y:S01]  /*2050*/  FADD.FTZ R14, R15, R19 ;  /* 0x000000130f0e7221 */ /* 0x000fe20000010000 */
[----:B-1----:R-:W-:Y:S01]  /*2060*/  FADD.FTZ R13, R16, R20 ;  /* 0x00000014100d7221 */ /* 0x002fe20000010000 */
[----:B------:R-:W-:Y:S01]  /*2070*/  FADD.FTZ R12, R12, R21 ;  /* 0x000000150c0c7221 */ /* 0x000fe20000010000 */
[----:B------:R-:W-:Y:S01]  /*2080*/  FADD.FTZ R21, R17, R22 ;  /* 0x0000001611157221 */ /* 0x000fe20000010000 */
[----:B------:R-:W-:Y:S01]  /*2090*/  FADD.FTZ R20, R14, R23 ;  /* 0x000000170e147221 */ /* 0x000fe20000010000 */
[----:B------:R-:W0:Y:S01]  /*20a0*/  LDS.128 R16, [R40+0x140] ;  /* 0x0001400028107984 */ /* 0x000e220000000c00 */
[----:B---3--:R-:W-:Y:S01]  /*20b0*/  FADD.FTZ R23, R13, R24 ;  /* 0x000000180d177221 */ /* 0x008fe20000010000 */
[----:B------:R-:W-:Y:S01]  /*20c0*/  FADD.FTZ R22, R12, R25 ;  /* 0x000000190c167221 */ /* 0x000fe20000010000 */
[----:B------:R-:W-:Y:S01]  /*20d0*/  FADD.FTZ R21, R21, R26 ;  /* 0x0000001a15157221 */ /* 0x000fe20000010000 */
[----:B------:R-:W1:Y:S01]  /*20e0*/  LDS.128 R12, [R40+0x190] ;  /* 0x00019000280c7984 */ /* 0x000e620000000c00 */
[----:B------:R-:W-:Y:S01]  /*20f0*/  FADD.FTZ R20, R20, R27 ;  /* 0x0000001b14147221 */ /* 0x000fe20000010000 */
        /* <DEDUP_REMOVED lines=9> */
[----:B------:R1:W2:Y:S02]  /*2190*/  LDS.128 R20, [R40+0x230] ;  /* 0x0002300028147984 */ /* 0x0002a40000000c00 */
[----:B-1----:R-:W-:Y:S01]  /*21a0*/  IADD3 R40, PT, PT, R40, 0x1e0, RZ ;  /* 0x000001e028287810 */ /* 0x002fe20007ffe0ff */
[----:B0-----:R-:W-:Y:S01]  /*21b0*/  FADD.FTZ R14, R12, R17 ;  /* 0x000000110c0e7221 */ /* 0x001fe20000010000 */
[----:B------:R-:W-:Y:S01]  /*21c0*/  FADD.FTZ R27, R27, R16 ;  /* 0x000000101b1b7221 */ /* 0x000fe20000010000 */
[----:B------:R-:W-:Y:S01]  /*21d0*/  FADD.FTZ R25, R25, R18 ;  /* 0x0000001219197221 */ /* 0x000fe20000010000 */
[----:B------:R-:W-:Y:S01]  /*21e0*/  FADD.FTZ R24, R24, R19 ;  /* 0x0000001318187221 */ /* 0x000fe20000010000 */
[----:B--2---:R-:W-:Y:S01]  /*21f0*/  FADD.FTZ R13, R14, R21 ;  /* 0x000000150e0d7221 */ /* 0x004fe20000010000 */
[----:B------:R-:W-:Y:S01]  /*2200*/  FADD.FTZ R12, R27, R20 ;  /* 0x000000141b0c7221 */ /* 0x000fe20000010000 */
[----:B------:R-:W-:Y:S01]  /*2210*/  FADD.FTZ R14, R25, R22 ;  /* 0x00000016190e7221 */ /* 0x000fe20000010000 */
[----:B------:R-:W-:-:S07]  /*2220*/  FADD.FTZ R15, R24, R23 ;  /* 0x00000017180f7221 */ /* 0x000fce0000010000 */
.L_x_112:
[----:B------:R-:W0:Y:S01]  /*2230*/  LDS.128 R16, [R40+0xa0] ;  /* 0x0000a00028107984 */ /* 0x000e220000000c00 */
[----:B------:R-:W-:-:S03]  /*2240*/  UIADD3 UR6, UPT, UPT, UR6, 0xc80, URZ ;  /* 0x00000c8006067890 */ /* 0x000fc6000fffe0ff */
[----:B------:R-:W1:Y:S01]  /*2250*/  LDS.128 R20, [R40+0xf0] ;  /* 0x0000f00028147984 */ /* 0x000e620000000c00 */
[----:B------:R-:W-:-:S03]  /*2260*/  UISETP.NE.AND UP0, UPT, UR6, 0x2760, UPT ;  /* 0x000027600600788c */ /* 0x000fc6000bf05270 */
[----:B------:R-:W2:Y:S01]  /*2270*/  LDS.128 R24, [R40+0x140] ;  /* 0x0001400028187984 */ /* 0x000ea20000000c00 */
[----:B0-----:R-:W-:Y:S01]  /*2280*/  FADD.FTZ R16, R16, R12 ;  /* 0x0000000c10107221 */ /* 0x001fe20000010000 */
[----:B------:R-:W-:Y:S01]  /*2290*/  FADD.FTZ R12, R17, R13 ;  /* 0x0000000d110c7221 */ /* 0x000fe20000010000 */
        /* <DEDUP_REMOVED lines=9> */
[----:B------:R-:W-:Y:S01]  /*2330*/  FADD.FTZ R25, R21, R26 ;  /* 0x0000001a15197221 */ /* 0x000fe20000010000 */
[----:B------:R-:W1:Y:S01]  /*2340*/  LDS.128 R16, [R40+0x1e0] ;  /* 0x0001e00028107984 */ /* 0x000e620000000c00 */
[----:B------:R-:W-:Y:S01]  /*2350*/  FADD.FTZ R24, R20, R27 ;  /* 0x0000001b14187221 */ /* 0x000fe20000010000 */
[----:B0-----:R-:W-:Y:S01]  /*2360*/  FADD.FTZ R27, R23, R12 ;  /* 0x0000000c171b7221 */ /* 0x001fe20000010000 */
[----:B------:R-:W-:Y:S01]  /*2370*/  FADD.FTZ R12, R22, R13 ;  /* 0x0000000d160c7221 */ /* 0x000fe20000010000 */
[----:B------:R-:W-:Y:S01]  /*2380*/  FADD.FTZ R25, R25, R14 ;  /* 0x0000000e19197221 */ /* 0x000fe20000010000 */
[----:B------:R-:W0:Y:S01]  /*2390*/  LDS.128 R20, [R40+0x230] ;  /* 0x0002300028147984 */ /* 0x000e220000000c00 */
[----:B------:R-:W-:Y:S01]  /*23a0*/  FADD.FTZ R24, R24, R15 ;  /* 0x0000000f18187221 */ /* 0x000fe20000010000 */
[----:B-1----:R-:W-:Y:S01]  /*23b0*/  FADD.FTZ R27, R27, R16 ;  /* 0x000000101b1b7221 */ /* 0x002fe20000010000 */
        /* <DEDUP_REMOVED lines=142> */
[----:B------:R-:W-:-:S02]  /*2ca0*/  FADD.FTZ R24, R24, R23 ;  /* 0x0000001718187221 */ /* 0x000fc40000010000 */
[----:B------:R-:W1:Y:S01]  /*2cb0*/  LDS.128 R20, [R40+0xb40] ;  /* 0x000b400028147984 */ /* 0x000e620000000c00 */
        /* <DEDUP_REMOVED lines=8> */
[----:B------:R-:W-:Y:S01]  /*2d40*/  FADD.FTZ R26, R24, R23 ;  /* 0x00000017181a7221 */ /* 0x000fe20000010000 */
[----:B------:R-:W-:Y:S01]  /*2d50*/  MOV R24, R40 ;  /* 0x0000002800187202 */ /* 0x000fe20000000f00 */
[----:B------:R1:W2:Y:S02]  /*2d60*/  LDS.128 R20, [R40+0xbe0] ;  /* 0x000be00028147984 */ /* 0x0002a40000000c00 */
[----:B-1----:R-:W-:Y:S01]  /*2d70*/  IADD3 R40, PT, PT, R40, 0xc80, RZ ;  /* 0x00000c8028287810 */ /* 0x002fe20007ffe0ff */
[----:B0-----:R-:W-:Y:S01]  /*2d80*/  FADD.FTZ R27, R27, R16 ;  /* 0x000000101b1b7221 */ /* 0x001fe20000010000 */
[----:B------:R-:W-:Y:S01]  /*2d90*/  FADD.FTZ R16, R12, R17 ;  /* 0x000000110c107221 */ /* 0x000fe20000010000 */
[----:B------:R-:W-:Y:S01]  /*2da0*/  FADD.FTZ R25, R13, R18 ;  /* 0x000000120d197221 */ /* 0x000fe20000010000 */
[----:B------:R-:W-:Y:S01]  /*2db0*/  FADD.FTZ R26, R26, R19 ;  /* 0x000000131a1a7221 */ /* 0x000fe20000010000 */
[----:B------:R-:W0:Y:S01]  /*2dc0*/  LDS.128 R12, [R24+0xc30] ;  /* 0x000c3000180c7984 */ /* 0x000e220000000c00 */
        /* <DEDUP_REMOVED lines=14> */
[----:B0-----:R-:W-:Y:S01]  /*2eb0*/  FADD.FTZ R13, R14, R21 ;  /* 0x000000150e0d7221 */ /* 0x001fe20000010000 */
[----:B------:R-:W-:Y:S01]  /*2ec0*/  FADD.FTZ R12, R27, R20 ;  /* 0x000000141b0c7221 */ /* 0x000fe20000010000 */
[----:B------:R-:W-:Y:S01]  /*2ed0*/  FADD.FTZ R14, R25, R22 ;  /* 0x00000016190e7221 */ /* 0x000fe20000010000 */
[----:B------:R-:W-:Y:S01]  /*2ee0*/  FADD.FTZ R15, R26, R23 ;  /* 0x000000171a0f7221 */ /* 0x000fe20000010000 */
[----:B------:R-:W-:Y:S06]  /*2ef0*/  BRA.U UP0, `(.L_x_112) ;  /* 0xfffffff100cc7547 */ /* 0x000fec000b83ffff */
.L_x_111:
[----:B------:R-:W-:Y:S05]  /*2f00*/  BSYNC.RECONVERGENT B0 ;  /* 0x0000000000007941 */ /* 0x000fea0003800200 */
.L_x_110:
[----:B------:R-:W-:Y:S04]  /*2f10*/  BSSY.RECONVERGENT B0, `(.L_x_113) ;  /* 0x000001d000007945 */ /* 0x000fe80003800200 */
[----:B------:R-:W-:Y:S05]  /*2f20*/  @P3 BRA `(.L_x_114) ;  /* 0x00000000006c3947 */ /* 0x000fea0003800000 */
[----:B0--3--:R-:W1:Y:S01]  /*2f30*/  LDC.64 R16, c[0x0][0x3f8] ;  /* 0x0000fe00ff107b82 */ /* 0x009e620000000a00 */
[----:B------:R-:W-:-:S07]  /*2f40*/  IMAD R41, R41, 0x5, R4 ;  /* 0x0000000529297824 */ /* 0x000fce00078e0204 */
[----:B------:R-:W0:Y:S01]  /*2f50*/  LDC.64 R18, c[0x0][0x3d8] ;  /* 0x0000f600ff127b82 */ /* 0x000e220000000a00 */
[----:B-1----:R-:W-:Y:S01]  /*2f60*/  IMAD.WIDE.U32 R20, R16, 0x3, RZ ;  /* 0x0000000310147825 */ /* 0x002fe200078e00ff */
[C---:B------:R-:W-:Y:S02]  /*2f70*/  LEA R25, R17.reuse, R17, 0x1 ;  /* 0x0000001111197211 */ /* 0x040fe400078e08ff */
[----:B------:R-:W-:Y:S02]  /*2f80*/  LEA.HI R23, P1, R17, R16, RZ, 0x1 ;  /* 0x0000001011177211 */ /* 0x000fe400078308ff */
[----:B------:R-:W-:Y:S02]  /*2f90*/  IADD3 R21, PT, PT, R21, R25, RZ ;  /* 0x0000001915157210 */ /* 0x000fe40007ffe0ff */
[----:B------:R-:W-:Y:S01]  /*2fa0*/  IADD3.X R22, PT, PT, RZ, R17, RZ, P1, !PT ;  /* 0x00000011ff167210 */ /* 0x000fe20000ffe4ff */
[----:B0-----:R-:W-:Y:S01]  /*2fb0*/  IMAD.WIDE R18, R41, 0x4, R18 ;  /* 0x0000000429127825 */ /* 0x001fe200078e0212 */
        /* <DEDUP_REMOVED lines=18> */
.L_x_114:
[----:B------:R-:W-:Y:S05]  /*30e0*/  BSYNC.RECONVERGENT B0 ;  /* 0x0000000000007941 */ /* 0x000fea0003800200 */
.L_x_113:
[----:B------:R-:W5:Y:S02]  /*30f0*/  LDCU UR6, c[0x0][0x370] ;  /* 0x00006e00ff0677ac */ /* 0x000f640008000800 */
[----:B-----5:R-:W-:-:S09]  /*3100*/  UISETP.GE.U32.AND UP0, UPT, UR6, 0x2, UPT ;  /* 0x000000020600788c */ /* 0x020fd2000bf06070 */
[----:B------:R-:W-:Y:S05]  /*3110*/  BRA.U !UP0, `(.L_x_115) ;  /* 0x0000000908b47547 */ /* 0x000fea000b800000 */
[----:B------:R-:W5:Y:S01]  /*3120*/  LDC R25, c[0x0][0x374] ;  /* 0x0000dd00ff197b82 */ /* 0x000f620000000800 */
[----:B------:R-:W-:Y:S01]  /*3130*/  ULOP3.LUT UR7, UR4, 0x1, URZ, 0xc0, !UPT ;  /* 0x0000000104077892 */ /* 0x000fe2000f8ec0ff */
[----:B------:R-:W0:Y:S06]  /*3140*/  S2R R24, SR_CTAID.Y ;  /* 0x0000000000187919 */ /* 0x000e2c0000002600 */
[----:B--2-4-:R-:W2:Y:S08]  /*3150*/  LDC R13, c[0x0][0x370] ;  /* 0x0000dc00ff0d7b82 */ /* 0x014eb00000000800 */
[----:B------:R-:W4:Y:S01]  /*3160*/  LDC.64 R40, c[0x0][0x3d0] ;  /* 0x0000f400ff287b82 */ /* 0x000f220000000a00 */
[----:B-----5:R-:W-:-:S04]  /*3170*/  IMAD R12, R25, UR7, RZ ;  /* 0x00000007190c7c24 */ /* 0x020fc8000f8e02ff */
[----:B--2---:R-:W-:-:S05]  /*3180*/  IMAD R12, R12, R13, RZ ;  /* 0x0000000d0c0c7224 */ /* 0x004fca00078e02ff */
[----:B------:R-:W-:-:S05]  /*3190*/  SHF.L.U32 R13, R12, 0x1, RZ ;  /* 0x000000010c0d7819 */ /* 0x000fca00000006ff */
[----:B----4-:R-:W-:Y:S01]  /*31a0*/  IMAD.WIDE R40, R13, 0x4, R40 ;  /* 0x000000040d287825 */ /* 0x010fe200078e0228 */
[----:B0-----:R-:W-:Y:S06]  /*31b0*/  @P0 BRA `(.L_x_116) ;  /* 0x00000000005c0947 */ /* 0x001fec0003800000 */
[----:B------:R-:W0:Y:S01]  /*31c0*/  LDC.64 R12, c[0x0][0x3c8] ;  /* 0x0000f200ff0c7b82 */ /* 0x000e220000000a00 */
[----:B------:R-:W-:Y:S01]  /*31d0*/  ULOP3.LUT UP0, UR6, UR4, 0x2, URZ, 0xc0, !UPT ;  /* 0x0000000204067892 */ /* 0x000fe2000f80c0ff */
[C-C-:B------:R-:W-:Y:S02]  /*31e0*/  IMAD R15, R25.reuse, UR7, R24.reuse ;  /* 0x00000007190f7c24 */ /* 0x140fe4000f8e0218 */
[----:B------:R-:W-:Y:S01]  /*31f0*/  IMAD R17, R25, UR8, R24 ;  /* 0x0000000819117c24 */ /* 0x000fe2000f8e0218 */
[----:B------:R-:W-:-:S03]  /*3200*/  UIADD3 UR6, UPT, UPT, -UR6, 0x1, URZ ;  /* 0x0000000106067890 */ /* 0x000fc6000fffe1ff */
[----:B---3--:R-:W2:Y:S01]  /*3210*/  LDC R16, c[0x0][0x370] ;  /* 0x0000dc00ff107b82 */ /* 0x008ea20000000800 */
[----:B------:R-:W-:Y:S02]  /*3220*/  PLOP3.LUT P1, PT, PT, PT, UP0, 0x80, 0x8 ;  /* 0x000000000008781c */ /* 0x000fe40003f2f008 */
[----:B------:R-:W-:Y:S01]  /*3230*/  MOV R19, UR6 ;  /* 0x0000000600137c02 */ /* 0x000fe20008000f00 */
[----:B0-----:R-:W-:-:S04]  /*3240*/  IMAD.WIDE.U32 R12, R15, 0x4, R12 ;  /* 0x000000040f0c7825 */ /* 0x001fc800078e000c */
[----:B------:R-:W-:Y:S01]  /*3250*/  IMAD.WIDE.U32 R14, R17, 0x8, R40 ;  /* 0x00000008110e7825 */ /* 0x000fe200078e0028 */
[----:B--2---:R-:W-:-:S04]  /*3260*/  SEL R17, R16, RZ, !P1 ;  /* 0x000000ff10117207 */ /* 0x004fc80004800000 */
[----:B------:R0:W-:Y:S01]  /*3270*/  STG.E.64 desc[UR10][R14.64], R10 ;  /* 0x0000000a0e007986 */ /* 0x0001e2000c101b0a */
[----:B------:R-:W-:Y:S01]  /*3280*/  ISETP.NE.AND P1, PT, R17, -0x1, PT ;  /* 0xffffffff1100780c */ /* 0x000fe20003f25270 */
[----:B------:R-:W-:Y:S06]  /*3290*/  MEMBAR.ALL.GPU ;  /* 0x0000000000007992 */ /* 0x000fec000000a000 */
[----:B------:R-:W-:-:S00]  /*32a0*/  ERRBAR ;  /* 0x00000000000079ab */ /* 0x000fc00000000000 */
[----:B------:R-:W-:Y:S06]  /*32b0*/  CGAERRBAR ;  /* 0x00000000000075ab */ /* 0x000fec0000000000 */
[----:B------:R0:W-:Y:S01]  /*32c0*/  REDG.E.ADD.S32.STRONG.GPU desc[UR10][R12.64], R19 ;  /* 0x000000130c00798e */ /* 0x0001e2000c12e30a */
[----:B------:R-:W-:Y:S05]  /*32d0*/  @!P1 BRA `(.L_x_116) ;  /* 0x0000000000149947 */ /* 0x000fea0003800000 */
.L_x_117:
[----:B0-----:R-:W2:Y:S04]  /*32e0*/  LDG.E.STRONG.GPU R14, desc[UR10][R12.64] ;  /* 0x0000000a0c0e7981 */ /* 0x001ea8000c1ef900 */
[----:B--2---:R-:W-:Y:S01]  /*32f0*/  CCTL.IVALL ;  /* 0x00000000ff00798f */ /* 0x004fe20002000000 */
[----:B------:R-:W-:Y:S05]  /*3300*/  YIELD ;  /* 0x0000000000007946 */ /* 0x000fea0003800000 */
[----:B------:R-:W-:-:S13]  /*3310*/  ISETP.NE.AND P1, PT, R14, R17, PT ;  /* 0x000000110e00720c */ /* 0x000fda0003f25270 */
[----:B------:R-:W-:Y:S05]  /*3320*/  @P1 BRA `(.L_x_117) ;  /* 0xfffffffc00ec1947 */ /* 0x000fea000383ffff */
.L_x_116:
[----:B0-----:R-:W0:Y:S01]  /*3330*/  LDC R12, c[0x0][0x370] ;  /* 0x0000dc00ff0c7b82 */ /* 0x001e220000000800 */
[----:B------:R-:W-:Y:S05]  /*3340*/  WARPSYNC.ALL ;  /* 0x0000000000007948 */ /* 0x000fea0003800000 */
[----:B0-----:R-:W-:Y:S02]  /*3350*/  ISETP.GE.U32.AND P1, PT, R12, 0x8, PT ;  /* 0x000000080c00780c */ /* 0x001fe40003f26070 */
[----:B------:R-:W-:Y:S01]  /*3360*/  BAR.SYNC.DEFER_BLOCKING 0x0 ;  /* 0x0000000000007b1d */ /* 0x000fe20000010000 */
[----:B-1----:R-:W-:-:S10]  /*3370*/  HFMA2 R20, -RZ, RZ, 0, 0 ;  /* 0x00000000ff147431 */ /* 0x002fd400000001ff */
[----:B------:R-:W-:Y:S05]  /*3380*/  @!P1 BRA `(.L_x_118) ;  /* 0x0000000400049947 */ /* 0x000fea0003800000 */
[----:B------:R-:W0:Y:S01]  /*3390*/  S2UR UR6, SR_CTAID.X ;  /* 0x00000000000679c3 */ /* 0x000e220000002500 */
[----:B------:R-:W-:-:S07]  /*33a0*/  MOV R26, RZ ;  /* 0x000000ff001a7202 */ /* 0x000fce0000000f00 */
.L_x_119:
[C---:B------:R-:W-:Y:S02]  /*33b0*/  IADD3 R12, PT, PT, R26.reuse, 0x1, RZ ;  /* 0x000000011a0c7810 */ /* 0x040fe40007ffe0ff */
[----:B------:R-:W-:Y:S01]  /*33c0*/  ISETP.EQ.OR P1, PT, R26, UR8, P0 ;  /* 0x000000081a007c0c */ /* 0x000fe20008722670 */
[----:B0-----:R-:W-:Y:S02]  /*33d0*/  UMOV UR8, UR6 ;  /* 0x0000000600087c82 */ /* 0x001fe40008000000 */
[----:B------:R-:W-:Y:S02]  /*33e0*/  ISETP.EQ.OR P6, PT, R12, UR8, P0 ;  /* 0x000000080c007c0c */ /* 0x000fe400087c2670 */
[----:B------:R-:W-:-:S04]  /*33f0*/  IADD3 R12, PT, PT, R26, 0x2, RZ ;  /* 0x000000021a0c7810 */ /* 0x000fc80007ffe0ff */
[----:B------:R-:W-:-:S04]  /*3400*/  ISETP.EQ.OR P5, PT, R12, UR8, P0 ;  /* 0x000000080c007c0c */ /* 0x000fc800087a2670 */
[----:B------:R-:W-:-:S03]  /*3410*/  @!P1 IMAD R15, R25, R26, R24 ;  /* 0x0000001a190f9224 */ /* 0x000fc600078e0218 */
[----:B------:R-:W-:Y:S02]  /*3420*/  @!P6 IMAD R13, R25, R26, R25 ;  /* 0x0000001a190de224 */ /* 0x000fe400078e0219 */
[----:B------:R-:W-:-:S03]  /*3430*/  @!P1 IMAD.WIDE.U32 R14, R15, 0x8, R40 ;  /* 0x000000080f0e9825 */ /* 0x000fc600078e0028 */
[----:B------:R-:W-:-:S03]  /*3440*/  @!P6 IADD3 R13, PT, PT, R13, R24, RZ ;  /* 0x000000180d0de210 */ /* 0x000fc60007ffe0ff */
[----:B------:R-:W2:Y:S02]  /*3450*/  @!P1 LDG.E.64 R14, desc[UR10][R14.64] ;  /* 0x0000000a0e0e9981 */ /* 0x000ea4000c1e1b00 */
[----:B---3--:R-:W-:-:S06]  /*3460*/  @!P6 IMAD.WIDE.U32 R16, R13, 0x8, R40 ;  /* 0x000000080d10e825 */ /* 0x008fcc00078e0028 */
[----:B------:R-:W3:Y:S01]  /*3470*/  @!P6 LDG.E.64 R16, desc[UR10][R16.64] ;  /* 0x0000000a1010e981 */ /* 0x000ee2000c1e1b00 */
[----:B------:R-:W-:Y:S01]  /*3480*/  @!P5 IMAD R13, R12, R25, R24 ;  /* 0x000000190c0dd224 */ /* 0x000fe200078e0218 */
[----:B------:R-:W-:-:S03]  /*3490*/  IADD3 R20, PT, PT, R26, 0x3, RZ ;  /* 0x000000031a147810 */ /* 0x000fc60007ffe0ff */
[----:B------:R-:W-:Y:S01]  /*34a0*/  @!P5 IMAD.WIDE.U32 R12, R13, 0x8, R40 ;  /* 0x000000080d0cd825 */ /* 0x000fe200078e0028 */
[----:B------:R-:W-:Y:S02]  /*34b0*/  IADD3 R21, PT, PT, R26, 0x4, RZ ;  /* 0x000000041a157810 */ /* 0x000fe40007ffe0ff */
[----:B------:R-:W-:Y:S02]  /*34c0*/  ISETP.EQ.OR P4, PT, R20, UR8, P0 ;  /* 0x0000000814007c0c */ /* 0x000fe40008782670 */
[C---:B------:R-:W-:Y:S01]  /*34d0*/  IADD3 R19, PT, PT, R26.reuse, 0x5, RZ ;  /* 0x000000051a137810 */ /* 0x040fe20007ffe0ff */
[----:B------:R-:W4:Y:S01]  /*34e0*/  @!P5 LDG.E.64 R12, desc[UR10][R12.64] ;  /* 0x0000000a0c0cd981 */ /* 0x000f22000c1e1b00 */
[----:B------:R-:W-:Y:S02]  /*34f0*/  ISETP.EQ.OR P3, PT, R21, UR8, P0 ;  /* 0x0000000815007c0c */ /* 0x000fe40008762670 */
[----:B------:R-:W-:Y:S02]  /*3500*/  IADD3 R18, PT, PT, R26, 0x6, RZ ;  /* 0x000000061a127810 */ /* 0x000fe40007ffe0ff */
[----:B------:R-:W-:-:S02]  /*3510*/  ISETP.EQ.OR P2, PT, R19, UR8, P0 ;  /* 0x0000000813007c0c */ /* 0x000fc40008742670 */
[----:B------:R-:W-:-:S11]  /*3520*/  IADD3 R23, PT, PT, R26, 0x7, RZ ;  /* 0x000000071a177810 */ /* 0x000fd60007ffe0ff */
[-C--:B------:R-:W-:Y:S02]  /*3530*/  @!P2 IMAD R19, R19, R25.reuse, R24 ;  /* 0x000000191313a224 */ /* 0x080fe400078e0218 */
[----:B--2---:R-:W-:Y:S01]  /*3540*/  @!P1 FADD.FTZ R10, R10, R14 ;  /* 0x0000000e0a0a9221 */ /* 0x004fe20000010000 */
[----:B------:R-:W-:Y:S01]  /*3550*/  @!P1 FADD.FTZ R11, R11, R15 ;  /* 0x0000000f0b0b9221 */ /* 0x000fe20000010000 */
[----:B------:R-:W-:Y:S01]  /*3560*/  ISETP.EQ.OR P1, PT, R18, UR8, P0 ;  /* 0x0000000812007c0c */ /* 0x000fe20008722670 */
[----:B------:R-:W-:-:S04]  /*3570*/  @!P4 IMAD R15, R20, R25, R24 ;  /* 0x00000019140fc224 */ /* 0x000fc800078e0218 */
[----:B------:R-:W-:-:S04]  /*3580*/  @!P4 IMAD.WIDE.U32 R14, R15, 0x8, R40 ;  /* 0x000000080f0ec825 */ /* 0x000fc800078e0028 */
[----:B---3--:R-:W-:Y:S01]  /*3590*/  @!P6 FADD.FTZ R11, R11, R17 ;  /* 0x000000110b0be221 */ /* 0x008fe20000010000 */
[----:B------:R-:W-:Y:S01]  /*35a0*/  @!P6 FADD.FTZ R10, R10, R16 ;  /* 0x000000100a0ae221 */ /* 0x000fe20000010000 */
[----:B------:R-:W-:Y:S01]  /*35b0*/  ISETP.EQ.OR P6, PT, R23, UR8, P0 ;  /* 0x0000000817007c0c */ /* 0x000fe200087c2670 */
[----:B------:R-:W-:Y:S01]  /*35c0*/  @!P3 IMAD R17, R21, R25, R24 ;  /* 0x000000191511b224 */ /* 0x000fe200078e0218 */
[----:B------:R-:W2:Y:S03]  /*35d0*/  @!P4 LDG.E.64 R14, desc[UR10][R14.64] ;  /* 0x0000000a0e0ec981 */ /* 0x000ea6000c1e1b00 */
[----:B------:R-:W-:-:S04]  /*35e0*/  @!P3 IMAD.WIDE.U32 R16, R17, 0x8, R40 ;  /* 0x000000081110b825 */ /* 0x000fc800078e0028 */
[----:B------:R-:W-:Y:S02]  /*35f0*/  @!P1 IMAD R21, R18, R25, R24 ;  /* 0x0000001912159224 */ /* 0x000fe400078e0218 */
[----:B----4-:R-:W-:Y:S01]  /*3600*/  @!P5 FADD.FTZ R11, R11, R13 ;  /* 0x0000000d0b0bd221 */ /* 0x010fe20000010000 */
[----:B------:R-:W-:Y:S01]  /*3610*/  @!P2 IMAD.WIDE.U32 R18, R19, 0x8, R40 ;  /* 0x000000081312a825 */ /* 0x000fe200078e0028 */
[----:B------:R-:W3:Y:S03]  /*3620*/  @!P3 LDG.E.64 R16, desc[UR10][R16.64] ;  /* 0x0000000a1010b981 */ /* 0x000ee6000c1e1b00 */
[----:B------:R-:W-:Y:S02]  /*3630*/  @!P5 FADD.FTZ R10, R10, R12 ;  /* 0x0000000c0a0ad221 */ /* 0x000fe40000010000 */
[----:B------:R-:W4:Y:S01]  /*3640*/  @!P2 LDG.E.64 R18, desc[UR10][R18.64] ;  /* 0x0000000a1212a981 */ /* 0x000f22000c1e1b00 */
[----:B------:R-:W-:-:S04]  /*3650*/  @!P1 IMAD.WIDE.U32 R20, R21, 0x8, R40 ;  /* 0x0000000815149825 */ /* 0x000fc800078e0028 */
[----:B------:R-:W-:Y:S02]  /*3660*/  @!P6 IMAD R23, R23, R25, R24 ;  /* 0x000000191717e224 */ /* 0x000fe400078e0218 */
[----:B------:R-:W5:Y:S02]  /*3670*/  @!P1 LDG.E.64 R20, desc[UR10][R20.64] ;  /* 0x0000000a14149981 */ /* 0x000f64000c1e1b00 */
[----:B------:R-:W-:-:S06]  /*3680*/  @!P6 IMAD.WIDE.U32 R22, R23, 0x8, R40 ;  /* 0x000000081716e825 */ /* 0x000fcc00078e0028 */
[----:B------:R-:W5:Y:S01]  /*3690*/  @!P6 LDG.E.64 R22, desc[UR10][R22.64] ;  /* 0x0000000a1616e981 */ /* 0x000f62000c1e1b00 */
[----:B------:R-:W0:Y:S01]  /*36a0*/  LDC R13, c[0x0][0x370] ;  /* 0x0000dc00ff0d7b82 */ /* 0x000e220000000800 */
[----:B------:R-:W-:Y:S02]  /*36b0*/  IADD3 R26, PT, PT, R26, 0x8, RZ ;  /* 0x000000081a1a7810 */ /* 0x000fe40007ffe0ff */
[----:B0-----:R-:W-:Y:S01]  /*36c0*/  LOP3.LUT R13, R13, 0x7ffffff8, RZ, 0xc0, !PT ;  /* 0x7ffffff80d0d7812 */ /* 0x001fe200078ec0ff */
[----:B--2---:R-:W-:Y:S01]  /*36d0*/  @!P4 FADD.FTZ R10, R10, R14 ;  /* 0x0000000e0a0ac221 */ /* 0x004fe20000010000 */
[----:B------:R-:W-:-:S03]  /*36e0*/  @!P4 FADD.FTZ R11, R11, R15 ;  /* 0x0000000f0b0bc221 */ /* 0x000fc60000010000 */
[----:B---3--:R-:W-:Y:S01]  /*36f0*/  @!P3 FADD.FTZ R10, R10, R16 ;  /* 0x000000100a0ab221 */ /* 0x008fe20000010000 */
[----:B------:R-:W-:-:S03]  /*3700*/  @!P3 FADD.FTZ R11, R11, R17 ;  /* 0x000000110b0bb221 */ /* 0x000fc60000010000 */
[----:B----4-:R-:W-:Y:S01]  /*3710*/  @!P2 FADD.FTZ R10, R10, R18 ;  /* 0x000000120a0aa221 */ /* 0x010fe20000010000 */
[----:B------:R-:W-:Y:S01]  /*3720*/  @!P2 FADD.FTZ R11, R11, R19 ;  /* 0x000000130b0ba221 */ /* 0x000fe20000010000 */
[----:B------:R-:W-:Y:S02]  /*3730*/  ISETP.NE.AND P2, PT, R26, R13, PT ;  /* 0x0000000d1a00720c */ /* 0x000fe40003f45270 */
[----:B-----5:R-:W-:Y:S01]  /*3740*/  @!P1 FADD.FTZ R10, R10, R20 ;  /* 0x000000140a0a9221 */ /* 0x020fe20000010000 */
[----:B------:R-:W-:-:S03]  /*3750*/  @!P1 FADD.FTZ R11, R11, R21 ;  /* 0x000000150b0b9221 */ /* 0x000fc60000010000 */
[----:B------:R-:W-:Y:S01]  /*3760*/  @!P6 FADD.FTZ R10, R10, R22 ;  /* 0x000000160a0ae221 */ /* 0x000fe20000010000 */
[----:B------:R-:W-:-:S06]  /*3770*/  @!P6 FADD.FTZ R11, R11, R23 ;  /* 0x000000170b0be221 */ /* 0x000fcc0000010000 */
[----:B------:R-:W-:Y:S05]  /*3780*/  @P2 BRA `(.L_x_119) ;  /* 0xfffffffc00082947 */ /* 0x000fea000383ffff */
[----:B------:R-:W-:-:S07]  /*3790*/  MOV R20, R13 ;  /* 0x0000000d00147202 */ /* 0x000fce0000000f00 */
.L_x_118:
[----:B------:R-:W0:Y:S02]  /*37a0*/  LDCU UR6, c[0x0][0x370] ;  /* 0x00006e00ff0677ac */ /* 0x000e240008000800 */
[----:B0-----:R-:W-:-:S09]  /*37b0*/  ULOP3.LUT UP0, URZ, UR6, 0x7, URZ, 0xc0, !UPT ;  /* 0x0000000706ff7892 */ /* 0x001fd2000f80c0ff */
[----:B------:R-:W-:Y:S05]  /*37c0*/  BRA.U !UP0, `(.L_x_115) ;  /* 0x0000000508087547 */ /* 0x000fea000b800000 */
[----:B------:R-:W0:Y:S01]  /*37d0*/  LDCU UR6, c[0x0][0x370] ;  /* 0x00006e00ff0677ac */ /* 0x000e220008000800 */
[----:B------:R-:W1:Y:S01]  /*37e0*/  LDCU UR7, c[0x0][0x370] ;  /* 0x00006e00ff0777ac */ /* 0x000e620008000800 */
[----:B0-----:R-:W-:-:S04]  /*37f0*/  ULOP3.LUT UR6, UR6, 0x7, URZ, 0xc0, !UPT ;  /* 0x0000000706067892 */ /* 0x001fc8000f8ec0ff */
[----:B------:R-:W-:Y:S02]  /*3800*/  UIADD3 UR6, UPT, UPT, UR6, -0x1, URZ ;  /* 0xffffffff06067890 */ /* 0x000fe4000fffe0ff */
[----:B-1----:R-:W-:Y:S02]  /*3810*/  ULOP3.LUT UP1, UR7, UR7, 0x3, URZ, 0xc0, !UPT ;  /* 0x0000000307077892 */ /* 0x002fe4000f82c0ff */
[----:B------:R-:W-:-:S09]  /*3820*/  UISETP.GE.U32.AND UP0, UPT, UR6, 0x3, UPT ;  /* 0x000000030600788c */ /* 0x000fd2000bf06070 */
[----:B------:R-:W-:Y:S05]  /*3830*/  BRA.U !UP0, `(.L_x_120) ;  /* 0x0000000108747547 */ /* 0x000fea000b800000 */
[C---:B------:R-:W-:Y:S02]  /*3840*/  IADD3 R12, PT, PT, R20.reuse, 0x1, RZ ;  /* 0x00000001140c7810 */ /* 0x040fe40007ffe0ff */
[----:B------:R-:W-:Y:S02]  /*3850*/  ISETP.EQ.OR P1, PT, R20, UR8, P0 ;  /* 0x0000000814007c0c */ /* 0x000fe40008722670 */
[----:B------:R-:W-:Y:S02]  /*3860*/  ISETP.EQ.OR P2, PT, R12, UR8, P0 ;  /* 0x000000080c007c0c */ /* 0x000fe40008742670 */
[C---:B------:R-:W-:Y:S02]  /*3870*/  IADD3 R14, PT, PT, R20.reuse, 0x2, RZ ;  /* 0x00000002140e7810 */ /* 0x040fe40007ffe0ff */
[----:B---3--:R-:W-:Y:S02]  /*3880*/  IADD3 R16, PT, PT, R20, 0x3, RZ ;  /* 0x0000000314107810 */ /* 0x008fe40007ffe0ff */
[----:B------:R-:W-:-:S02]  /*3890*/  ISETP.EQ.OR P3, PT, R14, UR8, P0 ;  /* 0x000000080e007c0c */ /* 0x000fc40008762670 */
[----:B------:R-:W-:-:S03]  /*38a0*/  ISETP.EQ.OR P4, PT, R16, UR8, P0 ;  /* 0x0000000810007c0c */ /* 0x000fc60008782670 */
[CC--:B------:R-:W-:Y:S02]  /*38b0*/  @!P1 IMAD R13, R20.reuse, R25.reuse, R24 ;  /* 0x00000019140d9224 */ /* 0x0c0fe400078e0218 */
[----:B------:R-:W-:Y:S02]  /*38c0*/  @!P2 IMAD R15, R20, R25, R25 ;  /* 0x00000019140fa224 */ /* 0x000fe400078e0219 */
[----:B------:R-:W-:-:S03]  /*38d0*/  @!P1 IMAD.WIDE.U32 R12, R13, 0x8, R40 ;  /* 0x000000080d0c9825 */ /* 0x000fc600078e0028 */
[----:B------:R-:W-:Y:S01]  /*38e0*/  @!P2 IADD3 R15, PT, PT, R15, R24, RZ ;  /* 0x000000180f0fa210 */ /* 0x000fe20007ffe0ff */
[----:B------:R-:W-:Y:S02]  /*38f0*/  @!P3 IMAD R17, R14, R25, R24 ;  /* 0x000000190e11b224 */ /* 0x000fe400078e0218 */
[----:B------:R-:W2:Y:S02]  /*3900*/  @!P1 LDG.E.64 R12, desc[UR10][R12.64] ;  /* 0x0000000a0c0c9981 */ /* 0x000ea4000c1e1b00 */
[----:B------:R-:W-:-:S04]  /*3910*/  @!P2 IMAD.WIDE.U32 R14, R15, 0x8, R40 ;  /* 0x000000080f0ea825 */ /* 0x000fc800078e0028 */
[----:B------:R-:W-:Y:S02]  /*3920*/  @!P4 IMAD R19, R16, R25, R24 ;  /* 0x000000191013c224 */ /* 0x000fe400078e0218 */
[--C-:B------:R-:W-:Y:S01]  /*3930*/  @!P3 IMAD.WIDE.U32 R16, R17, 0x8, R40.reuse ;  /* 0x000000081110b825 */ /* 0x100fe200078e0028 */
[----:B------:R-:W3:Y:S03]  /*3940*/  @!P2 LDG.E.64 R14, desc[UR10][R14.64] ;  /* 0x0000000a0e0ea981 */ /* 0x000ee6000c1e1b00 */
[----:B------:R-:W-:Y:S02]  /*3950*/  @!P4 IMAD.WIDE.U32 R18, R19, 0x8, R40 ;  /* 0x000000081312c825 */ /* 0x000fe400078e0028 */
[----:B------:R-:W4:Y:S04]  /*3960*/  @!P3 LDG.E.64 R16, desc[UR10][R16.64] ;  /* 0x0000000a1010b981 */ /* 0x000f28000c1e1b00 */
[----:B------:R-:W5:Y:S01]  /*3970*/  @!P4 LDG.E.64 R18, desc[UR10][R18.64] ;  /* 0x0000000a1212c981 */ /* 0x000f62000c1e1b00 */
[----:B------:R-:W-:Y:S01]  /*3980*/  IADD3 R20, PT, PT, R20, 0x4, RZ ;  /* 0x0000000414147810 */ /* 0x000fe20007ffe0ff */
[----:B--2---:R-:W-:Y:S01]  /*3990*/  @!P1 FADD.FTZ R10, R10, R12 ;  /* 0x0000000c0a0a9221 */ /* 0x004fe20000010000 */
[----:B------:R-:W-:-:S03]  /*39a0*/  @!P1 FADD.FTZ R11, R11, R13 ;  /* 0x0000000d0b0b9221 */ /* 0x000fc60000010000 */
[----:B---3--:R-:W-:Y:S01]  /*39b0*/  @!P2 FADD.FTZ R10, R10, R14 ;  /* 0x0000000e0a0aa221 */ /* 0x008fe20000010000 */
[----:B------:R-:W-:-:S03]  /*39c0*/  @!P2 FADD.FTZ R11, R11, R15 ;  /* 0x0000000f0b0ba221 */ /* 0x000fc60000010000 */
[----:B----4-:R-:W-:Y:S01]  /*39d0*/  @!P3 FADD.FTZ R10, R10, R16 ;  /* 0x000000100a0ab221 */ /* 0x010fe20000010000 */
[----:B------:R-:W-:-:S03]  /*39e0*/  @!P3 FADD.FTZ R11, R11, R17 ;  /* 0x000000110b0bb221 */ /* 0x000fc60000010000 */
[----:B-----5:R-:W-:Y:S01]  /*39f0*/  @!P4 FADD.FTZ R10, R10, R18 ;  /* 0x000000120a0ac221 */ /* 0x020fe20000010000 */
[----:B------:R-:W-:-:S07]  /*3a00*/  @!P4 FADD.FTZ R11, R11, R19 ;  /* 0x000000130b0bc221 */ /* 0x000fce0000010000 */
.L_x_120:
[----:B------:R-:W-:Y:S05]  /*3a10*/  BRA.U !UP1, `(.L_x_115) ;  /* 0x0000000109747547 */ /* 0x000fea000b800000 */
[----:B---3--:R-:W0:Y:S01]  /*3a20*/  LDC R16, c[0x0][0x370] ;  /* 0x0000dc00ff107b82 */ /* 0x008e220000000800 */
[----:B------:R-:W-:Y:S01]  /*3a30*/  UISETP.NE.AND UP0, UPT, UR7, 0x1, UPT ;  /* 0x000000010700788c */ /* 0x000fe2000bf05270 */
[----:B0-----:R-:W-:-:S08]  /*3a40*/  LOP3.LUT R16, R16, 0x1, RZ, 0xc0, !PT ;  /* 0x0000000110107812 */ /* 0x001fd000078ec0ff */
[----:B------:R-:W-:Y:S05]  /*3a50*/  BRA.U !UP0, `(.L_x_121) ;  /* 0x00000001083c7547 */ /* 0x000fea000b800000 */
[C---:B------:R-:W-:Y:S02]  /*3a60*/  IADD3 R12, PT, PT, R20.reuse, 0x1, RZ ;  /* 0x00000001140c7810 */ /* 0x040fe40007ffe0ff */
[----:B------:R-:W-:Y:S02]  /*3a70*/  ISETP.EQ.OR P1, PT, R20, UR8, P0 ;  /* 0x0000000814007c0c */ /* 0x000fe40008722670 */
[----:B------:R-:W-:-:S11]  /*3a80*/  ISETP.EQ.OR P2, PT, R12, UR8, P0 ;  /* 0x000000080c007c0c */ /* 0x000fd60008742670 */
[CC--:B------:R-:W-:Y:S02]  /*3a90*/  @!P1 IMAD R13, R20.reuse, R25.reuse, R24 ;  /* 0x00000019140d9224 */ /* 0x0c0fe400078e0218 */
[----:B------:R-:W-:Y:S02]  /*3aa0*/  @!P2 IMAD R15, R20, R25, R25 ;  /* 0x00000019140fa224 */ /* 0x000fe400078e0219 */
[----:B------:R-:W-:-:S03]  /*3ab0*/  @!P1 IMAD.WIDE.U32 R12, R13, 0x8, R40 ;  /* 0x000000080d0c9825 */ /* 0x000fc600078e0028 */
[----:B------:R-:W-:-:S03]  /*3ac0*/  @!P2 IADD3 R15, PT, PT, R15, R24, RZ ;  /* 0x000000180f0fa210 */ /* 0x000fc60007ffe0ff */
[----:B------:R-:W2:Y:S02]  /*3ad0*/  @!P1 LDG.E.64 R12, desc[UR10][R12.64] ;  /* 0x0000000a0c0c9981 */ /* 0x000ea4000c1e1b00 */
[----:B------:R-:W-:-:S06]  /*3ae0*/  @!P2 IMAD.WIDE.U32 R14, R15, 0x8, R40 ;  /* 0x000000080f0ea825 */ /* 0x000fcc00078e0028 */
[----:B------:R-:W3:Y:S01]  /*3af0*/  @!P2 LDG.E.64 R14, desc[UR10][R14.64] ;  /* 0x0000000a0e0ea981 */ /* 0x000ee2000c1e1b00 */
[----:B------:R-:W-:Y:S01]  /*3b00*/  IADD3 R20, PT, PT, R20, 0x2, RZ ;  /* 0x0000000214147810 */ /* 0x000fe20007ffe0ff */
[----:B--2---:R-:W-:Y:S01]  /*3b10*/  @!P1 FADD.FTZ R10, R10, R12 ;  /* 0x0000000c0a0a9221 */ /* 0x004fe20000010000 */
[----:B------:R-:W-:-:S03]  /*3b20*/  @!P1 FADD.FTZ R11, R11, R13 ;  /* 0x0000000d0b0b9221 */ /* 0x000fc60000010000 */
[----:B---3--:R-:W-:Y:S01]  /*3b30*/  @!P2 FADD.FTZ R10, R10, R14 ;  /* 0x0000000e0a0aa221 */ /* 0x008fe20000010000 */
[----:B------:R-:W-:-:S07]  /*3b40*/  @!P2 FADD.FTZ R11, R11, R15 ;  /* 0x0000000f0b0ba221 */ /* 0x000fce0000010000 */
.L_x_121:
[----:B------:R-:W-:Y:S01]  /*3b50*/  ISETP.EQ.OR P0, PT, R20, UR8, P0 ;  /* 0x0000000814007c0c */ /* 0x000fe20008702670 */
[----:B------:R-:W-:Y:S03]  /*3b60*/  BSSY.RECONVERGENT B0, `(.L_x_115) ;  /* 0x0000008000007945 */ /* 0x000fe60003800200 */
[----:B------:R-:W-:-:S13]  /*3b70*/  ISETP.NE.U32.OR P0, PT, R16, 0x1, P0 ;  /* 0x000000011000780c */ /* 0x000fda0000705470 */
[----:B------:R-:W-:Y:S05]  /*3b80*/  @P0 BRA `(.L_x_122) ;  /* 0x0000000000140947 */ /* 0x000fea0003800000 */
[----:B------:R-:W-:-:S04]  /*3b90*/  IMAD R13, R25, R20, R24 ;  /* 0x00000014190d7224 */ /* 0x000fc800078e0218 */
[----:B------:R-:W-:-:S06]  /*3ba0*/  IMAD.WIDE.U32 R12, R13, 0x8, R40 ;  /* 0x000000080d0c7825 */ /* 0x000fcc00078e0028 */
[----:B------:R-:W2:Y:S02]  /*3bb0*/  LDG.E.64 R12, desc[UR10][R12.64] ;  /* 0x0000000a0c0c7981 */ /* 0x000ea4000c1e1b00 */
[----:B--2---:R-:W-:Y:S01]  /*3bc0*/  FADD.FTZ R10, R10, R12 ;  /* 0x0000000c0a0a7221 */ /* 0x004fe20000010000 */
[----:B------:R-:W-:-:S07]  /*3bd0*/  FADD.FTZ R11, R11, R13 ;  /* 0x0000000d0b0b7221 */ /* 0x000fce0000010000 */
.L_x_122:
[----:B------:R-:W-:Y:S05]  /*3be0*/  BSYNC.RECONVERGENT B0 ;  /* 0x0000000000007941 */ /* 0x000fea0003800200 */
.L_x_115:
[----:B------:R-:W5:Y:S01]  /*3bf0*/  S2UR UR7, SR_CgaCtaId ;  /* 0x00000000000779c3 */ /* 0x000f620000008800 */
[----:B------:R-:W-:Y:S01]  /*3c00*/  ISETP.NE.AND P0, PT, R4, RZ, PT ;  /* 0x000000ff0400720c */ /* 0x000fe20003f05270 */
[----:B------:R-:W-:Y:S01]  /*3c10*/  UMOV UR6, 0x400 ;  /* 0x0000040000067882 */ /* 0x000fe20000000000 */
[----:B------:R-:W1:Y:S01]  /*3c20*/  LDCU.64 UR14, c[0x0][0x400] ;  /* 0x00008000ff0e77ac */ /* 0x000e620008000a00 */
[----:B--2-4-:R-:W-:Y:S02]  /*3c30*/  PRMT R15, R37, 0x7632, R15 ;  /* 0x00007632250f7816 */ /* 0x014fe4000000000f */
[----:B------:R-:W-:Y:S02]  /*3c40*/  SHF.L.U32 R12, R3, 0x10, RZ ;  /* 0x00000010030c7819 */ /* 0x000fe400000006ff */
[----:B------:R-:W2:Y:S01]  /*3c50*/  LDC R4, c[0x0][0x41c] ;  /* 0x00010700ff047b82 */ /* 0x000ea20000000800 */
[----:B------:R-:W-:Y:S02]  /*3c60*/  SHF.L.U32 R3, R15, 0x10, RZ ;  /* 0x000000100f037819 */ /* 0x000fe400000006ff */
[----:B------:R-:W-:Y:S01]  /*3c70*/  PRMT R14, R36, 0x7632, R14 ;  /* 0x00007632240e7816 */ /* 0x000fe2000000000e */
[----:B------:R-:W-:Y:S01]  /*3c80*/  FADD.FTZ R18, R12, -UR13 ;  /* 0x8000000d0c127e21 */ /* 0x000fe20008010000 */
[----:B------:R-:W-:Y:S01]  /*3c90*/  SHF.L.U32 R37, R37, 0x10, RZ ;  /* 0x0000001025257819 */ /* 0x000fe200000006ff */
[----:B------:R-:W-:Y:S01]  /*3ca0*/  FADD.FTZ R12, R3, -UR13 ;  /* 0x8000000d030c7e21 */ /* 0x000fe20008010000 */
[----:B------:R-:W-:Y:S01]  /*3cb0*/  SHF.L.U32 R35, R35, 0x10, RZ ;  /* 0x0000001023237819 */ /* 0x000fe200000006ff */
[----:B------:R-:W-:Y:S01]  /*3cc0*/  FMUL.FTZ R18, R18, UR9 ;  /* 0x0000000912127c20 */ /* 0x000fe20008410000 */
[----:B------:R-:W-:Y:S01]  /*3cd0*/  SHF.L.U32 R33, R33, 0x10, RZ ;  /* 0x0000001021217819 */ /* 0x000fe200000006ff */
[----:B------:R-:W-:Y:S01]  /*3ce0*/  FADD.FTZ R19, R37, -UR13 ;  /* 0x8000000d25137e21 */ /* 0x000fe20008010000 */
[----:B------:R-:W-:Y:S01]  /*3cf0*/  SHF.L.U32 R32, R32, 0x10, RZ ;  /* 0x0000001020207819 */ /* 0x000fe200000006ff */
[----:B------:R-:W-:Y:S01]  /*3d00*/  FADD.FTZ R26, R35, -UR13 ;  /* 0x8000000d231a7e21 */ /* 0x000fe20008010000 */
[----:B------:R-:W-:Y:S01]  /*3d10*/  SHF.L.U32 R30, R30, 0x10, RZ ;  /* 0x000000101e1e7819 */ /* 0x000fe200000006ff */
[----:B------:R-:W-:Y:S01]  /*3d20*/  FADD.FTZ R24, R33, -UR13 ;  /* 0x8000000d21187e21 */ /* 0x000fe20008010000 */
[----:B------:R-:W-:Y:S01]  /*3d30*/  SHF.L.U32 R13, R36, 0x10, RZ ;  /* 0x00000010240d7819 */ /* 0x000fe200000006ff */
[----:B-----5:R-:W-:Y:S01]  /*3d40*/  ULEA UR6, UR7, UR6, 0x18 ;  /* 0x0000000607067291 */ /* 0x020fe2000f8ec0ff */
[----:B------:R-:W-:Y:S01]  /*3d50*/  FADD.FTZ R15, R32, -UR13 ;  /* 0x8000000d200f7e21 */ /* 0x000fe20008010000 */
[----:B------:R-:W4:Y:S01]  /*3d60*/  LDCU.U8 UR7, c[0x0][0x414] ;  /* 0x00008280ff0777ac */ /* 0x000f220008000000 */
[----:B---3--:R-:W-:Y:S01]  /*3d70*/  FADD.FTZ R16, R30, -UR13 ;  /* 0x8000000d1e107e21 */ /* 0x008fe20008010000 */
[----:B------:R-:W-:Y:S01]  /*3d80*/  FMUL.FTZ R19, R19, UR9 ;  /* 0x0000000913137c20 */ /* 0x000fe20008410000 */
[----:B------:R-:W-:Y:S01]  /*3d90*/  FMUL.FTZ R26, R26, UR9 ;  /* 0x000000091a1a7c20 */ /* 0x000fe20008410000 */
[----:B------:R-:W-:Y:S01]  /*3da0*/  FMUL.FTZ R24, R24, UR9 ;  /* 0x0000000918187c20 */ /* 0x000fe20008410000 */
[----:B------:R-:W-:Y:S01]  /*3db0*/  FMUL.FTZ R15, R15, UR9 ;  /* 0x000000090f0f7c20 */ /* 0x000fe20008410000 */
[----:B------:R-:W-:Y:S01]  /*3dc0*/  FMUL.FTZ R16, R16, UR9 ;  /* 0x0000000910107c20 */ /* 0x000fe20008410000 */
[----:B------:R3:W-:Y:S01]  /*3dd0*/  @!P0 STS.64 [UR6+0xc0], R10 ;  /* 0x0000c00aff008988 */ /* 0x0007e20008000a06 */
[----:B------:R-:W-:Y:S01]  /*3de0*/  FMUL.FTZ R12, R12, UR9 ;  /* 0x000000090c0c7c20 */ /* 0x000fe20008410000 */
[----:B------:R-:W-:Y:S01]  /*3df0*/  BAR.SYNC.DEFER_BLOCKING 0x0 ;  /* 0x0000000000007b1d */ /* 0x000fe20000010000 */
[----:B---3--:R-:W-:Y:S01]  /*3e00*/  SHF.L.U32 R11, R29, 0x10, RZ ;  /* 0x000000101d0b7819 */ /* 0x008fe200000006ff */
[----:B--2---:R-:W-:Y:S01]  /*3e10*/  IMAD R29, R4, UR8, R39 ;  /* 0x00000008041d7c24 */ /* 0x004fe2000f8e0227 */
[----:B----4-:R-:W-:Y:S01]  /*3e20*/  UISETP.NE.AND UP0, UPT, UR7, URZ, UPT ;  /* 0x000000ff0700728c */ /* 0x010fe2000bf05270 */
[----:B------:R-:W-:-:S02]  /*3e30*/  SHF.L.U32 R10, R14, 0x10, RZ ;  /* 0x000000100e0a7819 */ /* 0x000fc400000006ff */
[----:B0-----:R-:W-:Y:S01]  /*3e40*/  FADD.FTZ R17, R11, -UR13 ;  /* 0x8000000d0b117e21 */ /* 0x001fe20008010000 */
[C---:B------:R-:W-:Y:S02]  /*3e50*/  IADD3 R4, PT, PT, R29.reuse, 0x100, RZ ;  /* 0x000001001d047810 */ /* 0x040fe40007ffe0ff */
[----:B-1----:R-:W-:Y:S01]  /*3e60*/  ISETP.GE.U32.AND P0, PT, R29, UR14, PT ;  /* 0x0000000e1d007c0c */ /* 0x002fe2000bf06070 */
[----:B------:R-:W-:Y:S01]  /*3e70*/  FMUL.FTZ R17, R17, UR9 ;  /* 0x0000000911117c20 */ /* 0x000fe20008410000 */
[----:B------:R-:W-:Y:S02]  /*3e80*/  SHF.R.S32.HI R11, RZ, 0x1f, R29 ;  /* 0x0000001fff0b7819 */ /* 0x000fe4000001141d */
[----:B------:R-:W-:Y:S02]  /*3e90*/  IADD3 R3, PT, PT, R29, 0x180, RZ ;  /* 0x000001801d037810 */ /* 0x000fe40007ffe0ff */
[----:B------:R-:W-:Y:S02]  /*3ea0*/  ISETP.GE.U32.AND P3, PT, R4, UR14, PT ;  /* 0x0000000e04007c0c */ /* 0x000fe4000bf66070 */
[----:B------:R-:W-:Y:S01]  /*3eb0*/  SHF.R.S32.HI R14, RZ, 0x1f, R4 ;  /* 0x0000001fff0e7819 */ /* 0x000fe20000011404 */
[----:B------:R-:W0:Y:S01]  /*3ec0*/  LDS.64 R22, [UR6+0xc0] ;  /* 0x0000c006ff167984 */ /* 0x000e220008000a00 */
[----:B------:R-:W0:Y:S01]  /*3ed0*/  LDCU UR6, c[0x0][0x42c] ;  /* 0x00008580ff0677ac */ /* 0x000e220008000800 */
[----:B------:R-:W-:-:S02]  /*3ee0*/  ISETP.GE.AND.EX P1, PT, R11, UR15, PT, P0 ;  /* 0x0000000f0b007c0c */ /* 0x000fc4000bf26300 */
[----:B------:R-:W-:Y:S02]  /*3ef0*/  ISETP.GE.U32.AND P0, PT, R3, UR14, PT ;  /* 0x0000000e03007c0c */ /* 0x000fe4000bf06070 */
[----:B------:R-:W-:Y:S01]  /*3f00*/  ISETP.GE.AND.EX P3, PT, R14, UR15, PT, P3 ;  /* 0x0000000f0e007c0c */ /* 0x000fe2000bf66330 */
[----:B0-----:R-:W-:Y:S01]  /*3f10*/  FMUL.FTZ R25, R23, UR6 ;  /* 0x0000000617197c20 */ /* 0x001fe20008410000 */
[----:B------:R-:W-:Y:S01]  /*3f20*/  IADD3 R23, PT, PT, R29, 0x80, RZ ;  /* 0x000000801d177810 */ /* 0x000fe20007ffe0ff */
[----:B------:R-:W-:-:S03]  /*3f30*/  FMUL.FTZ R22, R22, UR6 ;  /* 0x0000000616167c20 */ /* 0x000fc60008410000 */
[----:B------:R-:W-:Y:S02]  /*3f40*/  ISETP.GE.U32.AND P2, PT, R23, UR14, PT ;  /* 0x0000000e17007c0c */ /* 0x000fe4000bf46070 */
[----:B------:R-:W-:-:S04]  /*3f50*/  SHF.R.S32.HI R27, RZ, 0x1f, R23 ;  /* 0x0000001fff1b7819 */ /* 0x000fc80000011417 */
[----:B------:R-:W-:Y:S01]  /*3f60*/  ISETP.GE.AND.EX P2, PT, R27, UR15, PT, P2 ;  /* 0x0000000f1b007c0c */ /* 0x000fe2000bf46320 */
[----:B------:R-:W-:-:S12]  /*3f70*/  BRA.U !UP0, `(.L_x_123) ;  /* 0x0000000108487547 */ /* 0x000fd8000b800000 */
        /* <DEDUP_REMOVED lines=18> */
.L_x_123:
[C-C-:B------:R-:W-:Y:S01]  /*40a0*/  FFMA.FTZ R35, R22.reuse, R19, R25.reuse ;  /* 0x0000001316237223 */ /* 0x140fe20000010019 */
[C-C-:B------:R-:W-:Y:S01]  /*40b0*/  FFMA.FTZ R12, R22.reuse, R12, R25.reuse ;  /* 0x0000000c160c7223 */ /* 0x140fe20000010019 */
[----:B------:R-:W-:Y:S01]  /*40c0*/  BSSY.RECONVERGENT B0, `(.L_x_124) ;  /* 0x0000019000007945 */ /* 0x000fe20003800200 */
[C-C-:B------:R-:W-:Y:S01]  /*40d0*/  FFMA.FTZ R33, R22.reuse, R26, R25.reuse ;  /* 0x0000001a16217223 */ /* 0x140fe20000010019 */
[C-C-:B------:R-:W-:Y:S01]  /*40e0*/  FFMA.FTZ R30, R22.reuse, R24, R25.reuse ;  /* 0x00000018161e7223 */ /* 0x140fe20000010019 */
[C-C-:B------:R-:W-:Y:S01]  /*40f0*/  FFMA.FTZ R19, R22.reuse, R15, R25.reuse ;  /* 0x0000000f16137223 */ /* 0x140fe20000010019 */
[C-C-:B------:R-:W-:Y:S01]  /*4100*/  FFMA.FTZ R20, R22.reuse, R16, R25.reuse ;  /* 0x0000001016147223 */ /* 0x140fe20000010019 */
[C-C-:B------:R-:W-:Y:S01]  /*4110*/  FFMA.FTZ R21, R22.reuse, R17, R25.reuse ;  /* 0x0000001116157223 */ /* 0x140fe20000010019 */
[----:B------:R-:W-:Y:S01]  /*4120*/  FFMA.FTZ R22, R22, R18, R25 ;  /* 0x0000001216167223 */ /* 0x000fe20000010019 */
[----:B------:R-:W-:Y:S01]  /*4130*/  FFMA.FTZ R13, R8, R13, -R35 ;  /* 0x0000000d080d7223 */ /* 0x000fe20000010823 */
[----:B------:R-:W-:Y:S01]  /*4140*/  PRMT R25, R34, 0x7632, R25 ;  /* 0x0000763222197816 */ /* 0x000fe20000000019 */
[----:B------:R-:W-:Y:S01]  /*4150*/  FFMA.FTZ R12, R9, R10, -R12 ;  /* 0x0000000a090c7223 */ /* 0x000fe2000001080c */
[----:B------:R-:W-:Y:S06]  /*4160*/  @P1 BRA `(.L_x_125) ;  /* 0x0000000000381947 */ /* 0x000fec0003800000 */
[----:B------:R-:W0:Y:S01]  /*4170*/  LDCU.64 UR16, c[0x0][0x3f8] ;  /* 0x00007f00ff1077ac */ /* 0x000e220008000a00 */
[----:B------:R-:W-:Y:S01]  /*4180*/  MOV R10, R42 ;  /* 0x0000002a000a7202 */ /* 0x000fe20000000f00 */
[----:B------:R-:W1:Y:S01]  /*4190*/  LDCU.64 UR6, c[0x0][0x380] ;  /* 0x00007000ff0677ac */ /* 0x000e620008000a00 */
[----:B0-----:R-:W-:Y:S01]  /*41a0*/  IMAD R32, R11, UR16, RZ ;  /* 0x000000100b207c24 */ /* 0x001fe2000f8e02ff */
[----:B------:R-:W-:-:S03]  /*41b0*/  MOV R11, R45 ;  /* 0x0000002d000b7202 */ /* 0x000fc60000000f00 */
[----:B------:R-:W-:Y:S02]  /*41c0*/  IMAD R35, R29, UR17, R32 ;  /* 0x000000111d237c24 */ /* 0x000fe4000f8e0220 */
[----:B------:R-:W-:Y:S01]  /*41d0*/  FMUL.FTZ R32, R13, UR9 ;  /* 0x000000090d207c20 */ /* 0x000fe20008410000 */
[----:B------:R-:W-:-:S04]  /*41e0*/  IMAD.WIDE.U32 R10, R29, UR16, R10 ;  /* 0x000000101d0a7c25 */ /* 0x000fc8000f8e000a */
[----:B------:R-:W-:Y:S01]  /*41f0*/  FMUL.FTZ R29, R12, UR9 ;  /* 0x000000090c1d7c20 */ /* 0x000fe20008410000 */
[C---:B-1----:R-:W-:Y:S02]  /*4200*/  LEA R12, P1, R10.reuse, UR6, 0x1 ;  /* 0x000000060a0c7c11 */ /* 0x042fe4000f8208ff */
[----:B------:R-:W-:Y:S02]  /*4210*/  IADD3 R35, PT, PT, R11, R35, RZ ;  /* 0x000000230b237210 */ /* 0x000fe40007ffe0ff */
[----:B------:R-:W-:Y:S02]  /*4220*/  F2FP.BF16.F32.PACK_AB R29, R29, R32 ;  /* 0x000000201d1d723e */ /* 0x000fe400000010ff */
[----:B------:R-:W-:-:S05]  /*4230*/  LEA.HI.X R13, R10, UR7, R35, 0x1, P1 ;  /* 0x000000070a0d7c11 */ /* 0x000fca00088f0c23 */
[----:B------:R0:W-:Y:S02]  /*4240*/  STG.E desc[UR10][R12.64], R29 ;  /* 0x0000001d0c007986 */ /* 0x0001e4000c10190a */
.L_x_125:
[----:B------:R-:W-:Y:S05]  /*4250*/  BSYNC.RECONVERGENT B0 ;  /* 0x0000000000007941 */ /* 0x000fea0003800200 */
.L_x_124:
[----:B------:R-:W-:Y:S02]  /*4260*/  SHF.L.U32 R34, R34, 0x10, RZ ;  /* 0x0000001022227819 */ /* 0x000fe400000006ff */
[----:B------:R-:W-:Y:S01]  /*4270*/  SHF.L.U32 R25, R25, 0x10, RZ ;  /* 0x0000001019197819 */ /* 0x000fe200000006ff */
[----:B------:R-:W-:Y:S06]  /*4280*/  BRA.U !UP0, `(.L_x_126) ;  /* 0x0000000108487547 */ /* 0x000fec000b800000 */
[----:B------:R-:W-:Y:S01]  /*4290*/  FFMA.FTZ R26, R8, R26, R6 ;  /* 0x0000001a081a7223 */ /* 0x000fe20000010006 */
[----:B------:R-:W-:-:S03]  /*42a0*/  FFMA.FTZ R24, R9, R24, R7 ;  /* 0x0000001809187223 */ /* 0x000fc60000010007 */
[----:B------:R-:W-:Y:S01]  /*42b0*/  FMUL.FTZ R10, R26, -1.4426950216293334961 ;  /* 0xbfb8aa3b1a0a7820 */ /* 0x000fe20000410000 */
[----:B0-----:R-:W-:-:S05]  /*42c0*/  FMUL.FTZ R12, R24, -1.4426950216293334961 ;  /* 0xbfb8aa3b180c7820 */ /* 0x001fca0000410000 */
        /* <DEDUP_REMOVED lines=14> */
.L_x_126:
[----:B------:R-:W-:Y:S01]  /*43b0*/  BSSY.RECONVERGENT B0, `(.L_x_127) ;  /* 0x0000013000007945 */ /* 0x000fe20003800200 */
[----:B------:R-:W-:Y:S01]  /*43c0*/  FFMA.FTZ R33, R8, R34, -R33 ;  /* 0x0000002208217223 */ /* 0x000fe20000010821 */
[----:B------:R-:W-:Y:S01]  /*43d0*/  PRMT R24, R31, 0x7632, R24 ;  /* 0x000076321f187816 */ /* 0x000fe20000000018 */
[----:B------:R-:W-:Y:S01]  /*43e0*/  FFMA.FTZ R30, R9, R25, -R30 ;  /* 0x00000019091e7223 */ /* 0x000fe2000001081e */
[----:B------:R-:W-:Y:S06]  /*43f0*/  @P2 BRA `(.L_x_128) ;  /* 0x0000000000382947 */ /* 0x000fec0003800000 */
[----:B------:R-:W0:Y:S01]  /*4400*/  LDCU.64 UR6, c[0x0][0x3f8] ;  /* 0x00007f00ff0677ac */ /* 0x000e220008000a00 */
[----:B------:R-:W-:Y:S01]  /*4410*/  MOV R10, R42 ;  /* 0x0000002a000a7202 */ /* 0x000fe20000000f00 */
[----:B------:R-:W-:Y:S01]  /*4420*/  FMUL.FTZ R26, R33, UR9 ;  /* 0x00000009211a7c20 */ /* 0x000fe20008410000 */
[----:B------:R-:W-:Y:S01]  /*4430*/  MOV R11, R45 ;  /* 0x0000002d000b7202 */ /* 0x000fe20000000f00 */
[----:B------:R-:W1:Y:S01]  /*4440*/  LDCU.64 UR16, c[0x0][0x380] ;  /* 0x00007000ff1077ac */ /* 0x000e620008000a00 */
[----:B0-----:R-:W-:Y:S02]  /*4450*/  IMAD R12, R27, UR6, RZ ;  /* 0x000000061b0c7c24 */ /* 0x001fe4000f8e02ff */
[----:B------:R-:W-:-:S04]  /*4460*/  IMAD.WIDE.U32 R10, R23, UR6, R10 ;  /* 0x00000006170a7c25 */ /* 0x000fc8000f8e000a */
[----:B------:R-:W-:Y:S02]  /*4470*/  IMAD R13, R23, UR7, R12 ;  /* 0x00000007170d7c24 */ /* 0x000fe4000f8e020c */
[----:B------:R-:W-:Y:S01]  /*4480*/  FMUL.FTZ R23, R30, UR9 ;  /* 0x000000091e177c20 */ /* 0x000fe20008410000 */
[C---:B-1----:R-:W-:Y:S02]  /*4490*/  LEA R12, P1, R10.reuse, UR16, 0x1 ;  /* 0x000000100a0c7c11 */ /* 0x042fe4000f8208ff */
[----:B------:R-:W-:Y:S02]  /*44a0*/  IADD3 R13, PT, PT, R11, R13, RZ ;  /* 0x0000000d0b0d7210 */ /* 0x000fe40007ffe0ff */
[----:B------:R-:W-:Y:S02]  /*44b0*/  F2FP.BF16.F32.PACK_AB R23, R23, R26 ;  /* 0x0000001a1717723e */ /* 0x000fe400000010ff */
[----:B------:R-:W-:-:S05]  /*44c0*/  LEA.HI.X R13, R10, UR17, R13, 0x1, P1 ;  /* 0x000000110a0d7c11 */ /* 0x000fca00088f0c0d */
[----:B------:R1:W-:Y:S02]  /*44d0*/  STG.E desc[UR10][R12.64], R23 ;  /* 0x000000170c007986 */ /* 0x0003e4000c10190a */
.L_x_128:
[----:B------:R-:W-:Y:S05]  /*44e0*/  BSYNC.RECONVERGENT B0 ;  /* 0x0000000000007941 */ /* 0x000fea0003800200 */
.L_x_127:
[----:B------:R-:W-:Y:S02]  /*44f0*/  SHF.L.U32 R31, R31, 0x10, RZ ;  /* 0x000000101f1f7819 */ /* 0x000fe400000006ff */
[----:B------:R-:W-:Y:S01]  /*4500*/  SHF.L.U32 R24, R24, 0x10, RZ ;  /* 0x0000001018187819 */ /* 0x000fe200000006ff */
[----:B------:R-:W-:Y:S06]  /*4510*/  BRA.U !UP0, `(.L_x_129) ;  /* 0x0000000108487547 */ /* 0x000fec000b800000 */
[----:B------:R-:W-:Y:S01]  /*4520*/  FFMA.FTZ R16, R9, R16, R7 ;  /* 0x0000001009107223 */ /* 0x000fe20000010007 */
[----:B------:R-:W-:-:S03]  /*4530*/  FFMA.FTZ R15, R8, R15, R6 ;  /* 0x0000000f080f7223 */ /* 0x000fc60000010006 */
[----:B01----:R-:W-:Y:S01]  /*4540*/  FMUL.FTZ R13, R16, -1.4426950216293334961 ;  /* 0xbfb8aa3b100d7820 */ /* 0x003fe20000410000 */
        /* <DEDUP_REMOVED lines=15> */
.L_x_129:
[----:B------:R-:W-:Y:S01]  /*4640*/  BSSY.RECONVERGENT B0, `(.L_x_130) ;  /* 0x0000012000007945 */ /* 0x000fe20003800200 */
[----:B------:R-:W-:Y:S01]  /*4650*/  FFMA.FTZ R19, R8, R31, -R19 ;  /* 0x0000001f08137223 */ /* 0x000fe20000010813 */
[----:B------:R-:W-:Y:S02]  /*4660*/  FFMA.FTZ R20, R9, R24, -R20 ;  /* 0x0000001809147223 */ /* 0x000fe40000010814 */
[----:B------:R-:W-:Y:S05]  /*4670*/  @P3 BRA `(.L_x_131) ;  /* 0x0000000000383947 */ /* 0x000fea0003800000 */
[----:B------:R-:W0:Y:S01]  /*4680*/  LDCU.64 UR6, c[0x0][0x3f8] ;  /* 0x00007f00ff0677ac */ /* 0x000e220008000a00 */
[----:B------:R-:W-:Y:S01]  /*4690*/  MOV R10, R42 ;  /* 0x0000002a000a7202 */ /* 0x000fe20000000f00 */
[----:B------:R-:W-:Y:S01]  /*46a0*/  FMUL.FTZ R19, R19, UR9 ;  /* 0x0000000913137c20 */ /* 0x000fe20008410000 */
[----:B------:R-:W-:Y:S01]  /*46b0*/  MOV R11, R45 ;  /* 0x0000002d000b7202 */ /* 0x000fe20000000f00 */
[----:B------:R-:W2:Y:S01]  /*46c0*/  LDCU.64 UR16, c[0x0][0x380] ;  /* 0x00007000ff1077ac */ /* 0x000ea20008000a00 */
[----:B01----:R-:W-:Y:S02]  /*46d0*/  IMAD R13, R14, UR6, RZ ;  /* 0x000000060e0d7c24 */ /* 0x003fe4000f8e02ff */
[----:B------:R-:W-:-:S04]  /*46e0*/  IMAD.WIDE.U32 R10, R4, UR6, R10 ;  /* 0x00000006040a7c25 */ /* 0x000fc8000f8e000a */
[----:B------:R-:W-:Y:S02]  /*46f0*/  IMAD R13, R4, UR7, R13 ;  /* 0x00000007040d7c24 */ /* 0x000fe4000f8e020d */
[----:B------:R-:W-:Y:S01]  /*4700*/  FMUL.FTZ R4, R20, UR9 ;  /* 0x0000000914047c20 */ /* 0x000fe20008410000 */
[----:B--2---:R-:W-:Y:S02]  /*4710*/  LEA R12, P1, R10, UR16, 0x1 ;  /* 0x000000100a0c7c11 */ /* 0x004fe4000f8208ff */
[----:B------:R-:W-:Y:S02]  /*4720*/  IADD3 R13, PT, PT, R11, R13, RZ ;  /* 0x0000000d0b0d7210 */ /* 0x000fe40007ffe0ff */
[----:B------:R-:W-:Y:S02]  /*4730*/  F2FP.BF16.F32.PACK_AB R11, R4, R19 ;  /* 0x00000013040b723e */ /* 0x000fe400000010ff */
[----:B------:R-:W-:-:S05]  /*4740*/  LEA.HI.X R13, R10, UR17, R13, 0x1, P1 ;  /* 0x000000110a0d7c11 */ /* 0x000fca00088f0c0d */
[----:B------:R2:W-:Y:S02]  /*4750*/  STG.E desc[UR10][R12.64], R11 ;  /* 0x0000000b0c007986 */ /* 0x0005e4000c10190a */
.L_x_131:
[----:B------:R-:W-:Y:S05]  /*4760*/  BSYNC.RECONVERGENT B0 ;  /* 0x0000000000007941 */ /* 0x000fea0003800200 */
.L_x_130:
[----:B------:R-:W-:Y:S02]  /*4770*/  SHF.L.U32 R28, R28, 0x10, RZ ;  /* 0x000000101c1c7819 */ /* 0x000fe400000006ff */
[----:B------:R-:W-:Y:S02]  /*4780*/  SHF.R.S32.HI R19, RZ, 0x1f, R3 ;  /* 0x0000001fff137819 */ /* 0x000fe40000011403 */
[----:B------:R-:W-:Y:S01]  /*4790*/  SHF.L.U32 R5, R5, 0x10, RZ ;  /* 0x0000001005057819 */ /* 0x000fe200000006ff */
[----:B------:R-:W-:Y:S06]  /*47a0*/  BRA.U !UP0, `(.L_x_132) ;  /* 0x0000000108487547 */ /* 0x000fec000b800000 */
[----:B------:R-:W-:Y:S01]  /*47b0*/  FFMA.FTZ R6, R8, R17, R6 ;  /* 0x0000001108067223 */ /* 0x000fe20000010006 */
[----:B------:R-:W-:-:S03]  /*47c0*/  FFMA.FTZ R7, R9, R18, R7 ;  /* 0x0000001209077223 */ /* 0x000fc60000010007 */
[----:B------:R-:W-:Y:S01]  /*47d0*/  FMUL.FTZ R4, R6, -1.4426950216293334961 ;  /* 0xbfb8aa3b06047820 */ /* 0x000fe20000410000 */
[----:B012---:R-:W-:-:S05]  /*47e0*/  FMUL.FTZ R12, R7, -1.4426950216293334961 ;  /* 0xbfb8aa3b070c7820 */ /* 0x007fca0000410000 */
        /* <DEDUP_REMOVED lines=14> */
.L_x_132:
[----:B------:R-:W-:Y:S01]  /*48d0*/  ISETP.GE.AND.EX P0, PT, R19, UR15, PT, P0 ;  /* 0x0000000f13007c0c */ /* 0x000fe2000bf06300 */
[----:B------:R-:W-:Y:S01]  /*48e0*/  FFMA.FTZ R21, R8, R28, -R21 ;  /* 0x0000001c08157223 */ /* 0x000fe20000010815 */
[----:B------:R-:W-:Y:S01]  /*48f0*/  FFMA.FTZ R22, R9, R5, -R22 ;  /* 0x0000000509167223 */ /* 0x000fe20000010816 */
[----:B------:R-:W-:Y:S02]  /*4900*/  BSSY.RECONVERGENT B0, `(.L_x_133) ;  /* 0x000000f000007945 */ /* 0x000fe40003800200 */
[----:B------:R-:W-:Y:S01]  /*4910*/  FMUL.FTZ R21, R21, UR9 ;  /* 0x0000000915157c20 */ /* 0x000fe20008410000 */
[----:B------:R-:W-:-:S07]  /*4920*/  FMUL.FTZ R22, R22, UR9 ;  /* 0x0000000916167c20 */ /* 0x000fce0008410000 */
[----:B------:R-:W-:Y:S05]  /*4930*/  @P0 BRA `(.L_x_134) ;  /* 0x00000000002c0947 */ /* 0x000fea0003800000 */
[----:B------:R-:W3:Y:S01]  /*4940*/  LDCU.64 UR6, c[0x0][0x3f8] ;  /* 0x00007f00ff0677ac */ /* 0x000ee20008000a00 */
[----:B------:R-:W-:Y:S01]  /*4950*/  MOV R43, R45 ;  /* 0x0000002d002b7202 */ /* 0x000fe20000000f00 */
[----:B------:R-:W4:Y:S01]  /*4960*/  LDCU.64 UR8, c[0x0][0x380] ;  /* 0x00007000ff0877ac */ /* 0x000f220008000a00 */
[----:B---3--:R-:W-:Y:S02]  /*4970*/  IMAD R4, R19, UR6, RZ ;  /* 0x0000000613047c24 */ /* 0x008fe4000f8e02ff */
[----:B------:R-:W-:-:S04]  /*4980*/  IMAD.WIDE.U32 R42, R3, UR6, R42 ;  /* 0x00000006032a7c25 */ /* 0x000fc8000f8e002a */
[----:B------:R-:W-:Y:S01]  /*4990*/  IMAD R3, R3, UR7, R4 ;  /* 0x0000000703037c24 */ /* 0x000fe2000f8e0204 */
[----:B----4-:R-:W-:-:S04]  /*49a0*/  LEA R4, P0, R42, UR8, 0x1 ;  /* 0x000000082a047c11 */ /* 0x010fc8000f8008ff */
[----:B------:R-:W-:-:S04]  /*49b0*/  IADD3 R3, PT, PT, R43, R3, RZ ;  /* 0x000000032b037210 */ /* 0x000fc80007ffe0ff */
[----:B------:R-:W-:Y:S02]  /*49c0*/  LEA.HI.X R5, R42, UR9, R3, 0x1, P0 ;  /* 0x000000092a057c11 */ /* 0x000fe400080f0c03 */
[----:B------:R-:W-:-:S05]  /*49d0*/  F2FP.BF16.F32.PACK_AB R3, R22, R21 ;  /* 0x000000151603723e */ /* 0x000fca00000010ff */
[----:B------:R3:W-:Y:S02]  /*49e0*/  STG.E desc[UR10][R4.64], R3 ;  /* 0x0000000304007986 */ /* 0x0007e4000c10190a */
.L_x_134:
[----:B------:R-:W-:Y:S05]  /*49f0*/  BSYNC.RECONVERGENT B0 ;  /* 0x0000000000007941 */ /* 0x000fea0003800200 */
.L_x_133:
[----:B------:R-:W4:Y:S01]  /*4a00*/  LDCU UR6, c[0x0][0x374] ;  /* 0x00006e80ff0677ac */ /* 0x000f220008000800 */
[----:B------:R-:W5:Y:S01]  /*4a10*/  LDCU UR7, c[0x0][0x410] ;  /* 0x00008200ff0777ac */ /* 0x000f620008000800 */
[----:B------:R-:W5:Y:S01]  /*4a20*/  LDCU UR8, c[0x0][0x3e0] ;  /* 0x00007c00ff0877ac */ /* 0x000f620008000800 */
[----:B------:R-:W-:Y:S02]  /*4a30*/  UIADD3 UR4, UPT, UPT, UR4, 0x1, URZ ;  /* 0x0000000104047890 */ /* 0x000fe4000fffe0ff */
[----:B----4-:R-:W-:Y:S02]  /*4a40*/  UIADD3 UR5, UPT, UPT, UR6, UR5, URZ ;  /* 0x0000000506057290 */ /* 0x010fe4000fffe0ff */
[----:B-----5:R-:W-:-:S04]  /*4a50*/  UIMAD UR7, UR7, UR8, URZ ;  /* 0x00000008070772a4 */ /* 0x020fc8000f8e02ff */
[----:B------:R-:W-:-:S09]  /*4a60*/  UISETP.GE.AND UP0, UPT, UR5, UR7, UPT ;  /* 0x000000070500728c */ /* 0x000fd2000bf06270 */
[----:B------:R-:W-:Y:S05]  /*4a70*/  BRA.U !UP0, `(.L_x_135) ;  /* 0xffffffb508b47547 */ /* 0x000fea000b83ffff */
.L_x_103:
[----:B------:R-:W4:Y:S01]  /*4a80*/  S2R R9, SR_TID.X ;  /* 0x0000000000097919 */ /* 0x000f220000002100 */
[----:B---3--:R-:W3:Y:S01]  /*4a90*/  LDC R4, c[0x0][0x370] ;  /* 0x0000dc00ff047b82 */ /* 0x008ee20000000800 */
[----:B------:R-:W-:Y:S07]  /*4aa0*/  BSSY.RECONVERGENT B0, `(.L_x_136) ;  /* 0x000000e000007945 */ /* 0x000fee0003800200 */
[----:B------:R-:W5:Y:S08]  /*4ab0*/  LDC R7, c[0x0][0x374] ;  /* 0x0000dd00ff077b82 */ /* 0x000f700000000800 */
[----:B------:R-:W0:Y:S01]  /*4ac0*/  LDC.64 R2, c[0x0][0x3c8] ;  /* 0x0000f200ff027b82 */ /* 0x000e220000000a00 */
[----:B---3--:R-:W-:-:S02]  /*4ad0*/  ISETP.NE.AND P0, PT, R4, 0x1, PT ;  /* 0x000000010400780c */ /* 0x008fc40003f05270 */
[----:B----4-:R-:W-:Y:S02]  /*4ae0*/  ISETP.NE.AND P1, PT, R9, RZ, PT ;  /* 0x000000ff0900720c */ /* 0x010fe40003f25270 */
[----:B-----5:R-:W-:-:S04]  /*4af0*/  SHF.L.U32 R0, R7, 0x1, RZ ;  /* 0x0000000107007819 */ /* 0x020fc800000006ff */
[----:B------:R-:W-:-:S05]  /*4b00*/  SEL R5, R0, RZ, P0 ;  /* 0x000000ff00057207 */ /* 0x000fca0000000000 */
[----:B0-----:R-:W-:Y:S02]  /*4b10*/  IMAD.WIDE.U32 R2, R5, 0x4, R2 ;  /* 0x0000000405027825 */ /* 0x001fe400078e0002 */
[----:B------:R-:W-:Y:S05]  /*4b20*/  @P1 BRA `(.L_x_137) ;  /* 0x0000000000141947 */ /* 0x000fea0003800000 */
[----:B------:R-:W-:Y:S01]  /*4b30*/  HFMA2 R5, -RZ, RZ, 0, 5.9604644775390625e-08 ;  /* 0x00000001ff057431 */ /* 0x000fe200000001ff */
[----:B------:R-:W-:Y:S06]  /*4b40*/  MEMBAR.ALL.GPU ;  /* 0x0000000000007992 */ /* 0x000fec000000a000 */
[----:B------:R-:W-:-:S00]  /*4b50*/  ERRBAR ;  /* 0x00000000000079ab */ /* 0x000fc00000000000 */
[----:B------:R-:W-:Y:S06]  /*4b60*/  CGAERRBAR ;  /* 0x00000000000075ab */ /* 0x000fec0000000000 */
[----:B------:R0:W-:Y:S02]  /*4b70*/  REDG.E.ADD.S32.STRONG.GPU desc[UR10][R2.64], R5 ;  /* 0x000000050200798e */ /* 0x0001e4000c12e30a */
.L_x_137:
[----:B------:R-:W-:Y:S05]  /*4b80*/  BSYNC.RECONVERGENT B0 ;  /* 0x0000000000007941 */ /* 0x000fea0003800200 */
.L_x_136:
[----:B------:R-:W3:Y:S01]  /*4b90*/  S2UR UR5, SR_CTAID.Y ;  /* 0x00000000000579c3 */ /* 0x000ee20000002600 */
[----:B0-----:R-:W-:Y:S02]  /*4ba0*/  IADD3 R5, PT, PT, R7, -0x1, RZ ;  /* 0xffffffff07057810 */ /* 0x001fe40007ffe0ff */
[----:B------:R-:W-:-:S05]  /*4bb0*/  IADD3 R0, PT, PT, R4, -0x1, RZ ;  /* 0xffffffff04007810 */ /* 0x000fca0007ffe0ff */
[----:B------:R-:W0:Y:S01]  /*4bc0*/  S2UR UR4, SR_CTAID.X ;  /* 0x00000000000479c3 */ /* 0x000e220000002500 */
[----:B---3--:R-:W-:-:S04]  /*4bd0*/  ISETP.NE.AND P0, PT, R5, UR5, PT ;  /* 0x0000000505007c0c */ /* 0x008fc8000bf05270 */
[----:B0-----:R-:W-:-:S13]  /*4be0*/  ISETP.NE.OR P0, PT, R0, UR4, P0 ;  /* 0x0000000400007c0c */ /* 0x001fda0008705670 */
[----:B------:R-:W-:Y:S05]  /*4bf0*/  @P0 EXIT ;  /* 0x000000000000094d */ /* 0x000fea0003800000 */
[----:B------:R-:W-:Y:S05]  /*4c00*/  @P1 BRA `(.L_x_138) ;  /* 0x0000000000201947 */ /* 0x000fea0003800000 */
[----:B------:R-:W-:-:S05]  /*4c10*/  IMAD R0, R4, R7, RZ ;  /* 0x0000000704007224 */ /* 0x000fca00078e02ff */
[----:B------:R-:W-:-:S13]  /*4c20*/  ISETP.NE.AND P0, PT, R0, -0x1, PT ;  /* 0xffffffff0000780c */ /* 0x000fda0003f05270 */
[----:B------:R-:W-:Y:S05]  /*4c30*/  @!P0 BRA `(.L_x_138) ;  /* 0x0000000000148947 */ /* 0x000fea0003800000 */
.L_x_139:
[----:B------:R-:W3:Y:S04]  /*4c40*/  LDG.E.STRONG.GPU R5, desc[UR10][R2.64] ;  /* 0x0000000a02057981 */ /* 0x000ee8000c1ef900 */
[----:B---3--:R-:W-:Y:S01]  /*4c50*/  CCTL.IVALL ;  /* 0x00000000ff00798f */ /* 0x008fe20002000000 */
[----:B------:R-:W-:Y:S05]  /*4c60*/  YIELD ;  /* 0x0000000000007946 */ /* 0x000fea0003800000 */
[----:B------:R-:W-:-:S13]  /*4c70*/  ISETP.NE.AND P0, PT, R5, R0, PT ;  /* 0x000000000500720c */ /* 0x000fda0003f05270 */
[----:B------:R-:W-:Y:S05]  /*4c80*/  @P0 BRA `(.L_x_139) ;  /* 0xfffffffc00ec0947 */ /* 0x000fea000383ffff */
.L_x_138:
[----:B------:R-:W-:Y:S05]  /*4c90*/  WARPSYNC.ALL ;  /* 0x0000000000007948 */ /* 0x000fea0003800000 */
[----:B------:R-:W0:Y:S08]  /*4ca0*/  LDC.64 R6, c[0x0][0x3f8] ;  /* 0x0000fe00ff067b82 */ /* 0x000e300000000a00 */
[----:B------:R-:W-:Y:S01]  /*4cb0*/  BAR.SYNC.DEFER_BLOCKING 0x0 ;  /* 0x0000000000007b1d */ /* 0x000fe20000010000 */
[----:B0-----:R-:W-:-:S04]  /*4cc0*/  LEA.HI R0, P0, R7, R6, RZ, 0x1 ;  /* 0x0000000607007211 */ /* 0x001fc800078108ff */
[----:B------:R-:W-:-:S04]  /*4cd0*/  IADD3.X R3, PT, PT, RZ, R7, RZ, P0, !PT ;  /* 0x00000007ff037210 */ /* 0x000fc800007fe4ff */
[--C-:B------:R-:W-:Y:S02]  /*4ce0*/  SHF.R.S64 R0, R0, 0x1, R3.reuse ;  /* 0x0000000100007819 */ /* 0x100fe40000001003 */
[----:B------:R-:W-:Y:S02]  /*4cf0*/  SHF.R.S32.HI R3, RZ, 0x1, R3 ;  /* 0x00000001ff037819 */ /* 0x000fe40000011403 */
[----:B------:R-:W-:-:S04]  /*4d00*/  ISETP.GT.U32.AND P0, PT, R0, R9, PT ;  /* 0x000000090000720c */ /* 0x000fc80003f04070 */
[----:B------:R-:W-:-:S13]  /*4d10*/  ISETP.GT.AND.EX P0, PT, R3, RZ, PT, P0 ;  /* 0x000000ff0300720c */ /* 0x000fda0003f04300 */
[----:B------:R-:W-:Y:S05]  /*4d20*/  @!P0 EXIT ;  /* 0x000000000000894d */ /* 0x000fea0003800000 */
[----:B------:R-:W-:Y:S01]  /*4d30*/  HFMA2 R5, -RZ, RZ, 0, 0 ;  /* 0x00000000ff057431 */ /* 0x000fe200000001ff */
[----:B------:R-:W-:Y:S01]  /*4d40*/  MOV R2, R9 ;  /* 0x0000000900027202 */ /* 0x000fe20000000f00 */
[----:B------:R-:W-:Y:S03]  /*4d50*/  BSSY.RECONVERGENT B0, `(.L_x_140) ;  /* 0x000005a000007945 */ /* 0x000fe60003800200 */
[----:B-12---:R-:W-:-:S04]  /*4d60*/  IADD3 R13, P1, PT, R2, 0x280, RZ ;  /* 0x00000280020d7810 */ /* 0x006fc80007f3e0ff */
        /* <DEDUP_REMOVED lines=47> */
[C---:B0-----:R-:W-:Y:S01]  /*5060*/  LEA R20, P1, R2.reuse, UR4, 0x2 ;  /* 0x0000000402147c11 */ /* 0x041fe2000f8210ff */
        /* <DEDUP_REMOVED lines=13> */
.L_x_142:
        /* <DEDUP_REMOVED lines=27> */
.L_x_141:
[----:B------:R-:W-:Y:S05]  /*52f0*/  BSYNC.RECONVERGENT B0 ;  /* 0x0000000000007941 */ /* 0x000fea0003800200 */
.L_x_140:
        /* <DEDUP_REMOVED lines=10> */
.L_x_143:
[C---:B------:R-:W-:Y:S02]  /*53a0*/  SHF.L.U32 R4, R2.reuse, 0x2, RZ ;  /* 0x0000000202047819 */ /* 0x040fe400000006ff */
[----:B------:R-:W-:Y:S02]  /*53b0*/  SHF.L.U64.HI R14, R2, 0x2, R5 ;  /* 0x00000002020e7819 */ /* 0x000fe40000010205 */
[----:B-1----:R-:W-:-:S04]  /*53c0*/  IADD3 R16, P0, PT, R4, UR4, RZ ;  /* 0x0000000404107c10 */ /* 0x002fc8000ff1e0ff */
[----:B------:R-:W-:Y:S02]  /*53d0*/  IADD3.X R17, PT, PT, R14, UR5, RZ, P0, !PT ;  /* 0x000000050e117c10 */ /* 0x000fe400087fe4ff */
[C---:B------:R-:W-:Y:S02]  /*53e0*/  IADD3 R18, P0, PT, R16.reuse, R11, RZ ;  /* 0x0000000b10127210 */ /* 0x040fe40007f1e0ff */
[C---:B---3--:R-:W-:Y:S01]  /*53f0*/  IADD3 R26, P1, PT, R16.reuse, R15, RZ ;  /* 0x0000000f101a7210 */ /* 0x048fe20007f3e0ff */
[----:B------:R-:W3:Y:S01]  /*5400*/  LDG.E R24, desc[UR10][R16.64] ;  /* 0x0000000a10187981 */ /* 0x000ee2000c1e1900 */
[C---:B------:R-:W-:Y:S02]  /*5410*/  IADD3.X R19, PT, PT, R17.reuse, R9, RZ, P0, !PT ;  /* 0x0000000911137210 */ /* 0x040fe400007fe4ff */
[----:B------:R-:W-:Y:S02]  /*5420*/  IADD3 R20, P0, PT, R16, R6, RZ ;  /* 0x0000000610147210 */ /* 0x000fe40007f1e0ff */
[C---:B------:R-:W-:Y:S01]  /*5430*/  IADD3.X R27, PT, PT, R17.reuse, R13, RZ, P1, !PT ;  /* 0x0000000d111b7210 */ /* 0x040fe20000ffe4ff */
[----:B------:R1:W3:Y:S01]  /*5440*/  LDG.E R25, desc[UR10][R18.64] ;  /* 0x0000000a12197981 */ /* 0x0002e2000c1e1900 */
        /* <DEDUP_REMOVED lines=9> */
[----:B------:R-:W-:Y:S02]  /*54e0*/  LOP3.LUT R5, R14, 0x3, RZ, 0xc0, !PT ;  /* 0x000000030e057812 */ /* 0x000fe400078ec0ff */
[----:B--2---:R-:W-:Y:S02]  /*54f0*/  IADD3 R32, P1, PT, R32, UR8, RZ ;  /* 0x0000000820207c10 */ /* 0x004fe4000ff3e0ff */
[----:B------:R-:W-:Y:S02]  /*5500*/  IADD3 R4, P2, PT, R4, UR4, RZ ;  /* 0x0000000404047c10 */ /* 0x000fe4000ff5e0ff */
[----:B------:R-:W-:-:S02]  /*5510*/  IADD3.X R31, PT, PT, R12, UR7, RZ, P0, !PT ;  /* 0x000000070c1f7c10 */ /* 0x000fc400087fe4ff */
[----:B------:R-:W-:Y:S02]  /*5520*/  IADD3.X R33, PT, PT, R12, UR9, RZ, P1, !PT ;  /* 0x000000090c217c10 */ /* 0x000fe40008ffe4ff */
[----:B------:R-:W-:Y:S02]  /*5530*/  IADD3.X R5, PT, PT, R5, UR5, RZ, P2, !PT ;  /* 0x0000000505057c10 */ /* 0x000fe400097fe4ff */
[C---:B-1----:R-:W-:Y:S02]  /*5540*/  IADD3 R18, P0, PT, R4.reuse, R11, RZ ;  /* 0x0000000b04127210 */ /* 0x042fe40007f1e0ff */
[C---:B-----5:R-:W-:Y:S02]  /*5550*/  IADD3 R20, P1, PT, R4.reuse, R6, RZ ;  /* 0x0000000604147210 */ /* 0x060fe40007f3e0ff */
        /* <DEDUP_REMOVED lines=34> */
[----:B------:R1:W4:Y:S04]  /*5780*/  LDG.E R30, desc[UR10][R4.64+0x1e00] ;  /* 0x001e000a041e7981 */ /* 0x000328000c1e1900 */
        /* <DEDUP_REMOVED lines=14> */
[----:B-1----:R-:W-:Y:S01]  /*5870*/  HFMA2 R5, -RZ, RZ, 0, 0 ;  /* 0x00000000ff057431 */ /* 0x002fe200000001ff */
[----:B----4-:R3:W-:Y:S04]  /*5880*/  STG.E.64 desc[UR10][R26.64], R30 ;  /* 0x0000001e1a007986 */ /* 0x0107e8000c101b0a */
[----:B--2---:R3:W-:Y:S07]  /*5890*/  STG.E.64 desc[UR10][R24.64], R34 ;  /* 0x0000002218007986 */ /* 0x0047ee000c101b0a */
[----:B------:R-:W-:Y:S05]  /*58a0*/  @P0 BRA `(.L_x_143) ;  /* 0xfffffff800bc0947 */ /* 0x000fea000383ffff */
[----:B------:R-:W-:Y:S05]  /*58b0*/  EXIT ;  /* 0x000000000000794d */ /* 0x000fea0003800000 */
.L_x_144:
        /* <DEDUP_REMOVED lines=12> */
.L_x_2063:


//--------------------- .text._Z35group_norm_nhwc_bwd_one_pass_kernelI11Bf16IOBf16WLi64ELi10ELi640EEv26Group_norm_nhwc_bwd_params --------------------------
	.section	.text._Z35group_norm_nhwc_bwd_one_pass_kernelI11Bf16IOBf16WLi64ELi10ELi640EEv26Group_norm_nhwc_bwd_params,"ax",@progbits
	.align	128
        .global         _Z35group_norm_nhwc_bwd_one_pass_kernelI11Bf16IOBf16WLi64ELi10ELi640EEv26Group_norm_nhwc_bwd_params
        .type           _Z35group_norm_nhwc_bwd_one_pass_kernelI11Bf16IOBf16WLi64ELi10ELi640EEv26Group_norm_nhwc_bwd_params,@function
        .size           _Z35group_norm_nhwc_bwd_one_pass_kernelI11Bf16IOBf16WLi64ELi10ELi640EEv26Group_norm_nhwc_bwd_params,(.L_x_2064 - _Z35group_norm_nhwc_bwd_one_pass_kernelI11Bf16IOBf16WLi64ELi10ELi640EEv26Group_norm_nhwc_bwd_params)
        .other          _Z35group_norm_nhwc_bwd_one_pass_kernelI11Bf16IOBf16WLi64ELi10ELi640EEv26Group_norm_nhwc_bwd_params,@"STO_CUDA_ENTRY STV_DEFAULT"
_Z35group_norm_nhwc_bwd_one_pass_kernelI11Bf16IOBf16WLi64ELi10ELi640EEv26Group_norm_nhwc_bwd_params:
.text._Z35group_norm_nhwc_bwd_one_pass_kernelI11Bf16IOBf16WLi64ELi10ELi640EEv26Group_norm_nhwc_bwd_params:
        /* <DEDUP_REMOVED lines=37> */
.L_x_167:
[----:B0-----:R-:W0:Y:S01]  /*0250*/  LDC R10, c[0x0][0x410] ;  /* 0x00010400ff0a7b82 */ /* 0x001e220000000800 */
[----:B-1----:R-:W1:Y:S01]  /*0260*/  LDCU.64 UR6, c[0x0][0x3b8] ;  /* 0x00007700ff0677ac */ /* 0x002e620008000a00 */
[----:B------:R-:W-:Y:S02]  /*0270*/  ISETP.LE.AND P1, PT, RZ, UR11, PT ;  /* 0x0000000bff007c0c */ /* 0x000fe4000bf23270 */
[----:B------:R-:W-:Y:S01]  /*0280*/  SHF.R.S32.HI R17, RZ, 0x1f, R33 ;  /* 0x0000001fff117819 */ /* 0x000fe20000011421 */
[----:B------:R-:W2:Y:S01]  /*0290*/  LDCU.128 UR24, c[0x0][0x400] ;  /* 0x00008000ff1877ac */ /* 0x000ea20008000c00 */
[----:B-1----:R-:W-:Y:S01]  /*02a0*/  UIMAD.WIDE UR6, UR11, 0x8, UR6 ;  /* 0x000000080b0678a5 */ /* 0x002fe2000f8e0206 */
[----:B--2---:R-:W-:Y:S02]  /*02b0*/  ISETP.GE.U32.AND P0, PT, R33, UR24, PT ;  /* 0x0000001821007c0c */ /* 0x004fe4000bf06070 */
[----:B0-----:R-:W-:-:S03]  /*02c0*/  IABS R7, R10 ;  /* 0x0000000a00077213 */ /* 0x001fc60000000000 */
[----:B------:R-:W-:Y:S01]  /*02d0*/  MOV R8, UR6 ;  /* 0x0000000600087c02 */ /* 0x000fe20008000f00 */
[----:B------:R-:W0:Y:S01]  /*02e0*/  I2F.RP R0, R7 ;  /* 0x0000000700007306 */ /* 0x000e220000209400 */
[----:B------:R-:W-:-:S13]  /*02f0*/  ISETP.GE.AND.EX P0, PT, R17, UR25, PT, P0 ;  /* 0x0000001911007c0c */ /* 0x000fda000bf06300 */
[----:B------:R-:W1:Y:S01]  /*0300*/  @!P0 LDC.64 R14, c[0x0][0x3f8] ;  /* 0x0000fe00ff0e8b82 */ /* 0x000e620000000a00 */
[----:B0-----:R-:W0:Y:S07]  /*0310*/  MUFU.RCP R0, R0 ;  /* 0x0000000000007308 */ /* 0x001e2e0000001000 */
[----:B------:R-:W2:Y:S01]  /*0320*/  @!P0 LDC.64 R12, c[0x0][0x398] ;  /* 0x0000e600ff0c8b82 */ /* 0x000ea20000000a00 */
[----:B0-----:R-:W-:-:S04]  /*0330*/  IADD3 R4, PT, PT, R0, 0xffffffe, RZ ;  /* 0x0ffffffe00047810 */ /* 0x001fc80007ffe0ff */
[----:B---3--:R0:W3:Y:S02]  /*0340*/  F2I.FTZ.U32.TRUNC.NTZ R5, R4 ;  /* 0x0000000400057305 */ /* 0x0080e4000021f000 */
[----:B0-----:R-:W-:Y:S01]  /*0350*/  HFMA2 R4, -RZ, RZ, 0, 0 ;  /* 0x00000000ff047431 */ /* 0x001fe200000001ff */
[----:B---3--:R-:W-:-:S05]  /*0360*/  IADD3 R2, PT, PT, RZ, -R5, RZ ;  /* 0x80000005ff027210 */ /* 0x008fca0007ffe0ff */
[----:B------:R-:W-:Y:S01]  /*0370*/  IMAD R9, R2, R7, RZ ;  /* 0x0000000702097224 */ /* 0x000fe200078e02ff */
[----:B------:R-:W-:-:S03]  /*0380*/  IABS R2, UR11 ;  /* 0x0000000b00027c13 */ /* 0x000fc60008000000 */
[----:B------:R-:W-:Y:S01]  /*0390*/  IMAD.HI.U32 R5, R5, R9, R4 ;  /* 0x0000000905057227 */ /* 0x000fe200078e0004 */
[----:B------:R-:W-:-:S05]  /*03a0*/  MOV R9, UR7 ;  /* 0x0000000700097c02 */ /* 0x000fca0008000f00 */
[----:B------:R-:W-:Y:S01]  /*03b0*/  IMAD.HI.U32 R5, R5, R2, RZ ;  /* 0x0000000205057227 */ /* 0x000fe200078e00ff */
[----:B------:R-:W3:Y:S04]  /*03c0*/  LDG.E.64 R8, desc[UR14][R8.64] ;  /* 0x0000000e08087981 */ /* 0x000ee8000c1e1b00 */
[----:B------:R-:W-:-:S05]  /*03d0*/  IADD3 R0, PT, PT, -R5, RZ, RZ ;  /* 0x000000ff05007210 */ /* 0x000fca0007ffe1ff */
[----:B------:R-:W-:Y:S01]  /*03e0*/  IMAD R0, R7, R0, R2 ;  /* 0x0000000007007224 */ /* 0x000fe200078e0202 */
[----:B------:R-:W-:-:S04]  /*03f0*/  LOP3.LUT R2, R10, UR11, RZ, 0x3c, !PT ;  /* 0x0000000b0a027c12 */ /* 0x000fc8000f8e3cff */
[----:B------:R-:W-:Y:S02]  /*0400*/  ISETP.GT.U32.AND P4, PT, R7, R0, PT ;  /* 0x000000000700720c */ /* 0x000fe40003f84070 */
[----:B------:R-:W-:-:S11]  /*0410*/  ISETP.GE.AND P2, PT, R2, RZ, PT ;  /* 0x000000ff0200720c */ /* 0x000fd60003f46270 */
[-C--:B------:R-:W-:Y:S02]  /*0420*/  @!P4 IADD3 R0, PT, PT, R0, -R7.reuse, RZ ;  /* 0x800000070000c210 */ /* 0x080fe40007ffe0ff */
[----:B------:R-:W-:Y:S02]  /*0430*/  @!P4 IADD3 R5, PT, PT, R5, 0x1, RZ ;  /* 0x000000010505c810 */ /* 0x000fe40007ffe0ff */
[CC--:B------:R-:W-:Y:S02]  /*0440*/  ISETP.GE.U32.AND P3, PT, R0.reuse, R7.reuse, PT ;  /* 0x000000070000720c */ /* 0x0c0fe40003f66070 */
[----:B------:R-:W-:Y:S02]  /*0450*/  ISETP.GT.U32.AND P5, PT, R7, R0, PT ;  /* 0x000000000700720c */ /* 0x000fe40003fa4070 */
[----:B------:R-:W-:-:S04]  /*0460*/  IADD3 R7, PT, PT, R0, -R7, RZ ;  /* 0x8000000700077210 */ /* 0x000fc80007ffe0ff */
[----:B------:R-:W-:Y:S02]  /*0470*/  SEL R0, R7, R0, !P5 ;  /* 0x0000000007007207 */ /* 0x000fe40006800000 */
[----:B------:R-:W-:Y:S02]  /*0480*/  LOP3.LUT R7, RZ, R10, RZ, 0x33, !PT ;  /* 0x0000000aff077212 */ /* 0x000fe400078e33ff */
[----:B------:R-:W-:Y:S02]  /*0490*/  @!P1 IADD3 R0, PT, PT, -R0, RZ, RZ ;  /* 0x000000ff00009210 */ /* 0x000fe40007ffe1ff */
[----:B------:R-:W-:Y:S02]  /*04a0*/  @P3 IADD3 R5, PT, PT, R5, 0x1, RZ ;  /* 0x0000000105053810 */ /* 0x000fe40007ffe0ff */
[----:B------:R-:W-:Y:S02]  /*04b0*/  ISETP.NE.AND P3, PT, R10, RZ, PT ;  /* 0x000000ff0a00720c */ /* 0x000fe40003f65270 */
[----:B------:R-:W-:Y:S01]  /*04c0*/  @!P2 IADD3 R5, PT, PT, -R5, RZ, RZ ;  /* 0x000000ff0505a210 */ /* 0x000fe20007ffe1ff */
[----:B------:R-:W0:Y:S01]  /*04d0*/  @!P0 LDC.64 R10, c[0x0][0x3a0] ;  /* 0x0000e800ff0a8b82 */ /* 0x000e220000000a00 */
[----:B------:R-:W-:-:S02]  /*04e0*/  SEL R4, R7, R0, !P3 ;  /* 0x0000000007047207 */ /* 0x000fc40005800000 */
[----:B------:R-:W-:-:S03]  /*04f0*/  SEL R5, R7, R5, !P3 ;  /* 0x0000000507057207 */ /* 0x000fc60005800000 */
[----:B------:R-:W-:Y:S01]  /*0500*/  IMAD R2, R4, 0xa, RZ ;  /* 0x0000000a04027824 */ /* 0x000fe200078e02ff */
[----:B------:R-:W-:-:S04]  /*0510*/  SHF.R.S32.HI R0, RZ, 0x1f, R5 ;  /* 0x0000001fff007819 */ /* 0x000fc80000011405 */
[----:B------:R-:W-:Y:S01]  /*0520*/  IADD3 R34, P1, PT, R2, R3, RZ ;  /* 0x0000000302227210 */ /* 0x000fe20007f3e0ff */
[----:B------:R-:W-:-:S03]  /*0530*/  IMAD R0, R0, UR26, RZ ;  /* 0x0000001a00007c24 */ /* 0x000fc6000f8e02ff */
[----:B------:R-:W-:Y:S01]  /*0540*/  LEA.HI.X.SX32 R35, R2, RZ, 0x1, P1 ;  /* 0x000000ff02237211 */ /* 0x000fe200008f0eff */
[C---:B------:R-:W-:Y:S02]  /*0550*/  IMAD R37, R5.reuse, UR27, R0 ;  /* 0x0000001b05257c24 */ /* 0x040fe4000f8e0200 */
[----:B------:R-:W-:Y:S01]  /*0560*/  IMAD.WIDE.U32 R34, R5, UR26, R34 ;  /* 0x0000001a05227c25 */ /* 0x000fe2000f8e0022 */
[----:B------:R-:W-:-:S03]  /*0570*/  ISETP.NE.AND P2, PT, RZ, UR22, PT ;  /* 0x00000016ff007c0c */ /* 0x000fc6000bf45270 */
[----:B-1----:R-:W-:Y:S01]  /*0580*/  @!P0 IMAD R0, R17, R14, RZ ;  /* 0x0000000e11008224 */ /* 0x002fe200078e02ff */
[----:B------:R-:W-:Y:S02]  /*0590*/  IADD3 R37, PT, PT, R35, R37, RZ ;  /* 0x0000002523257210 */ /* 0x000fe40007ffe0ff */
[----:B------:R-:W-:Y:S01]  /*05a0*/  @!P0 MOV R36, R34 ;  /* 0x0000002200248202 */ /* 0x000fe20000000f00 */
[----:B------:R-:W-:-:S04]  /*05b0*/  @!P0 IMAD R7, R33, R15, R0 ;  /* 0x0000000f21078224 */ /* 0x000fc800078e0200 */
[----:B------:R-:W-:Y:S02]  /*05c0*/  @!P0 IMAD.WIDE.U32 R16, R33, R14, R36 ;  /* 0x0000000e21108225 */ /* 0x000fe400078e0024 */
[----:B------:R-:W1:Y:S03]  /*05d0*/  @P2 LDC.64 R14, c[0x0][0x3b0] ;  /* 0x0000ec00ff0e2b82 */ /* 0x000e660000000a00 */
[----:B------:R-:W-:Y:S02]  /*05e0*/  @!P0 IADD3 R7, PT, PT, R17, R7, RZ ;  /* 0x0000000711078210 */ /* 0x000fe40007ffe0ff */
[C---:B------:R-:W-:Y:S02]  /*05f0*/  @!P0 SHF.L.U32 R5, R16.reuse, 0x1, RZ ;  /* 0x0000000110058819 */ /* 0x040fe400000006ff */
[----:B------:R-:W-:Y:S02]  /*0600*/  @!P0 SHF.L.U64.HI R0, R16, 0x1, R7 ;  /* 0x0000000110008819 */ /* 0x000fe40000010207 */
[----:B------:R-:W4:Y:S01]  /*0610*/  LDC.64 R16, c[0x0][0x3a8] ;  /* 0x0000ea00ff107b82 */ /* 0x000f220000000a00 */
[----:B0-----:R-:W-:-:S02]  /*0620*/  @!P0 IADD3 R10, P1, PT, R5, R10, RZ ;  /* 0x0000000a050a8210 */ /* 0x001fc40007f3e0ff */
[----:B--2---:R-:W-:Y:S02]  /*0630*/  @!P0 IADD3 R12, P3, PT, R5, R12, RZ ;  /* 0x0000000c050c8210 */ /* 0x004fe40007f7e0ff */
[C---:B------:R-:W-:Y:S02]  /*0640*/  @!P0 IADD3.X R11, PT, PT, R0.reuse, R11, RZ, P1, !PT ;  /* 0x0000000b000b8210 */ /* 0x040fe40000ffe4ff */
[----:B------:R-:W-:-:S03]  /*0650*/  @!P0 IADD3.X R13, PT, PT, R0, R13, RZ, P3, !PT ;  /* 0x0000000d000d8210 */ /* 0x000fc60001ffe4ff */
[----:B------:R-:W2:Y:S01]  /*0660*/  @!P0 LDG.E R10, desc[UR14][R10.64] ;  /* 0x0000000e0a0a8981 */ /* 0x000ea2000c1e1900 */
[----:B------:R-:W-:-:S03]  /*0670*/  IADD3 R5, PT, PT, R2, R3, RZ ;  /* 0x0000000302057210 */ /* 0x000fc60007ffe0ff */
[----:B------:R-:W5:Y:S02]  /*0680*/  @!P0 LDG.E R12, desc[UR14][R12.64] ;  /* 0x0000000e0c0c8981 */ /* 0x000f64000c1e1900 */
[----:B-1----:R-:W-:-:S05]  /*0690*/  @P2 IMAD.WIDE R14, R5, 0x2, R14 ;  /* 0x00000002050e2825 */ /* 0x002fca00078e020e */
[----:B------:R-:W5:Y:S01]  /*06a0*/  @P2 LDG.E.U16 R19, desc[UR14][R14.64] ;  /* 0x0000000e0e132981 */ /* 0x000f62000c1e1500 */
[----:B----4-:R-:W-:-:S03]  /*06b0*/  IMAD.WIDE R16, R5, 0x2, R16 ;  /* 0x0000000205107825 */ /* 0x010fc600078e0210 */
[----:B------:R-:W4:Y:S04]  /*06c0*/  @P2 LDG.E.U16 R20, desc[UR14][R14.64+0x2] ;  /* 0x0000020e0e142981 */ /* 0x000f28000c1e1500 */
[----:B------:R-:W4:Y:S04]  /*06d0*/  LDG.E.U16 R7, desc[UR14][R16.64] ;  /* 0x0000000e10077981 */ /* 0x000f28000c1e1500 */
[----:B------:R-:W4:Y:S01]  /*06e0*/  LDG.E.U16 R18, desc[UR14][R16.64+0x2] ;  /* 0x0000020e10127981 */ /* 0x000f22000c1e1500 */
[----:B------:R-:W-:Y:S02]  /*06f0*/  PRMT R5, RZ, 0x7610, R5 ;  /* 0x00007610ff057816 */ /* 0x000fe40000000005 */
[----:B------:R-:W-:-:S02]  /*0700*/  PRMT R2, RZ, 0x7610, R2 ;  /* 0x00007610ff027816 */ /* 0x000fc40000000002 */
[----:B------:R-:W-:Y:S02]  /*0710*/  PRMT R28, RZ, 0x7610, R28 ;  /* 0x00007610ff1c7816 */ /* 0x000fe4000000001c */
[----:B------:R-:W-:Y:S01]  /*0720*/  PRMT R26, RZ, 0x7610, R26 ;  /* 0x00007610ff1a7816 */ /* 0x000fe2000000001a */
[----:B------:R-:W-:Y:S01]  /*0730*/  HFMA2 R32, -RZ, RZ, 0, 0 ;  /* 0x00000000ff207431 */ /* 0x000fe200000001ff */
[----:B------:R-:W-:Y:S01]  /*0740*/  UMOV UR17, 0x3f800000 ;  /* 0x3f80000000117882 */ /* 0x000fe20000000000 */
[----:B------:R-:W-:Y:S01]  /*0750*/  MOV R30, RZ ;  /* 0x000000ff001e7202 */ /* 0x000fe20000000f00 */
[----:B---3--:R-:W-:-:S05]  /*0760*/  FFMA.FTZ R9, -R8, R8, R9 ;  /* 0x0000000808097223 */ /* 0x008fca0000010109 */
[----:B------:R-:W-:-:S13]  /*0770*/  FSETP.GTU.FTZ.AND P1, PT, R9, RZ, PT ;  /* 0x000000ff0900720b */ /* 0x000fda0003f3c000 */
[----:B------:R-:W-:-:S05]  /*0780*/  VOTEU.ANY UP0, P1 ;  /* 0x0000000000ff7886 */ /* 0x000fca0000800100 */
[----:B------:R-:W0:Y:S01]  /*0790*/  @UP0 LDCU UR6, c[0x0][0x3c0] ;  /* 0x00007800ff0607ac */ /* 0x000e220008000800 */
[----:B------:R-:W-:-:S13]  /*07a0*/  PLOP3.LUT P1, PT, PT, PT, UP0, 0x80, 0x8 ;  /* 0x000000000008781c */ /* 0x000fda0003f2f008 */
[----:B0-----:R-:W-:-:S06]  /*07b0*/  @P1 FADD.FTZ R0, R9, UR6 ;  /* 0x0000000609001e21 */ /* 0x001fcc0008010000 */
[----:B------:R-:W0:Y:S02]  /*07c0*/  @P1 MUFU.RSQ R0, R0 ;  /* 0x0000000000001308 */ /* 0x000e240000001400 */
[----:B0-----:R-:W-:-:S13]  /*07d0*/  @P1 R2UR UR6, R0 ;  /* 0x00000000000612ca */ /* 0x001fda00000e0000 */
[----:B------:R-:W-:Y:S01]  /*07e0*/  @UP0 UMOV UR17, UR6 ;  /* 0x0000000600110c82 */ /* 0x000fe20008000000 */
[C---:B--2---:R-:W-:Y:S02]  /*07f0*/  @!P0 PRMT R5, R10.reuse, 0x7610, R5 ;  /* 0x000076100a058816 */ /* 0x044fe40000000005 */
[----:B------:R-:W-:Y:S02]  /*0800*/  @!P0 PRMT R2, R10, 0x7632, R2 ;  /* 0x000076320a028816 */ /* 0x000fe40000000002 */
[----:B------:R-:W-:Y:S02]  /*0810*/  SHF.L.U32 R5, R5, 0x10, RZ ;  /* 0x0000001005057819 */ /* 0x000fe400000006ff */
[----:B------:R-:W-:Y:S02]  /*0820*/  SHF.L.U32 R9, R2, 0x10, RZ ;  /* 0x0000001002097819 */ /* 0x000fe400000006ff */
[C---:B-----5:R-:W-:Y:S02]  /*0830*/  @!P0 PRMT R28, R12.reuse, 0x7610, R28 ;  /* 0x000076100c1c8816 */ /* 0x060fe4000000001c */
[----:B------:R-:W-:Y:S01]  /*0840*/  @!P0 PRMT R26, R12, 0x7632, R26 ;  /* 0x000076320c1a8816 */ /* 0x000fe2000000001a */
[C---:B------:R-:W-:Y:S01]  /*0850*/  FADD.FTZ R0, -R8.reuse, R5 ;  /* 0x0000000508007221 */ /* 0x040fe20000010100 */
[----:B------:R-:W-:Y:S01]  /*0860*/  FADD.FTZ R2, -R8, R9 ;  /* 0x0000000908027221 */ /* 0x000fe20000010100 */
[----:B------:R-:W-:-:S02]  /*0870*/  SHF.L.U32 R28, R28, 0x10, RZ ;  /* 0x000000101c1c7819 */ /* 0x000fc400000006ff */
[----:B------:R-:W-:Y:S01]  /*0880*/  SHF.L.U32 R26, R26, 0x10, RZ ;  /* 0x000000101a1a7819 */ /* 0x000fe200000006ff */
[----:B------:R-:W-:Y:S01]  /*0890*/  FMUL.FTZ R0, R0, UR17 ;  /* 0x0000001100007c20 */ /* 0x000fe20008410000 */
[----:B------:R-:W-:Y:S01]  /*08a0*/  @P2 SHF.L.U32 R32, R19, 0x10, RZ ;  /* 0x0000001013202819 */ /* 0x000fe200000006ff */
[----:B------:R-:W-:Y:S01]  /*08b0*/  FMUL.FTZ R2, R2, UR17 ;  /* 0x0000001102027c20 */ /* 0x000fe20008410000 */
[----:B----4-:R-:W-:Y:S02]  /*08c0*/  SHF.L.U32 R5, R7, 0x10, RZ ;  /* 0x0000001007057819 */ /* 0x010fe400000006ff */
[----:B------:R-:W-:Y:S02]  /*08d0*/  @P2 SHF.L.U32 R30, R20, 0x10, RZ ;  /* 0x00000010141e2819 */ /* 0x000fe400000006ff */
[----:B------:R-:W-:Y:S02]  /*08e0*/  SHF.L.U32 R7, R18, 0x10, RZ ;  /* 0x0000001012077819 */ /* 0x000fe400000006ff */
[----:B------:R-:W-:-:S02]  /*08f0*/  MOV R9, R26 ;  /* 0x0000001a00097202 */ /* 0x000fc40000000f00 */
[----:B------:R-:W-:Y:S01]  /*0900*/  MOV R8, R28 ;  /* 0x0000001c00087202 */ /* 0x000fe20000000f00 */
[----:B------:R-:W-:Y:S06]  /*0910*/  @!P2 BRA `(.L_x_146) ;  /* 0x000000000048a947 */ /* 0x000fec0003800000 */
        /* <DEDUP_REMOVED lines=10> */
[----:B0-----:R-:W-:-:S04]  /*09c0*/  FADD.FTZ R16, -R13, 1 ;  /* 0x3f8000000d107421 */ /* 0x001fc80000010100 */
[----:B------:R-:W-:Y:S01]  /*09d0*/  FFMA.FTZ R16, R9, R16, 1 ;  /* 0x3f80000009107423 */ /* 0x000fe20000010010 */
[----:B------:R-:W-:Y:S01]  /*09e0*/  FMUL.FTZ R9, R26, R13 ;  /* 0x0000000d1a097220 */ /* 0x000fe20000410000 */
[----:B-1----:R-:W-:Y:S01]  /*09f0*/  FADD.FTZ R15, -R11, 1 ;  /* 0x3f8000000b0f7421 */ /* 0x002fe20000010100 */
[----:B------:R-:W-:Y:S02]  /*0a00*/  FMUL.FTZ R14, R28, R11 ;  /* 0x0000000b1c0e7220 */ /* 0x000fe40000410000 */
[----:B------:R-:W-:Y:S01]  /*0a10*/  FMUL.FTZ R9, R9, R16 ;  /* 0x0000001009097220 */ /* 0x000fe20000410000 */
[----:B------:R-:W-:-:S04]  /*0a20*/  FFMA.FTZ R15, R8, R15, 1 ;  /* 0x3f800000080f7423 */ /* 0x000fc8000001000f */
[----:B------:R-:W-:-:S07]  /*0a30*/  FMUL.FTZ R8, R14, R15 ;  /* 0x0000000f0e087220 */ /* 0x000fce0000410000 */
.L_x_146:
[----:B------:R-:W-:Y:S01]  /*0a40*/  FMUL.FTZ R11, R5, R8 ;  /* 0x00000008050b7220 */ /* 0x000fe20000410000 */
[----:B------:R-:W-:Y:S01]  /*0a50*/  FMUL.FTZ R13, R7, R9 ;  /* 0x00000009070d7220 */ /* 0x000fe20000410000 */
[----:B------:R-:W-:Y:S01]  /*0a60*/  ISETP.GT.AND P1, PT, R6, 0x1e, PT ;  /* 0x0000001e0600780c */ /* 0x000fe20003f24270 */
[----:B------:R-:W-:Y:S01]  /*0a70*/  BSSY.RECONVERGENT B0, `(.L_x_147) ;  /* 0x0000029000007945 */ /* 0x000fe20003800200 */
[----:B------:R-:W-:Y:S01]  /*0a80*/  FFMA.FTZ R15, R0, R11, RZ ;  /* 0x0000000b000f7223 */ /* 0x000fe200000100ff */
[----:B------:R-:W-:Y:S01]  /*0a90*/  FADD.FTZ R10, RZ, R11 ;  /* 0x0000000bff0a7221 */ /* 0x000fe20000010000 */
[----:B------:R-:W-:Y:S01]  /*0aa0*/  FADD.FTZ R11, RZ, R9 ;  /* 0x00000009ff0b7221 */ /* 0x000fe20000010000 */
[C---:B------:R-:W-:Y:S01]  /*0ab0*/  FFMA.FTZ R9, R2.reuse, R9, RZ ;  /* 0x0000000902097223 */ /* 0x040fe200000100ff */
[----:B------:R-:W-:Y:S01]  /*0ac0*/  FFMA.FTZ R15, R2, R13, R15 ;  /* 0x0000000d020f7223 */ /* 0x000fe2000001000f */
[----:B------:R-:W-:Y:S01]  /*0ad0*/  FADD.FTZ R13, R13, R10 ;  /* 0x0000000a0d0d7221 */ /* 0x000fe20000010000 */
[----:B------:R-:W-:-:S02]  /*0ae0*/  ISETP.GT.AND P4, PT, R6, 0xf, PT ;  /* 0x0000000f0600780c */ /* 0x000fc40003f84270 */
[C---:B------:R-:W-:Y:S01]  /*0af0*/  ISETP.NE.AND P3, PT, R27.reuse, RZ, PT ;  /* 0x000000ff1b00720c */ /* 0x040fe20003f65270 */
        /* <DEDUP_REMOVED lines=14> */
[----:B------:R-:W-:Y:S01]  /*0be0*/  FADD.FTZ R10, RZ, R8 ;  /* 0x00000008ff0a7221 */ /* 0x000fe20000010000 */
[----:B------:R-:W-:Y:S01]  /*0bf0*/  FFMA.FTZ R8, R0, R8, RZ ;  /* 0x0000000800087223 */ /* 0x000fe200000100ff */
[----:B-1----:R-:W-:Y:S01]  /*0c00*/  @!P1 FADD.FTZ R13, R13, R12 ;  /* 0x0000000c0d0d9221 */ /* 0x002fe20000010000 */
[----:B------:R-:W-:Y:S01]  /*0c10*/  ISETP.GT.AND P1, PT, R6, 0x17, PT ;  /* 0x000000170600780c */ /* 0x000fe20003f24270 */
[----:B------:R-:W0:Y:S04]  /*0c20*/  SHFL.DOWN PT, R12, R15, 0x8, 0x1f ;  /* 0x09001f000f0c7f89 */ /* 0x000e2800000e0000 */
[----:B------:R-:W1:Y:S04]  /*0c30*/  SHFL.DOWN PT, R14, R13, 0x8, 0x1f ;  /* 0x09001f000d0e7f89 */ /* 0x000e6800000e0000 */
[----:B------:R2:W-:Y:S01]  /*0c40*/  STS.128 [R31], R8 ;  /* 0x000000081f007388 */ /* 0x0005e20000000c00 */
[----:B0-----:R-:W-:Y:S01]  /*0c50*/  FADD.FTZ R12, R15, R12 ;  /* 0x0000000c0f0c7221 */ /* 0x001fe20000010000 */
[----:B-1----:R-:W-:-:S04]  /*0c60*/  FADD.FTZ R14, R13, R14 ;  /* 0x0000000e0d0e7221 */ /* 0x002fc80000010000 */
        /* <DEDUP_REMOVED lines=8> */
[----:B------:R3:W-:Y:S02]  /*0cf0*/  @!P1 STS.64 [R29+UR10+0x18], R24 ;  /* 0x000018181d009988 */ /* 0x0007e40008000a0a */
.L_x_148:
[----:B------:R-:W-:Y:S05]  /*0d00*/  BSYNC.RECONVERGENT B0 ;  /* 0x0000000000007941 */ /* 0x000fea0003800200 */
.L_x_147:
[----:B------:R-:W-:Y:S06]  /*0d10*/  BAR.SYNC.DEFER_BLOCKING 0x0 ;  /* 0x0000000000007b1d */ /* 0x000fec0000010000 */
[----:B------:R-:W-:Y:S04]  /*0d20*/  BSSY.RECONVERGENT B0, `(.L_x_149) ;  /* 0x0000035000007945 */ /* 0x000fe80003800200 */
[----:B------:R-:W-:Y:S05]  /*0d30*/  @P3 BRA `(.L_x_150) ;  /* 0x0000000000cc3947 */ /* 0x000fea0003800000 */
[----:B------:R-:W4:Y:S01]  /*0d40*/  S2UR UR7, SR_CgaCtaId ;  /* 0x00000000000779c3 */ /* 0x000f220000008800 */
[----:B------:R-:W-:Y:S02]  /*0d50*/  UMOV UR6, 0x400 ;  /* 0x0000040000067882 */ /* 0x000fe40000000000 */
[----:B----4-:R-:W-:-:S09]  /*0d60*/  ULEA UR6, UR7, UR6, 0x18 ;  /* 0x0000000607067291 */ /* 0x010fd2000f8ec0ff */
[----:B01----:R-:W0:Y:S04]  /*0d70*/  LDS.128 R12, [UR6+0x20] ;  /* 0x00002006ff0c7984 */ /* 0x003e280008000c00 */
[----:B------:R-:W1:Y:S04]  /*0d80*/  LDS.128 R16, [UR6+0x30] ;  /* 0x00003006ff107984 */ /* 0x000e680008000c00 */
[----:B------:R-:W4:Y:S01]  /*0d90*/  LDS.128 R20, [UR6+0x40] ;  /* 0x00004006ff147984 */ /* 0x000f220008000c00 */
[----:B0-----:R-:W-:Y:S01]  /*0da0*/  FADD.FTZ R39, R24, R12 ;  /* 0x0000000c18277221 */ /* 0x001fe20000010000 */
[----:B------:R-:W-:-:S02]  /*0db0*/  FADD.FTZ R12, R25, R13 ;  /* 0x0000000d190c7221 */ /* 0x000fc40000010000 */
[----:B--23--:R-:W-:Y:S01]  /*0dc0*/  LDS.64 R24, [UR6+0xb0] ;  /* 0x0000b006ff187984 */ /* 0x00cfe20008000a00 */
[----:B------:R-:W-:Y:S01]  /*0dd0*/  FADD.FTZ R39, R39, R14 ;  /* 0x0000000e27277221 */ /* 0x000fe20000010000 */
[----:B------:R-:W-:-:S03]  /*0de0*/  FADD.FTZ R12, R12, R15 ;  /* 0x0000000f0c0c7221 */ /* 0x000fc60000010000 */
[----:B-1----:R-:W-:Y:S01]  /*0df0*/  FADD.FTZ R39, R39, R16 ;  /* 0x0000001027277221 */ /* 0x002fe20000010000 */
[----:B------:R-:W-:Y:S02]  /*0e00*/  FADD.FTZ R16, R12, R17 ;  /* 0x000000110c107221 */ /* 0x000fe40000010000 */
[----:B------:R-:W0:Y:S01]  /*0e10*/  LDS.128 R12, [UR6+0x50] ;  /* 0x00005006ff0c7984 */ /* 0x000e220008000c00 */
[----:B------:R-:W-:Y:S01]  /*0e20*/  FADD.FTZ R39, R39, R18 ;  /* 0x0000001227277221 */ /* 0x000fe20000010000 */
[----:B------:R-:W-:-:S03]  /*0e30*/  FADD.FTZ R16, R16, R19 ;  /* 0x0000001310107221 */ /* 0x000fc60000010000 */
[----:B----4-:R-:W-:Y:S01]  /*0e40*/  FADD.FTZ R39, R39, R20 ;  /* 0x0000001427277221 */ /* 0x010fe20000010000 */
[----:B------:R-:W-:Y:S02]  /*0e50*/  FADD.FTZ R20, R16, R21 ;  /* 0x0000001510147221 */ /* 0x000fe40000010000 */
[----:B------:R-:W1:Y:S01]  /*0e60*/  LDS.128 R16, [UR6+0x60] ;  /* 0x00006006ff107984 */ /* 0x000e620008000c00 */
[----:B------:R-:W-:Y:S01]  /*0e70*/  FADD.FTZ R39, R39, R22 ;  /* 0x0000001627277221 */ /* 0x000fe20000010000 */
[----:B------:R-:W-:-:S03]  /*0e80*/  FADD.FTZ R20, R20, R23 ;  /* 0x0000001714147221 */ /* 0x000fc60000010000 */
[----:B0-----:R-:W-:Y:S01]  /*0e90*/  FADD.FTZ R39, R39, R12 ;  /* 0x0000000c27277221 */ /* 0x001fe20000010000 */
[----:B------:R-:W-:Y:S02]  /*0ea0*/  FADD.FTZ R12, R20, R13 ;  /* 0x0000000d140c7221 */ /* 0x000fe40000010000 */
[----:B------:R-:W0:Y:S01]  /*0eb0*/  LDS.128 R20, [UR6+0x70] ;  /* 0x00007006ff147984 */ /* 0x000e220008000c00 */
[----:B------:R-:W-:Y:S01]  /*0ec0*/  FADD.FTZ R39, R39, R14 ;  /* 0x0000000e27277221 */ /* 0x000fe20000010000 */
[----:B------:R-:W-:-:S03]  /*0ed0*/  FADD.FTZ R12, R12, R15 ;  /* 0x0000000f0c0c7221 */ /* 0x000fc60000010000 */
[----:B-1----:R-:W-:Y:S01]  /*0ee0*/  FADD.FTZ R39, R39, R16 ;  /* 0x0000001027277221 */ /* 0x002fe20000010000 */
[----:B------:R-:W-:Y:S02]  /*0ef0*/  FADD.FTZ R16, R12, R17 ;  /* 0x000000110c107221 */ /* 0x000fe40000010000 */
[----:B------:R-:W1:Y:S01]  /*0f00*/  LDS.128 R12, [UR6+0x80] ;  /* 0x00008006ff0c7984 */ /* 0x000e620008000c00 */
[----:B------:R-:W-:Y:S01]  /*0f10*/  FADD.FTZ R39, R39, R18 ;  /* 0x0000001227277221 */ /* 0x000fe20000010000 */
[----:B------:R-:W-:-:S04]  /*0f20*/  FADD.FTZ R16, R16, R19 ;  /* 0x0000001310107221 */ /* 0x000fc80000010000 */
[----:B0-----:R-:W-:Y:S01]  /*0f30*/  FADD.FTZ R16, R16, R21 ;  /* 0x0000001510107221 */ /* 0x001fe20000010000 */
[----:B------:R-:W-:-:S03]  /*0f40*/  FADD.FTZ R39, R39, R20 ;  /* 0x0000001427277221 */ /* 0x000fc60000010000 */
[----:B------:R-:W-:Y:S01]  /*0f50*/  FADD.FTZ R20, R16, R23 ;  /* 0x0000001710147221 */ /* 0x000fe20000010000 */
[----:B------:R-:W-:Y:S01]  /*0f60*/  FADD.FTZ R39, R39, R22 ;  /* 0x0000001627277221 */ /* 0x000fe20000010000 */
[----:B------:R-:W0:Y:S03]  /*0f70*/  LDS.128 R16, [UR6+0x90] ;  /* 0x00009006ff107984 */ /* 0x000e260008000c00 */
[----:B-1----:R-:W-:Y:S01]  /*0f80*/  FADD.FTZ R39, R39, R12 ;  /* 0x0000000c27277221 */ /* 0x002fe20000010000 */
[----:B------:R-:W-:Y:S02]  /*0f90*/  FADD.FTZ R12, R20, R13 ;  /* 0x0000000d140c7221 */ /* 0x000fe40000010000 */
[----:B------:R-:W1:Y:S01]  /*0fa0*/  LDS.128 R20, [UR6+0xa0] ;  /* 0x0000a006ff147984 */ /* 0x000e620008000c00 */
[----:B------:R-:W-:Y:S01]  /*0fb0*/  FADD.FTZ R39, R39, R14 ;  /* 0x0000000e27277221 */ /* 0x000fe20000010000 */
[----:B------:R-:W-:-:S03]  /*0fc0*/  FADD.FTZ R12, R12, R15 ;  /* 0x0000000f0c0c7221 */ /* 0x000fc60000010000 */
[----:B0-----:R-:W-:Y:S01]  /*0fd0*/  FADD.FTZ R39, R39, R16 ;  /* 0x0000001027277221 */ /* 0x001fe20000010000 */
[----:B------:R-:W-:-:S03]  /*0fe0*/  FADD.FTZ R12, R12, R17 ;  /* 0x000000110c0c7221 */ /* 0x000fc60000010000 */
[----:B------:R-:W-:Y:S01]  /*0ff0*/  FADD.FTZ R39, R39, R18 ;  /* 0x0000001227277221 */ /* 0x000fe20000010000 */
[----:B------:R-:W-:-:S03]  /*1000*/  FADD.FTZ R12, R12, R19 ;  /* 0x000000130c0c7221 */ /* 0x000fc60000010000 */
[----:B-1----:R-:W-:Y:S01]  /*1010*/  FADD.FTZ R39, R39, R20 ;  /* 0x0000001427277221 */ /* 0x002fe20000010000 */
[----:B------:R-:W-:-:S03]  /*1020*/  FADD.FTZ R12, R12, R21 ;  /* 0x000000150c0c7221 */ /* 0x000fc60000010000 */
[----:B------:R-:W-:Y:S01]  /*1030*/  FADD.FTZ R39, R39, R22 ;  /* 0x0000001627277221 */ /* 0x000fe20000010000 */
[----:B------:R-:W-:-:S03]  /*1040*/  FADD.FTZ R12, R12, R23 ;  /* 0x000000170c0c7221 */ /* 0x000fc60000010000 */
[----:B------:R-:W-:Y:S01]  /*1050*/  FADD.FTZ R24, R39, R24 ;  /* 0x0000001827187221 */ /* 0x000fe20000010000 */
[----:B------:R-:W-:-:S07]  /*1060*/  FADD.FTZ R25, R12, R25 ;  /* 0x000000190c197221 */ /* 0x000fce0000010000 */
.L_x_150:
[----:B------:R-:W-:Y:S05]  /*1070*/  BSYNC.RECONVERGENT B0 ;  /* 0x0000000000007941 */ /* 0x000fea0003800200 */
.L_x_149:
[----:B------:R-:W-:Y:S06]  /*1080*/  BAR.SYNC.DEFER_BLOCKING 0x0 ;  /* 0x0000000000007b1d */ /* 0x000fec0000010000 */
[----:B------:R-:W-:Y:S04]  /*1090*/  BSSY.RECONVERGENT B0, `(.L_x_151) ;  /* 0x00000f3000007945 */ /* 0x000fe80003800200 */
[----:B------:R-:W-:Y:S05]  /*10a0*/  @P5 BRA `(.L_x_152) ;  /* 0x0000000c00c45947 */ /* 0x000fea0003800000 */
[----:B01----:R-:W0:Y:S01]  /*10b0*/  LDS.128 R12, [R31+0x50] ;  /* 0x000050001f0c7984 */ /* 0x003e220000000c00 */
[----:B------:R-:W-:-:S03]  /*10c0*/  UMOV UR6, 0x1e0 ;  /* 0x000001e000067882 */ /* 0x000fc60000000000 */
[----:B------:R-:W1:Y:S04]  /*10d0*/  LDS.128 R16, [R31+0xa0] ;  /* 0x0000a0001f107984 */ /* 0x000e680000000c00 */
[----:B------:R-:W4:Y:S01]  /*10e0*/  LDS.128 R20, [R31+0xf0] ;  /* 0x0000f0001f147984 */ /* 0x000f220000000c00 */
[----:B0-----:R-:W-:Y:S01]  /*10f0*/  FADD.FTZ R39, R8, R12 ;  /* 0x0000000c08277221 */ /* 0x001fe20000010000 */
[----:B--2---:R-:W-:Y:S01]  /*1100*/  FADD.FTZ R8, R9, R13 ;  /* 0x0000000d09087221 */ /* 0x004fe20000010000 */
[----:B------:R-:W-:Y:S01]  /*1110*/  FADD.FTZ R9, R10, R14 ;  /* 0x0000000e0a097221 */ /* 0x000fe20000010000 */
[----:B------:R-:W-:Y:S01]  /*1120*/  FADD.FTZ R10, R11, R15 ;  /* 0x0000000f0b0a7221 */ /* 0x000fe20000010000 */
[----:B-1----:R-:W-:Y:S01]  /*1130*/  FADD.FTZ R39, R39, R16 ;  /* 0x0000001027277221 */ /* 0x002fe20000010000 */
[----:B------:R-:W-:Y:S01]  /*1140*/  FADD.FTZ R8, R8, R17 ;  /* 0x0000001108087221 */ /* 0x000fe20000010000 */
[----:B------:R-:W0:Y:S01]  /*1150*/  LDS.128 R12, [R31+0x140] ;  /* 0x000140001f0c7984 */ /* 0x000e220000000c00 */
[----:B------:R-:W-:Y:S01]  /*1160*/  FADD.FTZ R17, R9, R18 ;  /* 0x0000001209117221 */ /* 0x000fe20000010000 */
[----:B------:R-:W-:Y:S01]  /*1170*/  FADD.FTZ R16, R10, R19 ;  /* 0x000000130a107221 */ /* 0x000fe20000010000 */
[----:B----4-:R-:W-:Y:S01]  /*1180*/  FADD.FTZ R18, R8, R21 ;  /* 0x0000001508127221 */ /* 0x010fe20000010000 */
[----:B------:R-:W-:Y:S01]  /*1190*/  FADD.FTZ R39, R39, R20 ;  /* 0x0000001427277221 */ /* 0x000fe20000010000 */
[----:B------:R-:W1:Y:S01]  /*11a0*/  LDS.128 R8, [R31+0x190] ;  /* 0x000190001f087984 */ /* 0x000e620000000c00 */
[----:B------:R-:W-:Y:S01]  /*11b0*/  FADD.FTZ R17, R17, R22 ;  /* 0x0000001611117221 */ /* 0x000fe20000010000 */
[----:B------:R-:W-:Y:S01]  /*11c0*/  FADD.FTZ R16, R16, R23 ;  /* 0x0000001710107221 */ /* 0x000fe20000010000 */
[----:B0-----:R-:W-:Y:S01]  /*11d0*/  FADD.FTZ R39, R39, R12 ;  /* 0x0000000c27277221 */ /* 0x001fe20000010000 */
[----:B------:R-:W-:Y:S01]  /*11e0*/  FADD.FTZ R18, R18, R13 ;  /* 0x0000000d12127221 */ /* 0x000fe20000010000 */
[----:B------:R-:W-:Y:S01]  /*11f0*/  FADD.FTZ R21, R17, R14 ;  /* 0x0000000e11157221 */ /* 0x000fe20000010000 */
[----:B------:R-:W-:-:S02]  /*1200*/  FADD.FTZ R20, R16, R15 ;  /* 0x0000000f10147221 */ /* 0x000fc40000010000 */
[----:B------:R-:W0:Y:S01]  /*1210*/  LDS.128 R12, [R31+0x1e0] ;  /* 0x0001e0001f0c7984 */ /* 0x000e220000000c00 */
        /* <DEDUP_REMOVED lines=13> */
[----:B------:R-:W-:-:S07]  /*12f0*/  IADD3 R20, PT, PT, R31, 0x1e0, RZ ;  /* 0x000001e01f147810 */ /* 0x000fce0007ffe0ff */
.L_x_153:
[----:B------:R-:W0:Y:S01]  /*1300*/  LDS.128 R16, [R20+0xa0] ;  /* 0x0000a00014107984 */ /* 0x000e220000000c00 */
[----:B------:R-:W-:-:S03]  /*1310*/  UIADD3 UR6, UPT, UPT, UR6, 0xc80, URZ ;  /* 0x00000c8006067890 */ /* 0x000fc6000fffe0ff */
[----:B------:R-:W1:Y:S01]  /*1320*/  LDS.128 R12, [R20+0xf0] ;  /* 0x0000f000140c7984 */ /* 0x000e620000000c00 */
[----:B------:R-:W-:Y:S01]  /*1330*/  UISETP.NE.AND UP0, UPT, UR6, 0x2760, UPT ;  /* 0x000027600600788c */ /* 0x000fe2000bf05270 */
        /* <DEDUP_REMOVED lines=9> */
[----:B------:R-:W1:Y:S01]  /*13d0*/  LDS.128 R8, [R20+0x190] ;  /* 0x0001900014087984 */ /* 0x000e620000000c00 */
        /* <DEDUP_REMOVED lines=165> */
[----:B------:R-:W-:Y:S01]  /*1e30*/  FADD.FTZ R21, R21, R8 ;  /* 0x0000000815157221 */ /* 0x000fe20000010000 */
[----:B------:R-:W0:Y:S01]  /*1e40*/  LDS.128 R12, [R20+0xbe0] ;  /* 0x000be000140c7984 */ /* 0x000e220000000c00 */
[----:B------:R-:W-:Y:S01]  /*1e50*/  FADD.FTZ R19, R17, R10 ;  /* 0x0000000a11137221 */ /* 0x000fe20000010000 */
[----:B------:R-:W-:-:S02]  /*1e60*/  FADD.FTZ R22, R22, R11 ;  /* 0x0000000b16167221 */ /* 0x000fc40000010000 */
[----:B------:R-:W1:Y:S01]  /*1e70*/  LDS.128 R8, [R20+0xc30] ;  /* 0x000c300014087984 */ /* 0x000e620000000c00 */
        /* <DEDUP_REMOVED lines=8> */
[----:B------:R-:W-:-:S03]  /*1f00*/  FADD.FTZ R22, R22, R11 ;  /* 0x0000000b16167221 */ /* 0x000fc60000010000 */
        /* <DEDUP_REMOVED lines=9> */
[----:B------:R-:W-:Y:S01]  /*1fa0*/  FADD.FTZ R11, R22, R19 ;  /* 0x00000013160b7221 */ /* 0x000fe20000010000 */
[----:B------:R-:W-:Y:S06]  /*1fb0*/  BRA.U UP0, `(.L_x_153) ;  /* 0xfffffff100d07547 */ /* 0x000fec000b83ffff */
.L_x_152:
[----:B------:R-:W-:Y:S05]  /*1fc0*/  BSYNC.RECONVERGENT B0 ;  /* 0x0000000000007941 */ /* 0x000fea0003800200 */
.L_x_151:
[----:B------:R-:W-:Y:S04]  /*1fd0*/  BSSY.RECONVERGENT B0, `(.L_x_154) ;  /* 0x000001d000007945 */ /* 0x000fe80003800200 */
[----:B------:R-:W-:Y:S05]  /*1fe0*/  @P5 BRA `(.L_x_155) ;  /* 0x00000000006c5947 */ /* 0x000fea0003800000 */
[----:B0-----:R-:W1:Y:S08]  /*1ff0*/  LDC.64 R12, c[0x0][0x3f8] ;  /* 0x0000fe00ff0c7b82 */ /* 0x001e700000000a00 */
[----:B------:R-:W0:Y:S01]  /*2000*/  LDC.64 R18, c[0x0][0x3d8] ;  /* 0x0000f600ff127b82 */ /* 0x000e220000000a00 */
[----:B-1----:R-:W-:Y:S01]  /*2010*/  IMAD.WIDE.U32 R14, R12, 0x3, RZ ;  /* 0x000000030c0e7825 */ /* 0x002fe200078e00ff */
[----:B------:R-:W-:-:S02]  /*2020*/  LEA R21, R13, R13, 0x1 ;  /* 0x0000000d0d157211 */ /* 0x000fc400078e08ff */
[----:B------:R-:W-:Y:S02]  /*2030*/  LEA.HI R23, P1, R13, R12, RZ, 0x1 ;  /* 0x0000000c0d177211 */ /* 0x000fe400078308ff */
[----:B------:R-:W-:Y:S01]  /*2040*/  IADD3 R21, PT, PT, R15, R21, RZ ;  /* 0x000000150f157210 */ /* 0x000fe20007ffe0ff */
[----:B------:R-:W-:Y:S01]  /*2050*/  IMAD R15, R4, 0x5, R27 ;  /* 0x00000005040f7824 */ /* 0x000fe200078e021b */
[----:B------:R-:W-:Y:S02]  /*2060*/  IADD3.X R4, PT, PT, RZ, R13, RZ, P1, !PT ;  /* 0x0000000dff047210 */ /* 0x000fe40000ffe4ff */
[----:B------:R-:W-:Y:S01]  /*2070*/  LEA.HI R14, P4, R21, R14, RZ, 0x1 ;  /* 0x0000000e150e7211 */ /* 0x000fe200078908ff */
[----:B0-----:R-:W-:Y:S01]  /*2080*/  IMAD.WIDE R18, R15, 0x4, R18 ;  /* 0x000000040f127825 */ /* 0x001fe200078e0212 */
[----:B------:R-:W-:Y:S02]  /*2090*/  SHF.L.U32 R15, R23, 0x1, RZ ;  /* 0x00000001170f7819 */ /* 0x000fe400000006ff */
[----:B------:R-:W-:-:S02]  /*20a0*/  IADD3.X R21, PT, PT, RZ, R21, RZ, P4, !PT ;  /* 0x00000015ff157210 */ /* 0x000fc400027fe4ff */
[C---:B------:R-:W-:Y:S01]  /*20b0*/  SHF.L.U32 R17, R14.reuse, 0x1, RZ ;  /* 0x000000010e117819 */ /* 0x040fe200000006ff */
[----:B------:R4:W-:Y:S01]  /*20c0*/  REDG.E.ADD.F32.FTZ.RN.STRONG.GPU desc[UR14][R18.64], R8 ;  /* 0x00000008120079a6 */ /* 0x0009e2000c12f30e */
[----:B------:R-:W-:Y:S02]  /*20d0*/  SHF.L.U64.HI R21, R14, 0x1, R21 ;  /* 0x000000010e157819 */ /* 0x000fe40000010215 */
[----:B------:R-:W-:Y:S02]  /*20e0*/  LOP3.LUT R15, R15, 0xfffffffc, RZ, 0xc0, !PT ;  /* 0xfffffffc0f0f7812 */ /* 0x000fe400078ec0ff */
[----:B------:R-:W-:Y:S02]  /*20f0*/  LEA R14, P4, R12, R18, 0x2 ;  /* 0x000000120c0e7211 */ /* 0x000fe400078810ff */
[----:B------:R-:W-:Y:S02]  /*2100*/  LOP3.LUT R17, R17, 0xfffffffc, RZ, 0xc0, !PT ;  /* 0xfffffffc11117812 */ /* 0x000fe400078ec0ff */
[----:B------:R-:W-:-:S02]  /*2110*/  SHF.L.U64.HI R23, R23, 0x1, R4 ;  /* 0x0000000117177819 */ /* 0x000fc40000010204 */
[----:B------:R-:W-:Y:S02]  /*2120*/  IADD3 R16, P1, PT, R18, R15, RZ ;  /* 0x0000000f12107210 */ /* 0x000fe40007f3e0ff */
[----:B------:R-:W-:Y:S02]  /*2130*/  LEA.HI.X R15, R12, R19, R13, 0x2, P4 ;  /* 0x000000130c0f7211 */ /* 0x000fe400020f140d */
[----:B------:R-:W-:Y:S02]  /*2140*/  IADD3 R12, P4, PT, R18, R17, RZ ;  /* 0x00000011120c7210 */ /* 0x000fe40007f9e0ff */
[C---:B------:R-:W-:Y:S02]  /*2150*/  IADD3.X R17, PT, PT, R19.reuse, R23, RZ, P1, !PT ;  /* 0x0000001713117210 */ /* 0x040fe40000ffe4ff */
[----:B------:R-:W-:-:S03]  /*2160*/  IADD3.X R13, PT, PT, R19, R21, RZ, P4, !PT ;  /* 0x00000015130d7210 */ /* 0x000fc600027fe4ff */
[----:B------:R4:W-:Y:S04]  /*2170*/  REDG.E.ADD.F32.FTZ.RN.STRONG.GPU desc[UR14][R16.64], R9 ;  /* 0x00000009100079a6 */ /* 0x0009e8000c12f30e */
[----:B------:R4:W-:Y:S04]  /*2180*/  REDG.E.ADD.F32.FTZ.RN.STRONG.GPU desc[UR14][R14.64], R10 ;  /* 0x0000000a0e0079a6 */ /* 0x0009e8000c12f30e */
[----:B------:R4:W-:Y:S02]  /*2190*/  REDG.E.ADD.F32.FTZ.RN.STRONG.GPU desc[UR14][R12.64], R11 ;  /* 0x0000000b0c0079a6 */ /* 0x0009e4000c12f30e */
.L_x_155:
[----:B------:R-:W-:Y:S05]  /*21a0*/  BSYNC.RECONVERGENT B0 ;  /* 0x0000000000007941 */ /* 0x000fea0003800200 */
.L_x_154:
        /* <DEDUP_REMOVED lines=11> */
[----:B--2-4-:R-:W2:Y:S01]  /*2260*/  LDC.64 R8, c[0x0][0x3c8] ;  /* 0x0000f200ff087b82 */ /* 0x014ea20000000a00 */
[----:B------:R-:W-:Y:S01]  /*2270*/  MOV R4, UR4 ;  /* 0x0000000400047c02 */ /* 0x000fe20008000f00 */
[----:B------:R-:W-:Y:S02]  /*2280*/  UIADD3 UR18, UPT, UPT, UR13, UR12, URZ ;  /* 0x0000000c0d127290 */ /* 0x000fe4000fffe0ff */
[----:B------:R-:W-:Y:S01]  /*2290*/  UIMAD UR6, UR19, UR21, UR12 ;  /* 0x00000015130672a4 */ /* 0x000fe2000f8e020c */
[----:B------:R-:W-:-:S03]  /*22a0*/  LOP3.LUT P1, R4, R4, 0x2, RZ, 0xc0, !PT ;  /* 0x0000000204047812 */ /* 0x000fc6000782c0ff */
[----:B------:R-:W-:Y:S01]  /*22b0*/  UIMAD.WIDE.U32 UR6, UR6, 0x8, UR8 ;  /* 0x00000008060678a5 */ /* 0x000fe2000f8e0008 */
[----:B-1----:R-:W-:Y:S02]  /*22c0*/  SEL R15, RZ, UR20, P1 ;  /* 0x00000014ff0f7c07 */ /* 0x002fe40008800000 */
[----:B------:R-:W-:Y:S02]  /*22d0*/  MOV R11, UR18 ;  /* 0x00000012000b7c02 */ /* 0x000fe40008000f00 */
[----:B------:R-:W-:Y:S02]  /*22e0*/  ISETP.NE.AND P1, PT, R15, -0x1, PT ;  /* 0xffffffff0f00780c */ /* 0x000fe40003f25270 */
[----:B------:R-:W-:Y:S02]  /*22f0*/  MOV R10, UR6 ;  /* 0x00000006000a7c02 */ /* 0x000fe40008000f00 */
[----:B0-----:R-:W-:Y:S01]  /*2300*/  IADD3 R13, PT, PT, -R4, 0x1, RZ ;  /* 0x00000001040d7810 */ /* 0x001fe20007ffe1ff */
[----:B--2---:R-:W-:Y:S01]  /*2310*/  IMAD.WIDE.U32 R8, R11, 0x4, R8 ;  /* 0x000000040b087825 */ /* 0x004fe200078e0008 */
[----:B------:R-:W-:-:S05]  /*2320*/  MOV R11, UR7 ;  /* 0x00000007000b7c02 */ /* 0x000fca0008000f00 */
[----:B------:R0:W-:Y:S01]  /*2330*/  STG.E.64 desc[UR14][R10.64], R24 ;  /* 0x000000180a007986 */ /* 0x0001e2000c101b0e */
[----:B------:R-:W-:Y:S06]  /*2340*/  MEMBAR.ALL.GPU ;  /* 0x0000000000007992 */ /* 0x000fec000000a000 */
[----:B------:R-:W-:-:S00]  /*2350*/  ERRBAR ;  /* 0x00000000000079ab */ /* 0x000fc00000000000 */
[----:B------:R-:W-:Y:S06]  /*2360*/  CGAERRBAR ;  /* 0x00000000000075ab */ /* 0x000fec0000000000 */
[----:B------:R0:W-:Y:S01]  /*2370*/  REDG.E.ADD.S32.STRONG.GPU desc[UR14][R8.64], R13 ;  /* 0x0000000d0800798e */ /* 0x0001e2000c12e30e */
[----:B------:R-:W-:Y:S05]  /*2380*/  @!P1 BRA `(.L_x_157) ;  /* 0x0000000000149947 */ /* 0x000fea0003800000 */
.L_x_158:
[----:B------:R-:W2:Y:S04]  /*2390*/  LDG.E.STRONG.GPU R4, desc[UR14][R8.64] ;  /* 0x0000000e08047981 */ /* 0x000ea8000c1ef900 */
[----:B--2---:R-:W-:Y:S01]  /*23a0*/  CCTL.IVALL ;  /* 0x00000000ff00798f */ /* 0x004fe20002000000 */
[----:B------:R-:W-:Y:S05]  /*23b0*/  YIELD ;  /* 0x0000000000007946 */ /* 0x000fea0003800000 */
[----:B------:R-:W-:-:S13]  /*23c0*/  ISETP.NE.AND P1, PT, R4, R15, PT ;  /* 0x0000000f0400720c */ /* 0x000fda0003f25270 */
[----:B------:R-:W-:Y:S05]  /*23d0*/  @P1 BRA `(.L_x_158) ;  /* 0xfffffffc00ec1947 */ /* 0x000fea000383ffff */
.L_x_157:
[----:B------:R-:W-:Y:S05]  /*23e0*/  WARPSYNC.ALL ;  /* 0x0000000000007948 */ /* 0x000fea0003800000 */
[----:B------:R-:W-:Y:S01]  /*23f0*/  BAR.SYNC.DEFER_BLOCKING 0x0 ;  /* 0x0000000000007b1d */ /* 0x000fe20000010000 */
[----:B------:R-:W-:-:S05]  /*2400*/  HFMA2 R4, -RZ, RZ, 0, 0 ;  /* 0x00000000ff047431 */ /* 0x000fca00000001ff */
[----:B------:R-:W-:Y:S05]  /*2410*/  @!P4 BRA `(.L_x_159) ;  /* 0x000000040028c947 */ /* 0x000fea0003800000 */
[----:B------:R-:W-:-:S07]  /*2420*/  MOV R4, RZ ;  /* 0x000000ff00047202 */ /* 0x000fce0000000f00 */
.L_x_160:
[C---:B0-2-4-:R-:W-:Y:S02]  /*2430*/  IADD3 R10, PT, PT, R4.reuse, 0x1, RZ ;  /* 0x00000001040a7810 */ /* 0x055fe40007ffe0ff */
[----:B------:R-:W-:Y:S02]  /*2440*/  ISETP.EQ.OR P4, PT, R4, UR19, P3 ;  /* 0x0000001304007c0c */ /* 0x000fe40009f82670 */
[----:B------:R-:W-:Y:S02]  /*2450*/  ISETP.EQ.OR P5, PT, R10, UR19, P3 ;  /* 0x000000130a007c0c */ /* 0x000fe40009fa2670 */
[----:B------:R-:W-:Y:S02]  /*2460*/  IADD3 R14, PT, PT, R4, 0x2, RZ ;  /* 0x00000002040e7810 */ /* 0x000fe40007ffe0ff */
[----:B------:R-:W-:Y:S02]  /*2470*/  MOV R13, UR21 ;  /* 0x00000015000d7c02 */ /* 0x000fe40008000f00 */
[----:B------:R-:W-:-:S02]  /*2480*/  ISETP.EQ.OR P6, PT, R14, UR19, P3 ;  /* 0x000000130e007c0c */ /* 0x000fc40009fc2670 */
[----:B------:R-:W-:Y:S02]  /*2490*/  IADD3 R12, PT, PT, R4, 0x3, RZ ;  /* 0x00000003040c7810 */ /* 0x000fe40007ffe0ff */
[----:B------:R-:W-:Y:S02]  /*24a0*/  MOV R9, UR21 ;  /* 0x0000001500097c02 */ /* 0x000fe40008000f00 */
[----:B------:R-:W-:Y:S01]  /*24b0*/  ISETP.EQ.OR P1, PT, R12, UR19, P3 ;  /* 0x000000130c007c0c */ /* 0x000fe20009f22670 */
[----:B------:R-:W-:Y:S02]  /*24c0*/  @!P5 IMAD R10, R10, R13, UR12 ;  /* 0x0000000c0a0ade24 */ /* 0x000fe4000f8e020d */
[----:B------:R-:W-:Y:S01]  /*24d0*/  HFMA2 R13, -RZ, RZ, 0, 4.76837158203125e-07 ;  /* 0x00000008ff0d7431 */ /* 0x000fe200000001ff */
[----:B------:R-:W-:Y:S01]  /*24e0*/  MOV R11, 0x8 ;  /* 0x00000008000b7802 */ /* 0x000fe20000000f00 */
[----:B------:R-:W-:Y:S01]  /*24f0*/  @!P4 IMAD R8, R4, R9, UR12 ;  /* 0x0000000c0408ce24 */ /* 0x000fe2000f8e0209 */
[----:B-1----:R-:W-:-:S02]  /*2500*/  MOV R15, UR21 ;  /* 0x00000015000f7c02 */ /* 0x002fc40008000f00 */
[----:B------:R-:W-:Y:S01]  /*2510*/  MOV R17, UR21 ;  /* 0x0000001500117c02 */ /* 0x000fe20008000f00 */
[----:B------:R-:W-:-:S04]  /*2520*/  @!P4 IMAD.WIDE.U32 R8, R8, R11, UR8 ;  /* 0x000000080808ce25 */ /* 0x000fc8000f8e000b */
[----:B------:R-:W-:Y:S01]  /*2530*/  @!P6 IMAD R14, R14, R15, UR12 ;  /* 0x0000000c0e0eee24 */ /* 0x000fe2000f8e020f */
[----:B------:R-:W-:Y:S01]  /*2540*/  MOV R15, 0x8 ;  /* 0x00000008000f7802 */ /* 0x000fe20000000f00 */
[----:B------:R-:W-:Y:S01]  /*2550*/  @!P5 IMAD.WIDE.U32 R10, R10, R13, UR8 ;  /* 0x000000080a0ade25 */ /* 0x000fe2000f8e000d */
[----:B------:R-:W3:Y:S03]  /*2560*/  @!P4 LDG.E.64 R8, desc[UR14][R8.64] ;  /* 0x0000000e0808c981 */ /* 0x000ee6000c1e1b00 */
[----:B------:R-:W-:Y:S02]  /*2570*/  @!P1 IMAD R12, R12, R17, UR12 ;  /* 0x0000000c0c0c9e24 */ /* 0x000fe4000f8e0211 */
[----:B------:R-:W-:Y:S01]  /*2580*/  @!P6 IMAD.WIDE.U32 R14, R14, R15, UR8 ;  /* 0x000000080e0eee25 */ /* 0x000fe2000f8e000f */
[----:B------:R-:W2:Y:S03]  /*2590*/  @!P5 LDG.E.64 R10, desc[UR14][R10.64] ;  /* 0x0000000e0a0ad981 */ /* 0x000ea6000c1e1b00 */
[----:B------:R-:W-:-:S02]  /*25a0*/  @!P1 IMAD.WIDE.U32 R12, R12, R13, UR8 ;  /* 0x000000080c0c9e25 */ /* 0x000fc4000f8e000d */
[----:B------:R-:W4:Y:S04]  /*25b0*/  @!P6 LDG.E.64 R14, desc[UR14][R14.64] ;  /* 0x0000000e0e0ee981 */ /* 0x000f28000c1e1b00 */
[----:B------:R-:W5:Y:S01]  /*25c0*/  @!P1 LDG.E.64 R12, desc[UR14][R12.64] ;  /* 0x0000000e0c0c9981 */ /* 0x000f62000c1e1b00 */
[----:B---3--:R-:W-:Y:S01]  /*25d0*/  @!P4 FADD.FTZ R25, R25, R9 ;  /* 0x000000091919c221 */ /* 0x008fe20000010000 */
[----:B------:R-:W-:Y:S01]  /*25e0*/  @!P4 FADD.FTZ R24, R24, R8 ;  /* 0x000000081818c221 */ /* 0x000fe20000010000 */
[C---:B------:R-:W-:Y:S02]  /*25f0*/  IADD3 R8, PT, PT, R4.reuse, 0x4, RZ ;  /* 0x0000000404087810 */ /* 0x040fe40007ffe0ff */
[----:B------:R-:W-:Y:S01]  /*2600*/  IADD3 R9, PT, PT, R4, 0x5, RZ ;  /* 0x0000000504097810 */ /* 0x000fe20007ffe0ff */
[----:B--2---:R-:W-:Y:S01]  /*2610*/  @!P5 FADD.FTZ R25, R25, R11 ;  /* 0x0000000b1919d221 */ /* 0x004fe20000010000 */
[----:B------:R-:W-:Y:S01]  /*2620*/  @!P5 FADD.FTZ R24, R24, R10 ;  /* 0x0000000a1818d221 */ /* 0x000fe20000010000 */
[----:B------:R-:W-:-:S02]  /*2630*/  ISETP.EQ.OR P4, PT, R8, UR19, P3 ;  /* 0x0000001308007c0c */ /* 0x000fc40009f82670 */
[----:B------:R-:W-:Y:S01]  /*2640*/  IADD3 R10, PT, PT, R4, 0x6, RZ ;  /* 0x00000006040a7810 */ /* 0x000fe20007ffe0ff */
[----:B----4-:R-:W-:Y:S01]  /*2650*/  @!P6 FADD.FTZ R25, R25, R15 ;  /* 0x0000000f1919e221 */ /* 0x010fe20000010000 */
[----:B------:R-:W-:Y:S01]  /*2660*/  ISETP.EQ.OR P5, PT, R9, UR19, P3 ;  /* 0x0000001309007c0c */ /* 0x000fe20009fa2670 */
[----:B------:R-:W-:Y:S01]  /*2670*/  @!P6 FADD.FTZ R24, R24, R14 ;  /* 0x0000000e1818e221 */ /* 0x000fe20000010000 */
[----:B------:R-:W-:Y:S01]  /*2680*/  ISETP.EQ.OR P6, PT, R10, UR19, P3 ;  /* 0x000000130a007c0c */ /* 0x000fe20009fc2670 */
[----:B-----5:R-:W-:Y:S01]  /*2690*/  @!P1 FADD.FTZ R25, R25, R13 ;  /* 0x0000000d19199221 */ /* 0x020fe20000010000 */
[----:B------:R-:W-:Y:S01]  /*26a0*/  HFMA2 R13, -RZ, RZ, 0, 4.76837158203125e-07 ;  /* 0x00000008ff0d7431 */ /* 0x000fe200000001ff */
[----:B------:R-:W-:Y:S01]  /*26b0*/  MOV R11, UR21 ;  /* 0x00000015000b7c02 */ /* 0x000fe20008000f00 */
[----:B------:R-:W-:Y:S01]  /*26c0*/  @!P1 FADD.FTZ R24, R24, R12 ;  /* 0x0000000c18189221 */ /* 0x000fe20000010000 */
[----:B------:R-:W-:Y:S02]  /*26d0*/  IADD3 R14, PT, PT, R4, 0x7, RZ ;  /* 0x00000007040e7810 */ /* 0x000fe40007ffe0ff */
[----:B------:R-:W-:Y:S01]  /*26e0*/  MOV R12, UR21 ;  /* 0x00000015000c7c02 */ /* 0x000fe20008000f00 */
[----:B------:R-:W-:Y:S01]  /*26f0*/  @!P4 IMAD R8, R8, R11, UR12 ;  /* 0x0000000c0808ce24 */ /* 0x000fe2000f8e020b */
[----:B------:R-:W-:-:S02]  /*2700*/  MOV R15, UR21 ;  /* 0x00000015000f7c02 */ /* 0x000fc40008000f00 */
[----:B------:R-:W-:Y:S01]  /*2710*/  ISETP.EQ.OR P1, PT, R14, UR19, P3 ;  /* 0x000000130e007c0c */ /* 0x000fe20009f22670 */
[----:B------:R-:W-:Y:S01]  /*2720*/  @!P5 IMAD R12, R9, R12, UR12 ;  /* 0x0000000c090cde24 */ /* 0x000fe2000f8e020c */
[----:B------:R-:W-:Y:S01]  /*2730*/  MOV R11, 0x8 ;  /* 0x00000008000b7802 */ /* 0x000fe20000000f00 */
[----:B------:R-:W-:-:S04]  /*2740*/  @!P4 IMAD.WIDE.U32 R8, R8, R13, UR8 ;  /* 0x000000080808ce25 */ /* 0x000fc8000f8e000d */
[----:B------:R-:W-:Y:S02]  /*2750*/  @!P6 IMAD R10, R10, R15, UR12 ;  /* 0x0000000c0a0aee24 */ /* 0x000fe4000f8e020f */
[----:B------:R-:W-:Y:S01]  /*2760*/  HFMA2 R15, -RZ, RZ, 0, 4.76837158203125e-07 ;  /* 0x00000008ff0f7431 */ /* 0x000fe200000001ff */
[----:B------:R-:W2:Y:S01]  /*2770*/  @!P4 LDG.E.64 R8, desc[UR14][R8.64] ;  /* 0x0000000e0808c981 */ /* 0x000ea2000c1e1b00 */
[----:B------:R-:W-:-:S04]  /*2780*/  @!P5 IMAD.WIDE.U32 R12, R12, R11, UR8 ;  /* 0x000000080c0cde25 */ /* 0x000fc8000f8e000b */
[----:B------:R-:W-:Y:S01]  /*2790*/  @!P1 IMAD R14, R14, R17, UR12 ;  /* 0x0000000c0e0e9e24 */ /* 0x000fe2000f8e0211 */
[----:B------:R-:W-:Y:S01]  /*27a0*/  MOV R17, 0x8 ;  /* 0x0000000800117802 */ /* 0x000fe20000000f00 */
[----:B------:R-:W3:Y:S01]  /*27b0*/  @!P5 LDG.E.64 R12, desc[UR14][R12.64] ;  /* 0x0000000e0c0cd981 */ /* 0x000ee2000c1e1b00 */
[----:B------:R-:W-:-:S04]  /*27c0*/  @!P6 IMAD.WIDE.U32 R10, R10, R15, UR8 ;  /* 0x000000080a0aee25 */ /* 0x000fc8000f8e000f */
[----:B------:R-:W-:Y:S02]  /*27d0*/  @!P1 IMAD.WIDE.U32 R14, R14, R17, UR8 ;  /* 0x000000080e0e9e25 */ /* 0x000fe4000f8e0011 */
[----:B------:R-:W4:Y:S04]  /*27e0*/  @!P6 LDG.E.64 R10, desc[UR14][R10.64] ;  /* 0x0000000e0a0ae981 */ /* 0x000f28000c1e1b00 */
[----:B------:R-:W5:Y:S01]  /*27f0*/  @!P1 LDG.E.64 R14, desc[UR14][R14.64] ;  /* 0x0000000e0e0e9981 */ /* 0x000f62000c1e1b00 */
[----:B------:R-:W-:Y:S01]  /*2800*/  IADD3 R4, PT, PT, R4, 0x8, RZ ;  /* 0x0000000804047810 */ /* 0x000fe20007ffe0ff */
[----:B--2---:R-:W-:Y:S01]  /*2810*/  @!P4 FADD.FTZ R24, R24, R8 ;  /* 0x000000081818c221 */ /* 0x004fe20000010000 */
[----:B------:R-:W-:Y:S02]  /*2820*/  @!P4 FADD.FTZ R25, R25, R9 ;  /* 0x000000091919c221 */ /* 0x000fe40000010000 */
        /* <DEDUP_REMOVED lines=9> */
.L_x_159:
[----:B------:R-:W-:-:S04]  /*28c0*/  ULOP3.LUT UR6, UR20, 0x7, URZ, 0xc0, !UPT ;  /* 0x0000000714067892 */ /* 0x000fc8000f8ec0ff */
[----:B------:R-:W-:-:S09]  /*28d0*/  UISETP.NE.AND UP0, UPT, UR6, URZ, UPT ;  /* 0x000000ff0600728c */ /* 0x000fd2000bf05270 */
[----:B------:R-:W-:Y:S05]  /*28e0*/  BRA.U !UP0, `(.L_x_156) ;  /* 0x0000000508287547 */ /* 0x000fea000b800000 */
[----:B------:R-:W-:Y:S02]  /*28f0*/  UIADD3 UR6, UPT, UPT, UR6, -0x1, URZ ;  /* 0xffffffff06067890 */ /* 0x000fe4000fffe0ff */
[----:B------:R-:W-:Y:S02]  /*2900*/  ULOP3.LUT UP1, UR7, UR20, 0x3, URZ, 0xc0, !UPT ;  /* 0x0000000314077892 */ /* 0x000fe4000f82c0ff */
[----:B------:R-:W-:-:S09]  /*2910*/  UISETP.GE.U32.AND UP0, UPT, UR6, 0x3, UPT ;  /* 0x000000030600788c */ /* 0x000fd2000bf06070 */
[----:B------:R-:W-:Y:S05]  /*2920*/  BRA.U !UP0, `(.L_x_161) ;  /* 0x00000001088c7547 */ /* 0x000fea000b800000 */
[C---:B----4-:R-:W-:Y:S01]  /*2930*/  IADD3 R12, PT, PT, R4.reuse, 0x1, RZ ;  /* 0x00000001040c7810 */ /* 0x050fe20007ffe0ff */
[----:B0-2---:R-:W-:Y:S01]  /*2940*/  HFMA2 R11, -RZ, RZ, 0, 4.76837158203125e-07 ;  /* 0x00000008ff0b7431 */ /* 0x005fe200000001ff */
[C---:B------:R-:W-:Y:S02]  /*2950*/  ISETP.EQ.OR P1, PT, R4.reuse, UR19, P3 ;  /* 0x0000001304007c0c */ /* 0x040fe40009f22670 */
[----:B------:R-:W-:Y:S02]  /*2960*/  IADD3 R10, PT, PT, R4, 0x2, RZ ;  /* 0x00000002040a7810 */ /* 0x000fe40007ffe0ff */
[----:B------:R-:W-:Y:S02]  /*2970*/  ISETP.EQ.OR P4, PT, R12, UR19, P3 ;  /* 0x000000130c007c0c */ /* 0x000fe40009f82670 */
[----:B------:R-:W-:Y:S02]  /*2980*/  ISETP.EQ.OR P5, PT, R10, UR19, P3 ;  /* 0x000000130a007c0c */ /* 0x000fe40009fa2670 */
[----:B------:R-:W-:-:S02]  /*2990*/  IADD3 R14, PT, PT, R4, 0x3, RZ ;  /* 0x00000003040e7810 */ /* 0x000fc40007ffe0ff */
[----:B------:R-:W-:Y:S02]  /*29a0*/  MOV R9, UR21 ;  /* 0x0000001500097c02 */ /* 0x000fe40008000f00 */
[----:B------:R-:W-:Y:S02]  /*29b0*/  MOV R13, UR21 ;  /* 0x00000015000d7c02 */ /* 0x000fe40008000f00 */
[----:B------:R-:W-:Y:S01]  /*29c0*/  ISETP.EQ.OR P6, PT, R14, UR19, P3 ;  /* 0x000000130e007c0c */ /* 0x000fe20009fc2670 */
[----:B------:R-:W-:Y:S01]  /*29d0*/  @!P1 IMAD R8, R4, R9, UR12 ;  /* 0x0000000c04089e24 */ /* 0x000fe2000f8e0209 */
[----:B-1----:R-:W-:Y:S01]  /*29e0*/  MOV R15, UR21 ;  /* 0x00000015000f7c02 */ /* 0x002fe20008000f00 */
[----:B------:R-:W-:Y:S01]  /*29f0*/  @!P4 IMAD R12, R12, R13, UR12 ;  /* 0x0000000c0c0cce24 */ /* 0x000fe2000f8e020d */
[----:B------:R-:W-:Y:S01]  /*2a00*/  MOV R13, 0x8 ;  /* 0x00000008000d7802 */ /* 0x000fe20000000f00 */
[----:B------:R-:W-:Y:S01]  /*2a10*/  @!P1 IMAD.WIDE.U32 R8, R8, R11, UR8 ;  /* 0x0000000808089e25 */ /* 0x000fe2000f8e000b */
[----:B------:R-:W-:-:S03]  /*2a20*/  MOV R17, UR21 ;  /* 0x0000001500117c02 */ /* 0x000fc60008000f00 */
[----:B------:R-:W-:Y:S02]  /*2a30*/  @!P5 IMAD R10, R10, R15, UR12 ;  /* 0x0000000c0a0ade24 */ /* 0x000fe4000f8e020f */
[----:B------:R-:W-:Y:S02]  /*2a40*/  HFMA2 R15, -RZ, RZ, 0, 4.76837158203125e-07 ;  /* 0x00000008ff0f7431 */ /* 0x000fe400000001ff */
        /* <DEDUP_REMOVED lines=17> */
.L_x_161:
[----:B------:R-:W-:Y:S05]  /*2b60*/  BRA.U !UP1, `(.L_x_156) ;  /* 0x0000000109887547 */ /* 0x000fea000b800000 */
[----:B------:R-:W-:Y:S02]  /*2b70*/  UISETP.NE.AND UP0, UPT, UR7, 0x1, UPT ;  /* 0x000000010700788c */ /* 0x000fe4000bf05270 */
[----:B------:R-:W-:-:S06]  /*2b80*/  ULOP3.LUT UR6, UR20, 0x1, URZ, 0xc0, !UPT ;  /* 0x0000000114067892 */ /* 0x000fcc000f8ec0ff */
[----:B----4-:R-:W-:Y:S01]  /*2b90*/  MOV R12, UR6 ;  /* 0x00000006000c7c02 */ /* 0x010fe20008000f00 */
[----:B------:R-:W-:Y:S06]  /*2ba0*/  BRA.U !UP0, `(.L_x_162) ;  /* 0x0000000108487547 */ /* 0x000fec000b800000 */
[C---:B0-2---:R-:W-:Y:S02]  /*2bb0*/  IADD3 R10, PT, PT, R4.reuse, 0x1, RZ ;  /* 0x00000001040a7810 */ /* 0x045fe40007ffe0ff */
[----:B------:R-:W-:Y:S02]  /*2bc0*/  ISETP.EQ.OR P4, PT, R4, UR19, P3 ;  /* 0x0000001304007c0c */ /* 0x000fe40009f82670 */
[----:B------:R-:W-:Y:S02]  /*2bd0*/  ISETP.EQ.OR P1, PT, R10, UR19, P3 ;  /* 0x000000130a007c0c */ /* 0x000fe40009f22670 */
[----:B------:R-:W-:Y:S02]  /*2be0*/  MOV R13, UR21 ;  /* 0x00000015000d7c02 */ /* 0x000fe40008000f00 */
[----:B------:R-:W-:Y:S02]  /*2bf0*/  MOV R9, UR21 ;  /* 0x0000001500097c02 */ /* 0x000fe40008000f00 */
[----:B------:R-:W-:-:S05]  /*2c00*/  MOV R11, 0x8 ;  /* 0x00000008000b7802 */ /* 0x000fca0000000f00 */
[----:B------:R-:W-:Y:S02]  /*2c10*/  @!P4 IMAD R8, R4, R9, UR12 ;  /* 0x0000000c0408ce24 */ /* 0x000fe4000f8e0209 */
[----:B------:R-:W-:Y:S02]  /*2c20*/  @!P1 IMAD R10, R10, R13, UR12 ;  /* 0x0000000c0a0a9e24 */ /* 0x000fe4000f8e020d */
[----:B------:R-:W-:Y:S02]  /*2c30*/  HFMA2 R13, -RZ, RZ, 0, 4.76837158203125e-07 ;  /* 0x00000008ff0d7431 */ /* 0x000fe400000001ff */
[----:B------:R-:W-:-:S06]  /*2c40*/  @!P4 IMAD.WIDE.U32 R8, R8, R11, UR8 ;  /* 0x000000080808ce25 */ /* 0x000fcc000f8e000b */
[----:B------:R-:W3:Y:S01]  /*2c50*/  @!P4 LDG.E.64 R8, desc[UR14][R8.64] ;  /* 0x0000000e0808c981 */ /* 0x000ee2000c1e1b00 */
[----:B------:R-:W-:-:S06]  /*2c60*/  @!P1 IMAD.WIDE.U32 R10, R10, R13, UR8 ;  /* 0x000000080a0a9e25 */ /* 0x000fcc000f8e000d */
[----:B------:R-:W2:Y:S01]  /*2c70*/  @!P1 LDG.E.64 R10, desc[UR14][R10.64] ;  /* 0x0000000e0a0a9981 */ /* 0x000ea2000c1e1b00 */
[----:B------:R-:W-:Y:S01]  /*2c80*/  IADD3 R4, PT, PT, R4, 0x2, RZ ;  /* 0x0000000204047810 */ /* 0x000fe20007ffe0ff */
[----:B---3--:R-:W-:Y:S01]  /*2c90*/  @!P4 FADD.FTZ R24, R24, R8 ;  /* 0x000000081818c221 */ /* 0x008fe20000010000 */
[----:B------:R-:W-:-:S03]  /*2ca0*/  @!P4 FADD.FTZ R25, R25, R9 ;  /* 0x000000091919c221 */ /* 0x000fc60000010000 */
[----:B--2---:R-:W-:Y:S01]  /*2cb0*/  @!P1 FADD.FTZ R24, R24, R10 ;  /* 0x0000000a18189221 */ /* 0x004fe20000010000 */
[----:B------:R-:W-:-:S07]  /*2cc0*/  @!P1 FADD.FTZ R25, R25, R11 ;  /* 0x0000000b19199221 */ /* 0x000fce0000010000 */
.L_x_162:
[----:B------:R-:W-:Y:S01]  /*2cd0*/  ISETP.EQ.OR P1, PT, R4, UR19, P3 ;  /* 0x0000001304007c0c */ /* 0x000fe20009f22670 */
[----:B------:R-:W-:Y:S03]  /*2ce0*/  BSSY.RECONVERGENT B0, `(.L_x_156) ;  /* 0x000000a000007945 */ /* 0x000fe60003800200 */
[----:B------:R-:W-:-:S13]  /*2cf0*/  ISETP.NE.U32.OR P1, PT, R12, 0x1, P1 ;  /* 0x000000010c00780c */ /* 0x000fda0000f25470 */
[----:B------:R-:W-:Y:S05]  /*2d00*/  @P1 BRA `(.L_x_163) ;  /* 0x00000000001c1947 */ /* 0x000fea0003800000 */
[----:B0-2---:R-:W-:Y:S02]  /*2d10*/  MOV R9, UR21 ;  /* 0x0000001500097c02 */ /* 0x005fe40008000f00 */
[----:B------:R-:W-:-:S03]  /*2d20*/  MOV R11, 0x8 ;  /* 0x00000008000b7802 */ /* 0x000fc60000000f00 */
[----:B------:R-:W-:-:S04]  /*2d30*/  IMAD R8, R4, R9, UR12 ;  /* 0x0000000c04087e24 */ /* 0x000fc8000f8e0209 */
[----:B------:R-:W-:-:S06]  /*2d40*/  IMAD.WIDE.U32 R8, R8, R11, UR8 ;  /* 0x0000000808087e25 */ /* 0x000fcc000f8e000b */
[----:B------:R-:W3:Y:S02]  /*2d50*/  LDG.E.64 R8, desc[UR14][R8.64] ;  /* 0x0000000e08087981 */ /* 0x000ee4000c1e1b00 */
[----:B---3--:R-:W-:Y:S01]  /*2d60*/  FADD.FTZ R24, R24, R8 ;  /* 0x0000000818187221 */ /* 0x008fe20000010000 */
[----:B------:R-:W-:-:S07]  /*2d70*/  FADD.FTZ R25, R25, R9 ;  /* 0x0000000919197221 */ /* 0x000fce0000010000 */
.L_x_163:
[----:B------:R-:W-:Y:S05]  /*2d80*/  BSYNC.RECONVERGENT B0 ;  /* 0x0000000000007941 */ /* 0x000fea0003800200 */
.L_x_156:
[----:B------:R-:W5:Y:S01]  /*2d90*/  S2UR UR7, SR_CgaCtaId ;  /* 0x00000000000779c3 */ /* 0x000f620000008800 */
[----:B------:R-:W-:Y:S02]  /*2da0*/  UMOV UR6, 0x400 ;  /* 0x0000040000067882 */ /* 0x000fe40000000000 */
[----:B-----5:R-:W-:-:S09]  /*2db0*/  ULEA UR6, UR7, UR6, 0x18 ;  /* 0x0000000607067291 */ /* 0x020fd2000f8ec0ff */
[----:B------:R1:W-:Y:S01]  /*2dc0*/  @!P3 STS.64 [UR6+0xc0], R24 ;  /* 0x0000c018ff00b988 */ /* 0x0003e20008000a06 */
[----:B------:R-:W-:Y:S06]  /*2dd0*/  BAR.SYNC.DEFER_BLOCKING 0x0 ;  /* 0x0000000000007b1d */ /* 0x000fec0000010000 */
[----:B0-2-4-:R-:W0:Y:S01]  /*2de0*/  LDS.64 R8, [UR6+0xc0] ;  /* 0x0000c006ff087984 */ /* 0x015e220008000a00 */
[----:B------:R-:W2:Y:S01]  /*2df0*/  LDCU UR6, c[0x0][0x42c] ;  /* 0x00008580ff0677ac */ /* 0x000ea20008000800 */
[----:B------:R-:W-:Y:S05]  /*2e00*/  @!P2 BRA `(.L_x_164) ;  /* 0x000000000048a947 */ /* 0x000fea0003800000 */
[----:B------:R-:W-:Y:S01]  /*2e10*/  FFMA.FTZ R30, R7, R2, R30 ;  /* 0x00000002071e7223 */ /* 0x000fe2000001001e */
[----:B------:R-:W-:-:S03]  /*2e20*/  FFMA.FTZ R32, R5, R0, R32 ;  /* 0x0000000005207223 */ /* 0x000fc60000010020 */
[----:B------:R-:W-:Y:S01]  /*2e30*/  FMUL.FTZ R12, R30, -1.4426950216293334961 ;  /* 0xbfb8aa3b1e0c7820 */ /* 0x000fe20000410000 */
[----:B------:R-:W-:-:S05]  /*2e40*/  FMUL.FTZ R4, R32, -1.4426950216293334961 ;  /* 0xbfb8aa3b20047820 */ /* 0x000fca0000410000 */
[----:B------:R-:W4:Y:S08]  /*2e50*/  MUFU.EX2 R12, R12 ;  /* 0x0000000c000c7308 */ /* 0x000f300000000800 */
[----:B------:R-:W5:Y:S01]  /*2e60*/  MUFU.EX2 R4, R4 ;  /* 0x0000000400047308 */ /* 0x000f620000000800 */
[----:B----4-:R-:W-:-:S07]  /*2e70*/  FADD.FTZ R13, R12, 1 ;  /* 0x3f8000000c0d7421 */ /* 0x010fce0000010000 */
[----:B------:R-:W4:Y:S01]  /*2e80*/  MUFU.RCP R13, R13 ;  /* 0x0000000d000d7308 */ /* 0x000f220000001000 */
[----:B-----5:R-:W-:-:S07]  /*2e90*/  FADD.FTZ R10, R4, 1 ;  /* 0x3f800000040a7421 */ /* 0x020fce0000010000 */
[----:B------:R-:W1:Y:S01]  /*2ea0*/  MUFU.RCP R11, R10 ;  /* 0x0000000a000b7308 */ /* 0x000e620000001000 */
[----:B----4-:R-:W-:Y:S01]  /*2eb0*/  FADD.FTZ R17, -R13, 1 ;  /* 0x3f8000000d117421 */ /* 0x010fe20000010100 */
[----:B------:R-:W-:-:S03]  /*2ec0*/  FMUL.FTZ R26, R26, R13 ;  /* 0x0000000d1a1a7220 */ /* 0x000fc60000410000 */
[----:B------:R-:W-:Y:S01]  /*2ed0*/  FFMA.FTZ R17, R30, R17, 1 ;  /* 0x3f8000001e117423 */ /* 0x000fe20000010011 */
[----:B-1----:R-:W-:Y:S01]  /*2ee0*/  FADD.FTZ R15, -R11, 1 ;  /* 0x3f8000000b0f7421 */ /* 0x002fe20000010100 */
[----:B------:R-:W-:Y:S02]  /*2ef0*/  FMUL.FTZ R28, R28, R11 ;  /* 0x0000000b1c1c7220 */ /* 0x000fe40000410000 */
[----:B------:R-:W-:Y:S01]  /*2f00*/  FMUL.FTZ R26, R26, R17 ;  /* 0x000000111a1a7220 */ /* 0x000fe20000410000 */
[----:B------:R-:W-:-:S04]  /*2f10*/  FFMA.FTZ R15, R32, R15, 1 ;  /* 0x3f800000200f7423 */ /* 0x000fc8000001000f */
[----:B------:R-:W-:-:S07]  /*2f20*/  FMUL.FTZ R28, R28, R15 ;  /* 0x0000000f1c1c7220 */ /* 0x000fce0000410000 */
.L_x_164:
[----:B0-2---:R-:W-:Y:S01]  /*2f30*/  FMUL.FTZ R11, R8, UR6 ;  /* 0x00000006080b7c20 */ /* 0x005fe20008410000 */
[----:B------:R-:W-:Y:S01]  /*2f40*/  FMUL.FTZ R9, R9, UR6 ;  /* 0x0000000609097c20 */ /* 0x000fe20008410000 */
[----:B------:R-:W-:Y:S04]  /*2f50*/  BSSY.RECONVERGENT B0, `(.L_x_165) ;  /* 0x0000014000007945 */ /* 0x000fe80003800200 */
[----:B------:R-:W-:Y:S05]  /*2f60*/  @P0 BRA `(.L_x_166) ;  /* 0x0000000000480947 */ /* 0x000fea0003800000 */
[----:B------:R-:W0:Y:S01]  /*2f70*/  LDCU.64 UR8, c[0x0][0x3f8] ;  /* 0x00007f00ff0877ac */ /* 0x000e220008000a00 */
[----:B------:R-:W-:Y:S01]  /*2f80*/  SHF.R.S32.HI R4, RZ, 0x1f, R33 ;  /* 0x0000001fff047819 */ /* 0x000fe20000011421 */
[--C-:B------:R-:W-:Y:S01]  /*2f90*/  FFMA.FTZ R0, R0, R11, R9.reuse ;  /* 0x0000000b00007223 */ /* 0x100fe20000010009 */
[----:B------:R-:W-:Y:S01]  /*2fa0*/  MOV R35, R37 ;  /* 0x0000002500237202 */ /* 0x000fe20000000f00 */
[----:B------:R-:W2:Y:S01]  /*2fb0*/  LDCU.64 UR6, c[0x0][0x380] ;  /* 0x00007000ff0677ac */ /* 0x000ea20008000a00 */
        /* <DEDUP_REMOVED lines=9> */
[----:B--2---:R-:W-:-:S04]  /*3050*/  LEA R4, P0, R34, UR6, 0x1 ;  /* 0x0000000622047c11 */ /* 0x004fc8000f8008ff */
[----:B------:R-:W-:-:S04]  /*3060*/  IADD3 R5, PT, PT, R35, R5, RZ ;  /* 0x0000000523057210 */ /* 0x000fc80007ffe0ff */
[----:B------:R-:W-:-:S05]  /*3070*/  LEA.HI.X R5, R34, UR7, R5, 0x1, P0 ;  /* 0x0000000722057c11 */ /* 0x000fca00080f0c05 */
[----:B------:R0:W-:Y:S02]  /*3080*/  STG.E desc[UR14][R4.64], R7 ;  /* 0x0000000704007986 */ /* 0x0001e4000c10190e */
.L_x_166:
[----:B------:R-:W-:Y:S05]  /*3090*/  BSYNC.RECONVERGENT B0 ;  /* 0x0000000000007941 */ /* 0x000fea0003800200 */
.L_x_165:
[----:B------:R-:W-:Y:S02]  /*30a0*/  UIADD3 UR11, UPT, UPT, UR21, UR11, URZ ;  /* 0x0000000b150b7290 */ /* 0x000fe4000fffe0ff */
[----:B------:R-:W-:Y:S02]  /*30b0*/  UIADD3 UR4, UPT, UPT, UR4, 0x1, URZ ;  /* 0x0000000104047890 */ /* 0x000fe4000fffe0ff */
[----:B------:R-:W-:-:S09]  /*30c0*/  UISETP.GE.AND UP0, UPT, UR11, UR5, UPT ;  /* 0x000000050b00728c */ /* 0x000fd2000bf06270 */
[----:B------:R-:W-:Y:S05]  /*30d0*/  BRA.U !UP0, `(.L_x_167) ;  /* 0xffffffd1085c7547 */ /* 0x000fea000b83ffff */
.L_x_145:
[----:B0-----:R-:W0:Y:S01]  /*30e0*/  LDC R4, c[0x0][0x370] ;  /* 0x0000dc00ff047b82 */ /* 0x001e220000000800 */
[----:B------:R-:W-:Y:S01]  /*30f0*/  ISETP.NE.AND P2, PT, R27, RZ, PT ;  /* 0x000000ff1b00720c */ /* 0x000fe20003f45270 */
[----:B------:R-:W-:Y:S06]  /*3100*/  BSSY.RECONVERGENT B0, `(.L_x_168) ;  /* 0x0000011000007945 */ /* 0x000fec0003800200 */
[----:B------:R-:W2:Y:S08]  /*3110*/  LDC R7, c[0x0][0x374] ;  /* 0x0000dd00ff077b82 */ /* 0x000eb00000000800 */
[----:B------:R-:W4:Y:S01]  /*3120*/  LDC.64 R2, c[0x0][0x3c8] ;  /* 0x0000f200ff027b82 */ /* 0x000f220000000a00 */
[----:B0-----:R-:W-:-:S02]  /*3130*/  IADD3 R5, PT, PT, R4, -0x1, RZ ;  /* 0xffffffff04057810 */ /* 0x001fc40007ffe0ff */
[----:B------:R-:W-:Y:S02]  /*3140*/  ISETP.NE.AND P1, PT, R4, 0x1, PT ;  /* 0x000000010400780c */ /* 0x000fe40003f25270 */
[----:B--2---:R-:W-:-:S04]  /*3150*/  IADD3 R0, PT, PT, R7, -0x1, RZ ;  /* 0xffffffff07007810 */ /* 0x004fc80007ffe0ff */
[----:B------:R-:W-:Y:S02]  /*3160*/  ISETP.NE.AND P0, PT, R0, UR12, PT ;  /* 0x0000000c00007c0c */ /* 0x000fe4000bf05270 */
[----:B------:R-:W-:Y:S02]  /*3170*/  SHF.L.U32 R0, R7, 0x1, RZ ;  /* 0x0000000107007819 */ /* 0x000fe400000006ff */
[----:B------:R-:W-:Y:S02]  /*3180*/  ISETP.NE.OR P0, PT, R5, UR19, P0 ;  /* 0x0000001305007c0c */ /* 0x000fe40008705670 */
[----:B------:R-:W-:-:S05]  /*3190*/  SEL R5, R0, RZ, P1 ;  /* 0x000000ff00057207 */ /* 0x000fca0000800000 */
[----:B----4-:R-:W-:Y:S01]  /*31a0*/  IMAD.WIDE.U32 R2, R5, 0x4, R2 ;  /* 0x0000000405027825 */ /* 0x010fe200078e0002 */
[----:B------:R-:W-:Y:S06]  /*31b0*/  @P2 BRA `(.L_x_169) ;  /* 0x0000000000142947 */ /* 0x000fec0003800000 */
[----:B------:R-:W-:Y:S01]  /*31c0*/  HFMA2 R5, -RZ, RZ, 0, 5.9604644775390625e-08 ;  /* 0x00000001ff057431 */ /* 0x000fe200000001ff */
[----:B------:R-:W-:Y:S06]  /*31d0*/  MEMBAR.ALL.GPU ;  /* 0x0000000000007992 */ /* 0x000fec000000a000 */
[----:B------:R-:W-:-:S00]  /*31e0*/  ERRBAR ;  /* 0x00000000000079ab */ /* 0x000fc00000000000 */
[----:B------:R-:W-:Y:S06]  /*31f0*/  CGAERRBAR ;  /* 0x00000000000075ab */ /* 0x000fec0000000000 */
[----:B------:R0:W-:Y:S02]  /*3200*/  REDG.E.ADD.S32.STRONG.GPU desc[UR14][R2.64], R5 ;  /* 0x000000050200798e */ /* 0x0001e4000c12e30e */
.L_x_169:
[----:B------:R-:W-:Y:S05]  /*3210*/  BSYNC.RECONVERGENT B0 ;  /* 0x0000000000007941 */ /* 0x000fea0003800200 */
.L_x_168:
[----:B------:R-:W-:Y:S05]  /*3220*/  @P0 EXIT ;  /* 0x000000000000094d */ /* 0x000fea0003800000 */
[----:B------:R-:W-:Y:S05]  /*3230*/  @P2 BRA `(.L_x_170) ;  /* 0x0000000000202947 */ /* 0x000fea0003800000 */
[----:B------:R-:W-:-:S05]  /*3240*/  IMAD R0, R4, R7, RZ ;  /* 0x0000000704007224 */ /* 0x000fca00078e02ff */
[----:B------:R-:W-:-:S13]  /*3250*/  ISETP.NE.AND P0, PT, R0, -0x1, PT ;  /* 0xffffffff0000780c */ /* 0x000fda0003f05270 */
[----:B------:R-:W-:Y:S05]  /*3260*/  @!P0 BRA `(.L_x_170) ;  /* 0x0000000000148947 */ /* 0x000fea0003800000 */
.L_x_171:
[----:B0-----:R-:W2:Y:S04]  /*3270*/  LDG.E.STRONG.GPU R5, desc[UR14][R2.64] ;  /* 0x0000000e02057981 */ /* 0x001ea8000c1ef900 */
[----:B--2---:R-:W-:Y:S01]  /*3280*/  CCTL.IVALL ;  /* 0x00000000ff00798f */ /* 0x004fe20002000000 */
[----:B------:R-:W-:Y:S05]  /*3290*/  YIELD ;  /* 0x0000000000007946 */ /* 0x000fea0003800000 */
[----:B------:R-:W-:-:S13]  /*32a0*/  ISETP.NE.AND P0, PT, R5, R0, PT ;  /* 0x000000000500720c */ /* 0x000fda0003f05270 */
[----:B------:R-:W-:Y:S05]  /*32b0*/  @P0 BRA `(.L_x_171) ;  /* 0xfffffffc00ec0947 */ /* 0x000fea000383ffff */
.L_x_170:
[----:B------:R-:W-:Y:S05]  /*32c0*/  WARPSYNC.ALL ;  /* 0x0000000000007948 */ /* 0x000fea0003800000 */
[----:B------:R-:W2:Y:S02]  /*32d0*/  LDCU.64 UR10, c[0x0][0x3f8] ;  /* 0x00007f00ff0a77ac */ /* 0x000ea40008000a00 */
[----:B--2---:R-:W-:-:S04]  /*32e0*/  ULEA.HI UR8, UP0, UR11, UR10, URZ, 0x1 ;  /* 0x0000000a0b087291 */ /* 0x004fc8000f8108ff */
        /* <DEDUP_REMOVED lines=8> */
[----:B------:R-:W-:Y:S01]  /*3370*/  IADD3 R0, P1, PT, R27, 0x280, RZ ;  /* 0x000002801b007810 */ /* 0x000fe20007f3e0ff */
[----:B------:R-:W-:Y:S01]  /*3380*/  UIMAD.WIDE.U32 UR4, UR10, 0x3, URZ ;  /* 0x000000030a0478a5 */ /* 0x000fe2000f8e00ff */
[----:B------:R-:W-:Y:S01]  /*3390*/  MOV R4, RZ ;  /* 0x000000ff00047202 */ /* 0x000fe20000000f00 */
[----:B------:R-:W-:Y:S01]  /*33a0*/  UIMAD UR6, UR11, 0x3, URZ ;  /* 0x000000030b0678a4 */ /* 0x000fe2000f8e02ff */
[----:B0-----:R-:W-:Y:S01]  /*33b0*/  MOV R2, UR9 ;  /* 0x0000000900027c02 */ /* 0x001fe20008000f00 */
[----:B------:R-:W-:Y:S01]  /*33c0*/  BSSY.RECONVERGENT B0, `(.L_x_172) ;  /* 0x0000062000007945 */ /* 0x000fe20003800200 */
[----:B------:R-:W-:Y:S01]  /*33d0*/  ISETP.LT.U32.AND P0, PT, R0, UR8, PT ;  /* 0x0000000800007c0c */ /* 0x000fe2000bf01070 */
[----:B------:R-:W-:Y:S01]  /*33e0*/  UIADD3 UR6, UPT, UPT, UR5, UR6, URZ ;  /* 0x0000000605067290 */ /* 0x000fe2000fffe0ff */
[----:B------:R-:W-:-:S03]  /*33f0*/  IADD3.X R11, PT, PT, RZ, R4, RZ, P1, !PT ;  /* 0x00000004ff0b7210 */ /* 0x000fc60000ffe4ff */
        /* <DEDUP_REMOVED lines=31> */
[----:B------:R-:W-:Y:S02]  /*35f0*/  MOV R23, UR6 ;  /* 0x0000000600177c02 */ /* 0x000fe40008000f00 */
[----:B------:R-:W-:Y:S01]  /*3600*/  MOV R2, UR7 ;  /* 0x0000000700027c02 */ /* 0x000fe20008000f00 */
[----:B------:R-:W2:Y:S01]  /*3610*/  LDCU.64 UR16, c[0x0][0x390] ;  /* 0x00007200ff1077ac */ /* 0x000ea20008000a00 */
[----:B------:R-:W-:Y:S02]  /*3620*/  IADD3 R5, PT, PT, R5, 0x1, RZ ;  /* 0x0000000105057810 */ /* 0x000fe40007ffe0ff */
[----:B------:R-:W-:Y:S01]  /*3630*/  SHF.L.U64.HI R23, R23, 0x2, R2 ;  /* 0x0000000217177819 */ /* 0x000fe20000010202 */
[----:B------:R-:W4:Y:S01]  /*3640*/  LDCU.64 UR18, c[0x0][0x388] ;  /* 0x00007100ff1277ac */ /* 0x000f220008000a00 */
[----:B------:R-:W-:Y:S02]  /*3650*/  MOV R0, UR8 ;  /* 0x0000000800007c02 */ /* 0x000fe40008000f00 */
[----:B------:R-:W-:Y:S01]  /*3660*/  MOV R3, UR9 ;  /* 0x0000000900037c02 */ /* 0x000fe20008000f00 */
[----:B------:R-:W-:Y:S01]  /*3670*/  USHF.L.U32 UR5, UR11, 0x2, URZ ;  /* 0x000000020b057899 */ /* 0x000fe200080006ff */
[----:B------:R-:W-:Y:S01]  /*3680*/  LOP3.LUT R5, R5, 0x3, RZ, 0xc0, !PT ;  /* 0x0000000305057812 */ /* 0x000fe200078ec0ff */
[----:B------:R-:W-:Y:S01]  /*3690*/  UMOV UR4, URZ ;  /* 0x000000ff00047c82 */ /* 0x000fe20008000000 */
[----:B------:R-:W-:-:S02]  /*36a0*/  MOV R6, R27 ;  /* 0x0000001b00067202 */ /* 0x000fc40000000f00 */
[----:B------:R-:W-:Y:S02]  /*36b0*/  MOV R7, R4 ;  /* 0x0000000400077202 */ /* 0x000fe40000000f00 */
[----:B------:R-:W-:Y:S02]  /*36c0*/  MOV R2, UR10 ;  /* 0x0000000a00027c02 */ /* 0x000fe40008000f00 */
[----:B------:R-:W-:Y:S01]  /*36d0*/  SHF.L.U32 R17, R27, 0x2, RZ ;  /* 0x000000021b117819 */ /* 0x000fe200000006ff */
[----:B------:R-:W-:Y:S01]  /*36e0*/  IMAD.WIDE.U32 R6, R5, 0x280, R6 ;  /* 0x0000028005067825 */ /* 0x000fe200078e0006 */
[----:B------:R-:W-:Y:S02]  /*36f0*/  SHF.L.U64.HI R0, R0, 0x2, R3 ;  /* 0x0000000200007819 */ /* 0x000fe40000010203 */
[----:B------:R-:W-:Y:S01]  /*3700*/  SHF.L.U64.HI R18, R27, 0x2, R4 ;  /* 0x000000021b127819 */ /* 0x000fe20000010204 */
[----:B------:R-:W-:Y:S01]  /*3710*/  IMAD.WIDE.U32 R2, R2, 0x4, RZ ;  /* 0x0000000402027825 */ /* 0x000fe200078e00ff */
[----:B0-----:R-:W-:-:S02]  /*3720*/  IADD3 R21, P1, PT, R17, UR12, RZ ;  /* 0x0000000c11157c10 */ /* 0x001fc4000ff3e0ff */
[C---:B--2---:R-:W-:Y:S02]  /*3730*/  IADD3 R19, P2, PT, R17.reuse, UR16, RZ ;  /* 0x0000001011137c10 */ /* 0x044fe4000ff5e0ff */
[----:B----4-:R-:W-:Y:S02]  /*3740*/  IADD3 R17, P3, PT, R17, UR18, RZ ;  /* 0x0000001211117c10 */ /* 0x010fe4000ff7e0ff */
[----:B------:R-:W-:Y:S02]  /*3750*/  IADD3 R14, P4, PT, RZ, -R5, RZ ;  /* 0x80000005ff0e7210 */ /* 0x000fe40007f9e0ff */
[C---:B------:R-:W-:Y:S02]  /*3760*/  IADD3.X R22, PT, PT, R18.reuse, UR13, RZ, P1, !PT ;  /* 0x0000000d12167c10 */ /* 0x040fe40008ffe4ff */
[----:B------:R-:W-:Y:S02]  /*3770*/  IADD3.X R20, PT, PT, R18, UR17, RZ, P2, !PT ;  /* 0x0000001112147c10 */ /* 0x000fe400097fe4ff */
[----:B------:R-:W-:-:S02]  /*3780*/  IADD3 R4, PT, PT, R7, UR4, RZ ;  /* 0x0000000407047c10 */ /* 0x000fc4000fffe0ff */
[----:B------:R-:W-:Y:S02]  /*3790*/  MOV R27, R6 ;  /* 0x00000006001b7202 */ /* 0x000fe40000000f00 */
[----:B------:R-:W-:Y:S02]  /*37a0*/  IADD3.X R18, PT, PT, R18, UR19, RZ, P3, !PT ;  /* 0x0000001312127c10 */ /* 0x000fe40009ffe4ff */
[----:B-1-3--:R-:W-:Y:S02]  /*37b0*/  IADD3 R25, PT, PT, R3, UR5, RZ ;  /* 0x0000000503197c10 */ /* 0x00afe4000fffe0ff */
[----:B------:R-:W-:-:S07]  /*37c0*/  IADD3.X R16, PT, PT, RZ, -0x1, RZ, P4, !PT ;  /* 0xffffffffff107810 */ /* 0x000fce00027fe4ff */
.L_x_174:
[----:B0-----:R-:W-:Y:S02]  /*37d0*/  MOV R8, UR8 ;  /* 0x0000000800087c02 */ /* 0x001fe40008000f00 */
[----:B------:R-:W-:Y:S02]  /*37e0*/  MOV R12, UR6 ;  /* 0x00000006000c7c02 */ /* 0x000fe40008000f00 */
[-C--:B------:R-:W-:Y:S02]  /*37f0*/  LEA R8, P1, R8, R21.reuse, 0x2 ;  /* 0x0000001508087211 */ /* 0x080fe400078210ff */
[-C--:B------:R-:W-:Y:S02]  /*3800*/  LEA R12, P3, R12, R21.reuse, 0x2 ;  /* 0x000000150c0c7211 */ /* 0x080fe400078610ff */
[----:B------:R-:W-:Y:S02]  /*3810*/  IADD3 R10, P2, PT, R21, R2, RZ ;  /* 0x00000002150a7210 */ /* 0x000fe40007f5e0ff */
[----:B------:R-:W-:-:S02]  /*3820*/  MOV R6, R21 ;  /* 0x0000001500067202 */ /* 0x000fc40000000f00 */
[----:B------:R-:W-:Y:S02]  /*3830*/  MOV R7, R22 ;  /* 0x0000001600077202 */ /* 0x000fe40000000f00 */
[C---:B------:R-:W-:Y:S02]  /*3840*/  IADD3.X R9, PT, PT, R22.reuse, R0, RZ, P1, !PT ;  /* 0x0000000016097210 */ /* 0x040fe40000ffe4ff */
[C---:B------:R-:W-:Y:S01]  /*3850*/  IADD3.X R13, PT, PT, R22.reuse, R23, RZ, P3, !PT ;  /* 0x00000017160d7210 */ /* 0x040fe20001ffe4ff */
[----:B------:R0:W2:Y:S01]  /*3860*/  LDG.E R5, desc[UR14][R6.64] ;  /* 0x0000000e06057981 */ /* 0x0000a2000c1e1900 */
[----:B------:R-:W-:-:S03]  /*3870*/  IADD3.X R11, PT, PT, R22, R25, RZ, P2, !PT ;  /* 0x00000019160b7210 */ /* 0x000fc600017fe4ff */
[----:B------:R1:W2:Y:S04]  /*3880*/  LDG.E R8, desc[UR14][R8.64] ;  /* 0x0000000e08087981 */ /* 0x0002a8000c1e1900 */
[----:B------:R-:W3:Y:S04]  /*3890*/  LDG.E R10, desc[UR14][R10.64] ;  /* 0x0000000e0a0a7981 */ /* 0x000ee8000c1e1900 */
[----:B------:R-:W3:Y:S01]  /*38a0*/  LDG.E R13, desc[UR14][R12.64] ;  /* 0x0000000e0c0d7981 */ /* 0x000ee2000c1e1900 */
[----:B0-----:R-:W-:Y:S02]  /*38b0*/  MOV R6, R17 ;  /* 0x0000001100067202 */ /* 0x001fe40000000f00 */
[----:B------:R-:W-:-:S02]  /*38c0*/  MOV R7, R18 ;  /* 0x0000001200077202 */ /* 0x000fc40000000f00 */
[----:B-1----:R-:W-:Y:S02]  /*38d0*/  MOV R9, R20 ;  /* 0x0000001400097202 */ /* 0x002fe40000000f00 */
[----:B------:R-:W-:-:S04]  /*38e0*/  IADD3 R14, P1, PT, R14, 0x1, RZ ;  /* 0x000000010e0e7810 */ /* 0x000fc80007f3e0ff */
[----:B------:R-:W-:Y:S02]  /*38f0*/  IADD3.X R16, PT, PT, RZ, R16, RZ, P1, !PT ;  /* 0x00000010ff107210 */ /* 0x000fe40000ffe4ff */
[----:B------:R-:W-:-:S04]  /*3900*/  ISETP.NE.U32.AND P1, PT, R14, RZ, PT ;  /* 0x000000ff0e00720c */ /* 0x000fc80003f25070 */
[----:B------:R-:W-:Y:S02]  /*3910*/  ISETP.NE.AND.EX P1, PT, R16, RZ, PT, P1 ;  /* 0x000000ff1000720c */ /* 0x000fe40003f25310 */
[----:B------:R-:W-:Y:S02]  /*3920*/  IADD3 R17, P4, PT, R17, 0xa00, RZ ;  /* 0x00000a0011117810 */ /* 0x000fe40007f9e0ff */
[----:B------:R-:W-:Y:S02]  /*3930*/  IADD3 R21, P2, PT, R21, 0xa00, RZ ;  /* 0x00000a0015157810 */ /* 0x000fe40007f5e0ff */
[----:B------:R-:W-:Y:S02]  /*3940*/  IADD3.X R18, PT, PT, RZ, R18, RZ, P4, !PT ;  /* 0x00000012ff127210 */ /* 0x000fe400027fe4ff */
[----:B------:R-:W-:Y:S02]  /*3950*/  IADD3.X R22, PT, PT, RZ, R22, RZ, P2, !PT ;  /* 0x00000016ff167210 */ /* 0x000fe400017fe4ff */
[----:B--2---:R-:W-:-:S02]  /*3960*/  F2FP.BF16.F32.PACK_AB R5, R8, R5 ;  /* 0x000000050805723e */ /* 0x004fc400000010ff */
[----:B------:R-:W-:Y:S02]  /*3970*/  MOV R8, R19 ;  /* 0x0000001300087202 */ /* 0x000fe40000000f00 */
[----:B---3--:R-:W-:Y:S01]  /*3980*/  F2FP.BF16.F32.PACK_AB R15, R13, R10 ;  /* 0x0000000a0d0f723e */ /* 0x008fe200000010ff */
[----:B------:R0:W-:Y:S04]  /*3990*/  STG.E desc[UR14][R6.64], R5 ;  /* 0x0000000506007986 */ /* 0x0001e8000c10190e */
[----:B------:R0:W-:Y:S01]  /*39a0*/  STG.E desc[UR14][R8.64], R15 ;  /* 0x0000000f08007986 */ /* 0x0001e2000c10190e */
[----:B------:R-:W-:-:S04]  /*39b0*/  IADD3 R19, P3, PT, R19, 0xa00, RZ ;  /* 0x00000a0013137810 */ /* 0x000fc80007f7e0ff */
[----:B------:R-:W-:Y:S01]  /*39c0*/  IADD3.X R20, PT, PT, RZ, R20, RZ, P3, !PT ;  /* 0x00000014ff147210 */ /* 0x000fe20001ffe4ff */
[----:B------:R-:W-:Y:S08]  /*39d0*/  @P1 BRA `(.L_x_174) ;  /* 0xfffffffc007c1947 */ /* 0x000ff0000383ffff */
.L_x_173:
[----:B------:R-:W-:Y:S05]  /*39e0*/  BSYNC.RECONVERGENT B0 ;  /* 0x0000000000007941 */ /* 0x000fea0003800200 */
.L_x_172:
[----:B------:R-:W-:Y:S05]  /*39f0*/  @!P0 EXIT ;  /* 0x000000000000894d */ /* 0x000fea0003800000 */
[----:B------:R-:W-:Y:S01]  /*3a00*/  BSSY.RECONVERGENT B0, `(.L_x_175) ;  /* 0x0000061000007945 */ /* 0x000fe20003800200 */
[----:B------:R-:W-:Y:S02]  /*3a10*/  USHF.L.U64.HI UR5, UR10, 0x2, UR11 ;  /* 0x000000020a057899 */ /* 0x000fe4000801020b */
[----:B------:R-:W-:Y:S02]  /*3a20*/  USHF.L.U32 UR4, UR10, 0x2, URZ ;  /* 0x000000020a047899 */ /* 0x000fe400080006ff */
[----:B------:R-:W-:Y:S01]  /*3a30*/  USHF.L.U64.HI UR7, UR6, 0x2, UR7 ;  /* 0x0000000206077899 */ /* 0x000fe20008010207 */
[----:B------:R-:W2:Y:S01]  /*3a40*/  LDCU.64 UR12, c[0x0][0x3d8] ;  /* 0x00007b00ff0c77ac */ /* 0x000ea20008000a00 */
[----:B------:R-:W4:Y:S01]  /*3a50*/  LDCU.64 UR16, c[0x0][0x388] ;  /* 0x00007100ff1077ac */ /* 0x000f220008000a00 */
[----:B------:R-:W0:Y:S01]  /*3a60*/  LDCU.64 UR18, c[0x0][0x390] ;  /* 0x00007200ff1277ac */ /* 0x000e220008000a00 */
[----:B------:R-:W-:Y:S02]  /*3a70*/  USHF.L.U64.HI UR10, UR8, 0x2, UR9 ;  /* 0x00000002080a7899 */ /* 0x000fe40008010209 */
[----:B------:R-:W-:-:S02]  /*3a80*/  USHF.L.U32 UR11, UR8, 0x2, URZ ;  /* 0x00000002080b7899 */ /* 0x000fc400080006ff */
[----:B------:R-:W-:-:S12]  /*3a90*/  USHF.L.U32 UR6, UR6, 0x2, URZ ;  /* 0x0000000206067899 */ /* 0x000fd800080006ff */
.L_x_176:
[C---:B------:R-:W-:Y:S02]  /*3aa0*/  SHF.L.U32 R0, R27.reuse, 0x2, RZ ;  /* 0x000000021b007819 */ /* 0x040fe400000006ff */
[----:B------:R-:W-:Y:S02]  /*3ab0*/  SHF.L.U64.HI R4, R27, 0x2, R4 ;  /* 0x000000021b047819 */ /* 0x000fe40000010204 */
[----:B--2---:R-:W-:-:S04]  /*3ac0*/  IADD3 R2, P0, PT, R0, UR12, RZ ;  /* 0x0000000c00027c10 */ /* 0x004fc8000ff1e0ff */
[----:B-1----:R-:W-:Y:S02]  /*3ad0*/  IADD3.X R3, PT, PT, R4, UR13, RZ, P0, !PT ;  /* 0x0000000d04037c10 */ /* 0x002fe400087fe4ff */
[C---:B0-----:R-:W-:Y:S02]  /*3ae0*/  IADD3 R6, P0, PT, R2.reuse, UR11, RZ ;  /* 0x0000000b02067c10 */ /* 0x041fe4000ff1e0ff */
[C---:B------:R-:W-:Y:S02]  /*3af0*/  IADD3 R10, P2, PT, R2.reuse, UR6, RZ ;  /* 0x00000006020a7c10 */ /* 0x040fe4000ff5e0ff */
[C---:B------:R-:W-:Y:S02]  /*3b00*/  IADD3.X R7, PT, PT, R3.reuse, UR10, RZ, P0, !PT ;  /* 0x0000000a03077c10 */ /* 0x040fe400087fe4ff */
[----:B------:R-:W-:Y:S02]  /*3b10*/  IADD3 R8, P1, PT, R2, UR4, RZ ;  /* 0x0000000402087c10 */ /* 0x000fe4000ff3e0ff */
[C---:B------:R-:W-:Y:S01]  /*3b20*/  IADD3.X R11, PT, PT, R3.reuse, UR7, RZ, P2, !PT ;  /* 0x00000007030b7c10 */ /* 0x040fe200097fe4ff */
[----:B------:R0:W2:Y:S01]  /*3b30*/  LDG.E R2, desc[UR14][R2.64] ;  /* 0x0000000e02027981 */ /* 0x0000a2000c1e1900 */
[----:B------:R-:W-:-:S03]  /*3b40*/  IADD3.X R9, PT, PT, R3, UR5, RZ, P1, !PT ;  /* 0x0000000503097c10 */ /* 0x000fc60008ffe4ff */
[----:B------:R-:W2:Y:S04]  /*3b50*/  LDG.E R7, desc[UR14][R6.64] ;  /* 0x0000000e06077981 */ /* 0x000ea8000c1e1900 */
[----:B------:R-:W5:Y:S04]  /*3b60*/  LDG.E R8, desc[UR14][R8.64] ;  /* 0x0000000e08087981 */ /* 0x000f68000c1e1900 */
[----:B------:R-:W5:Y:S01]  /*3b70*/  LDG.E R11, desc[UR14][R10.64] ;  /* 0x0000000e0a0b7981 */ /* 0x000f62000c1e1900 */
[----:B-1----:R-:W-:Y:S02]  /*3b80*/  LOP3.LUT R15, R0, 0xfffffffc, RZ, 0xc0, !PT ;  /* 0xfffffffc000f7812 */ /* 0x002fe400078ec0ff */
[----:B------:R-:W-:-:S02]  /*3b90*/  LOP3.LUT R16, R4, 0x1, RZ, 0xc0, !PT ;  /* 0x0000000104107812 */ /* 0x000fc400078ec0ff */
[C---:B----4-:R-:W-:Y:S02]  /*3ba0*/  IADD3 R12, P0, PT, R15.reuse, UR16, RZ ;  /* 0x000000100f0c7c10 */ /* 0x050fe4000ff1e0ff */
[----:B0-----:R-:W-:Y:S02]  /*3bb0*/  LOP3.LUT R3, R4, 0x3, RZ, 0xc0, !PT ;  /* 0x0000000304037812 */ /* 0x001fe400078ec0ff */
[----:B------:R-:W-:Y:S02]  /*3bc0*/  IADD3.X R13, PT, PT, R16, UR17, RZ, P0, !PT ;  /* 0x00000011100d7c10 */ /* 0x000fe400087fe4ff */
[----:B------:R-:W-:Y:S02]  /*3bd0*/  IADD3 R14, P0, PT, R15, UR18, RZ ;  /* 0x000000120f0e7c10 */ /* 0x000fe4000ff1e0ff */
[----:B--2---:R-:W-:Y:S02]  /*3be0*/  F2FP.BF16.F32.PACK_AB R5, R7, R2 ;  /* 0x000000020705723e */ /* 0x004fe400000010ff */
[----:B------:R-:W-:-:S02]  /*3bf0*/  IADD3 R2, P1, PT, R15, UR12, RZ ;  /* 0x0000000c0f027c10 */ /* 0x000fc4000ff3e0ff */
[----:B------:R-:W-:Y:S02]  /*3c00*/  IADD3.X R15, PT, PT, R16, UR19, RZ, P0, !PT ;  /* 0x00000013100f7c10 */ /* 0x000fe400087fe4ff */
[----:B------:R-:W-:Y:S02]  /*3c10*/  IADD3.X R3, PT, PT, R3, UR13, RZ, P1, !PT ;  /* 0x0000000d03037c10 */ /* 0x000fe40008ffe4ff */
[----:B-----5:R-:W-:Y:S02]  /*3c20*/  F2FP.BF16.F32.PACK_AB R19, R11, R8 ;  /* 0x000000080b13723e */ /* 0x020fe400000010ff */
[C---:B------:R-:W-:Y:S02]  /*3c30*/  IADD3 R10, P0, PT, R2.reuse, UR11, RZ ;  /* 0x0000000b020a7c10 */ /* 0x040fe4000ff1e0ff */
[C---:B------:R-:W-:Y:S02]  /*3c40*/  IADD3 R6, P1, PT, R2.reuse, UR4, RZ ;  /* 0x0000000402067c10 */ /* 0x040fe4000ff3e0ff */
[----:B------:R-:W-:-:S02]  /*3c50*/  IADD3 R8, P2, PT, R2, UR6, RZ ;  /* 0x0000000602087c10 */ /* 0x000fc4000ff5e0ff */
[C---:B------:R-:W-:Y:S02]  /*3c60*/  IADD3.X R11, PT, PT, R3.reuse, UR10, RZ, P0, !PT ;  /* 0x0000000a030b7c10 */ /* 0x040fe400087fe4ff */
[C---:B------:R-:W-:Y:S02]  /*3c70*/  IADD3.X R7, PT, PT, R3.reuse, UR5, RZ, P1, !PT ;  /* 0x0000000503077c10 */ /* 0x040fe40008ffe4ff */
[----:B------:R-:W-:Y:S01]  /*3c80*/  IADD3.X R9, PT, PT, R3, UR7, RZ, P2, !PT ;  /* 0x0000000703097c10 */ /* 0x000fe200097fe4ff */
[----:B------:R0:W-:Y:S04]  /*3c90*/  STG.E desc[UR14][R12.64], R5 ;  /* 0x000000050c007986 */ /* 0x0001e8000c10190e */
[----:B------:R1:W-:Y:S04]  /*3ca0*/  STG.E desc[UR14][R14.64], R19 ;  /* 0x000000130e007986 */ /* 0x0003e8000c10190e */
[----:B------:R-:W2:Y:S04]  /*3cb0*/  LDG.E R18, desc[UR14][R2.64+0xa00] ;  /* 0x000a000e02127981 */ /* 0x000ea8000c1e1900 */
[----:B0-----:R-:W2:Y:S04]  /*3cc0*/  LDG.E R5, desc[UR14][R10.64+0xa00] ;  /* 0x000a000e0a057981 */ /* 0x001ea8000c1e1900 */
[----:B------:R-:W4:Y:S04]  /*3cd0*/  LDG.E R20, desc[UR14][R6.64+0xa00] ;  /* 0x000a000e06147981 */ /* 0x000f28000c1e1900 */
[----:B------:R-:W4:Y:S01]  /*3ce0*/  LDG.E R21, desc[UR14][R8.64+0xa00] ;  /* 0x000a000e08157981 */ /* 0x000f22000c1e1900 */
[----:B------:R-:W-:-:S04]  /*3cf0*/  IADD3 R16, P0, PT, R0, 0xa00, RZ ;  /* 0x00000a0000107810 */ /* 0x000fc80007f1e0ff */
[----:B------:R-:W-:Y:S02]  /*3d00*/  IADD3.X R17, PT, PT, RZ, R4, RZ, P0, !PT ;  /* 0x00000004ff117210 */ /* 0x000fe400007fe4ff */
[----:B------:R-:W-:Y:S02]  /*3d10*/  LOP3.LUT R16, R16, 0xfffffffc, RZ, 0xc0, !PT ;  /* 0xfffffffc10107812 */ /* 0x000fe400078ec0ff */
[----:B------:R-:W-:Y:S02]  /*3d20*/  LOP3.LUT R17, R17, 0x1, RZ, 0xc0, !PT ;  /* 0x0000000111117812 */ /* 0x000fe400078ec0ff */
[C---:B------:R-:W-:Y:S02]  /*3d30*/  IADD3 R12, P0, PT, R16.reuse, UR16, RZ ;  /* 0x00000010100c7c10 */ /* 0x040fe4000ff1e0ff */
[----:B------:R-:W-:Y:S02]  /*3d40*/  IADD3 R16, P1, PT, R16, UR18, RZ ;  /* 0x0000001210107c10 */ /* 0x000fe4000ff3e0ff */
[----:B------:R-:W-:-:S02]  /*3d50*/  IADD3.X R13, PT, PT, R17, UR17, RZ, P0, !PT ;  /* 0x00000011110d7c10 */ /* 0x000fc400087fe4ff */
[----:B------:R-:W-:Y:S02]  /*3d60*/  IADD3.X R17, PT, PT, R17, UR19, RZ, P1, !PT ;  /* 0x0000001311117c10 */ /* 0x000fe40008ffe4ff */
[----:B--2---:R-:W-:Y:S02]  /*3d70*/  F2FP.BF16.F32.PACK_AB R5, R5, R18 ;  /* 0x000000120505723e */ /* 0x004fe400000010ff */
[----:B----4-:R-:W-:-:S03]  /*3d80*/  F2FP.BF16.F32.PACK_AB R21, R21, R20 ;  /* 0x000000141515723e */ /* 0x010fc600000010ff */
[----:B------:R0:W-:Y:S04]  /*3d90*/  STG.E desc[UR14][R12.64], R5 ;  /* 0x000000050c007986 */ /* 0x0001e8000c10190e */
[----:B------:R2:W-:Y:S04]  /*3da0*/  STG.E desc[UR14][R16.64], R21 ;  /* 0x0000001510007986 */ /* 0x0005e8000c10190e */
[----:B------:R-:W4:Y:S04]  /*3db0*/  LDG.E R18, desc[UR14][R2.64+0x1400] ;  /* 0x0014000e02127981 */ /* 0x000f28000c1e1900 */
[----:B-1----:R-:W4:Y:S04]  /*3dc0*/  LDG.E R19, desc[UR14][R10.64+0x1400] ;  /* 0x0014000e0a137981 */ /* 0x002f28000c1e1900 */
[----:B------:R-:W5:Y:S04]  /*3dd0*/  LDG.E R20, desc[UR14][R6.64+0x1400] ;  /* 0x0014000e06147981 */ /* 0x000f68000c1e1900 */
[----:B------:R-:W5:Y:S01]  /*3de0*/  LDG.E R23, desc[UR14][R8.64+0x1400] ;  /* 0x0014000e08177981 */ /* 0x000f62000c1e1900 */
        /* <DEDUP_REMOVED lines=8> */
[----:B----4-:R-:W-:Y:S02]  /*3e70*/  F2FP.BF16.F32.PACK_AB R19, R19, R18 ;  /* 0x000000121313723e */ /* 0x010fe400000010ff */
[----:B-----5:R-:W-:-:S03]  /*3e80*/  F2FP.BF16.F32.PACK_AB R23, R23, R20 ;  /* 0x000000141717723e */ /* 0x020fc600000010ff */
[----:B------:R0:W-:Y:S04]  /*3e90*/  STG.E desc[UR14][R14.64], R19 ;  /* 0x000000130e007986 */ /* 0x0001e8000c10190e */
[----:B------:R1:W-:Y:S04]  /*3ea0*/  STG.E desc[UR14][R12.64], R23 ;  /* 0x000000170c007986 */ /* 0x0003e8000c10190e */
[----:B------:R-:W4:Y:S04]  /*3eb0*/  LDG.E R2, desc[UR14][R2.64+0x1e00] ;  /* 0x001e000e02027981 */ /* 0x000f28000c1e1900 */
[----:B------:R-:W4:Y:S04]  /*3ec0*/  LDG.E R11, desc[UR14][R10.64+0x1e00] ;  /* 0x001e000e0a0b7981 */ /* 0x000f28000c1e1900 */
[----:B------:R-:W5:Y:S04]  /*3ed0*/  LDG.E R6, desc[UR14][R6.64+0x1e00] ;  /* 0x001e000e06067981 */ /* 0x000f68000c1e1900 */
[----:B------:R-:W5:Y:S01]  /*3ee0*/  LDG.E R9, desc[UR14][R8.64+0x1e00] ;  /* 0x001e000e08097981 */ /* 0x000f62000c1e1900 */
[----:B------:R-:W-:-:S04]  /*3ef0*/  IADD3 R0, P0, PT, R0, 0x1e00, RZ ;  /* 0x00001e0000007810 */ /* 0x000fc80007f1e0ff */
[----:B------:R-:W-:Y:S02]  /*3f00*/  IADD3.X R4, PT, PT, RZ, R4, RZ, P0, !PT ;  /* 0x00000004ff047210 */ /* 0x000fe400007fe4ff */
[----:B------:R-:W-:Y:S02]  /*3f10*/  LOP3.LUT R0, R0, 0xfffffffc, RZ, 0xc0, !PT ;  /* 0xfffffffc00007812 */ /* 0x000fe400078ec0ff */
[----:B------:R-:W-:Y:S02]  /*3f20*/  LOP3.LUT R4, R4, 0x1, RZ, 0xc0, !PT ;  /* 0x0000000104047812 */ /* 0x000fe400078ec0ff */
[C---:B--2---:R-:W-:Y:S02]  /*3f30*/  IADD3 R16, P0, PT, R0.reuse, UR16, RZ ;  /* 0x0000001000107c10 */ /* 0x044fe4000ff1e0ff */
        /* <DEDUP_REMOVED lines=8> */
[----:B----4-:R-:W-:Y:S02]  /*3fc0*/  F2FP.BF16.F32.PACK_AB R11, R11, R2 ;  /* 0x000000020b0b723e */ /* 0x010fe400000010ff */
[----:B-----5:R-:W-:-:S03]  /*3fd0*/  F2FP.BF16.F32.PACK_AB R3, R9, R6 ;  /* 0x000000060903723e */ /* 0x020fc600000010ff */
[----:B------:R1:W-:Y:S04]  /*3fe0*/  STG.E desc[UR14][R16.64], R11 ;  /* 0x0000000b10007986 */ /* 0x0003e8000c10190e */
[----:B------:R1:W-:Y:S02]  /*3ff0*/  STG.E desc[UR14][R14.64], R3 ;  /* 0x000000030e007986 */ /* 0x0003e4000c10190e */
[----:B------:R-:W-:Y:S05]  /*4000*/  @P0 BRA `(.L_x_176) ;  /* 0xfffffff800a40947 */ /* 0x000fea000383ffff */
[----:B------:R-:W-:Y:S05]  /*4010*/  BSYNC.RECONVERGENT B0 ;  /* 0x0000000000007941 */ /* 0x000fea0003800200 */
.L_x_175:
[----:B------:R-:W-:Y:S05]  /*4020*/  EXIT ;  /* 0x000000000000794d */ /* 0x000fea0003800000 */
.L_x_177:
        /* <DEDUP_REMOVED lines=13> */
.L_x_2064:


//--------------------- .text._Z35group_norm_nhwc_bwd_one_pass_kernelI11Bf16IOBf16WLi128ELi10ELi640EEv26Group_norm_nhwc_bwd_params --------------------------
	.section	.text._Z35group_norm_nhwc_bwd_one_pass_kernelI11Bf16IOBf16WLi128ELi10ELi640EEv26Group_norm_nhwc_bwd_params,"ax",@progbits
	.align	128
        .global         _Z35group_norm_nhwc_bwd_one_pass_kernelI11Bf16IOBf16WLi128ELi10ELi640EEv26Group_norm_nhwc_bwd_params
        .type           _Z35group_norm_nhwc_bwd_one_pass_kernelI11Bf16IOBf16WLi128ELi10ELi640EEv26Group_norm_nhwc_bwd_params,@function
        .size           _Z35group_norm_nhwc_bwd_one_pass_kernelI11Bf16IOBf16WLi128ELi10ELi640EEv26Group_norm_nhwc_bwd_params,(.L_x_2065 - _Z35group_norm_nhwc_bwd_one_pass_kernelI11Bf16IOBf16WLi128ELi10ELi640EEv26Group_norm_nhwc_bwd_params)
        .other          _Z35group_norm_nhwc_bwd_one_pass_kernelI11Bf16IOBf16WLi128ELi10ELi640EEv26Group_norm_nhwc_bwd_params,@"STO_CUDA_ENTRY STV_DEFAULT"
_Z35group_norm_nhwc_bwd_one_pass_kernelI11Bf16IOBf16WLi128ELi10ELi640EEv26Group_norm_nhwc_bwd_params:
.text._Z35group_norm_nhwc_bwd_one_pass_kernelI11Bf16IOBf16WLi128ELi10ELi640EEv26Group_norm_nhwc_bwd_params:
        /* <DEDUP_REMOVED lines=37> */
.L_x_200:
        /* <DEDUP_REMOVED lines=127> */
.L_x_179:
        /* <DEDUP_REMOVED lines=44> */
.L_x_181:
[----:B------:R-:W-:Y:S05]  /*0d00*/  BSYNC.RECONVERGENT B0 ;  /* 0x0000000000007941 */ /* 0x000fea0003800200 */
.L_x_180:
        /* <DEDUP_REMOVED lines=54> */
.L_x_183:
[----:B------:R-:W-:Y:S05]  /*1070*/  BSYNC.RECONVERGENT B0 ;  /* 0x0000000000007941 */ /* 0x000fea0003800200 */
.L_x_182:
        /* <DEDUP_REMOVED lines=40> */
.L_x_186:
        /* <DEDUP_REMOVED lines=204> */
.L_x_185:
[----:B------:R-:W-:Y:S05]  /*1fc0*/  BSYNC.RECONVERGENT B0 ;  /* 0x0000000000007941 */ /* 0x000fea0003800200 */
.L_x_184:
        /* <DEDUP_REMOVED lines=29> */
.L_x_188:
[----:B------:R-:W-:Y:S05]  /*21a0*/  BSYNC.RECONVERGENT B0 ;  /* 0x0000000000007941 */ /* 0x000fea0003800200 */
.L_x_187:
        /* <DEDUP_REMOVED lines=30> */
.L_x_191:
[----:B------:R-:W2:Y:S04]  /*2390*/  LDG.E.STRONG.GPU R4, desc[UR14][R8.64] ;  /* 0x0000000e08047981 */ /* 0x000ea8000c1ef900 */
[----:B--2---:R-:W-:Y:S01]  /*23a0*/  CCTL.IVALL ;  /* 0x00000000ff00798f */ /* 0x004fe20002000000 */
[----:B------:R-:W-:Y:S05]  /*23b0*/  YIELD ;  /* 0x0000000000007946 */ /* 0x000fea0003800000 */
[----:B------:R-:W-:-:S13]  /*23c0*/  ISETP.NE.AND P1, PT, R4, R15, PT ;  /* 0x0000000f0400720c */ /* 0x000fda0003f25270 */
[----:B------:R-:W-:Y:S05]  /*23d0*/  @P1 BRA `(.L_x_191) ;  /* 0xfffffffc00ec1947 */ /* 0x000fea000383ffff */
.L_x_190:
[----:B------:R-:W-:Y:S05]  /*23e0*/  WARPSYNC.ALL ;  /* 0x0000000000007948 */ /* 0x000fea0003800000 */
[----:B------:R-:W-:Y:S01]  /*23f0*/  BAR.SYNC.DEFER_BLOCKING 0x0 ;  /* 0x0000000000007b1d */ /* 0x000fe20000010000 */
[----:B------:R-:W-:-:S05]  /*2400*/  HFMA2 R4, -RZ, RZ, 0, 0 ;  /* 0x00000000ff047431 */ /* 0x000fca00000001ff */
[----:B------:R-:W-:Y:S05]  /*2410*/  @!P4 BRA `(.L_x_192) ;  /* 0x000000040028c947 */ /* 0x000fea0003800000 */
[----:B------:R-:W-:-:S07]  /*2420*/  MOV R4, RZ ;  /* 0x000000ff00047202 */ /* 0x000fce0000000f00 */
.L_x_193:
        /* <DEDUP_REMOVED lines=73> */
.L_x_192:
        /* <DEDUP_REMOVED lines=42> */
.L_x_194:
        /* <DEDUP_REMOVED lines=23> */
.L_x_195:
        /* <DEDUP_REMOVED lines=11> */
.L_x_196:
[----:B------:R-:W-:Y:S05]  /*2d80*/  BSYNC.RECONVERGENT B0 ;  /* 0x0000000000007941 */ /* 0x000fea0003800200 */
.L_x_189:
        /* <DEDUP_REMOVED lines=26> */
.L_x_197:
        /* <DEDUP_REMOVED lines=22> */
.L_x_199:
[----:B------:R-:W-:Y:S05]  /*3090*/  BSYNC.RECONVERGENT B0 ;  /* 0x0000000000007941 */ /* 0x000fea0003800200 */
.L_x_198:
[----:B------:R-:W-:Y:S02]  /*30a0*/  UIADD3 UR11, UPT, UPT, UR21, UR11, URZ ;  /* 0x0000000b150b7290 */ /* 0x000fe4000fffe0ff */
[----:B------:R-:W-:Y:S02]  /*30b0*/  UIADD3 UR4, UPT, UPT, UR4, 0x1, URZ ;  /* 0x0000000104047890 */ /* 0x000fe4000fffe0ff */
[----:B------:R-:W-:-:S09]  /*30c0*/  UISETP.GE.AND UP0, UPT, UR11, UR5, UPT ;  /* 0x000000050b00728c */ /* 0x000fd2000bf06270 */
[----:B------:R-:W-:Y:S05]  /*30d0*/  BRA.U !UP0, `(.L_x_200) ;  /* 0xffffffd1085c7547 */ /* 0x000fea000b83ffff */
.L_x_178:
        /* <DEDUP_REMOVED lines=19> */
.L_x_202:
[----:B------:R-:W-:Y:S05]  /*3210*/  BSYNC.RECONVERGENT B0 ;  /* 0x0000000000007941 */ /* 0x000fea0003800200 */
.L_x_201:
[----:B------:R-:W-:Y:S05]  /*3220*/  @P0 EXIT ;  /* 0x000000000000094d */ /* 0x000fea0003800000 */
[----:B------:R-:W-:Y:S05]  /*3230*/  @P2 BRA `(.L_x_203) ;  /* 0x0000000000202947 */ /* 0x000fea0003800000 */
[----:B------:R-:W-:-:S05]  /*3240*/  IMAD R0, R4, R7, RZ ;  /* 0x0000000704007224 */ /* 0x000fca00078e02ff */
[----:B------:R-:W-:-:S13]  /*3250*/  ISETP.NE.AND P0, PT, R0, -0x1, PT ;  /* 0xffffffff0000780c */ /* 0x000fda0003f05270 */
[----:B------:R-:W-:Y:S05]  /*3260*/  @!P0 BRA `(.L_x_203) ;  /* 0x0000000000148947 */ /* 0x000fea0003800000 */
.L_x_204:
[----:B0-----:R-:W2:Y:S04]  /*3270*/  LDG.E.STRONG.GPU R5, desc[UR14][R2.64] ;  /* 0x0000000e02057981 */ /* 0x001ea8000c1ef900 */
[----:B--2---:R-:W-:Y:S01]  /*3280*/  CCTL.IVALL ;  /* 0x00000000ff00798f */ /* 0x004fe20002000000 */
[----:B------:R-:W-:Y:S05]  /*3290*/  YIELD ;  /* 0x0000000000007946 */ /* 0x000fea0003800000 */
[----:B------:R-:W-:-:S13]  /*32a0*/  ISETP.NE.AND P0, PT, R5, R0, PT ;  /* 0x000000000500720c */ /* 0x000fda0003f05270 */
[----:B------:R-:W-:Y:S05]  /*32b0*/  @P0 BRA `(.L_x_204) ;  /* 0xfffffffc00ec0947 */ /* 0x000fea000383ffff */
.L_x_203:
        /* <DEDUP_REMOVED lines=81> */
.L_x_207:
        /* <DEDUP_REMOVED lines=33> */
.L_x_206:
[----:B------:R-:W-:Y:S05]  /*39e0*/  BSYNC.RECONVERGENT B0 ;  /* 0x0000000000007941 */ /* 0x000fea0003800200 */
.L_x_205:
        /* <DEDUP_REMOVED lines=11> */
.L_x_209:
        /* <DEDUP_REMOVED lines=88> */
.L_x_208:
[----:B------:R-:W-:Y:S05]  /*4020*/  EXIT ;  /* 0x000000000000794d */ /* 0x000fea0003800000 */
.L_x_210:
        /* <DEDUP_REMOVED lines=13> */
.L_x_2065:


//--------------------- .text._Z35group_norm_nhwc_bwd_one_pass_kernelI11Bf16IOBf16WLi256ELi10ELi640EEv26Group_norm_nhwc_bwd_params --------------------------
	.section	.text._Z35group_norm_nhwc_bwd_one_pass_kernelI11Bf16IOBf16WLi256ELi10ELi640EEv26Group_norm_nhwc_bwd_params,"ax",@progbits
	.align	128
        .global         _Z35group_norm_nhwc_bwd_one_pass_kernelI11Bf16IOBf16WLi256ELi10ELi640EEv26Group_norm_nhwc_bwd_params
        .type           _Z35group_norm_nhwc_bwd_one_pass_kernelI11Bf16IOBf16WLi256ELi10ELi640EEv26Group_norm_nhwc_bwd_params,@function
        .size           _Z35group_norm_nhwc_bwd_one_pass_kernelI11Bf16IOBf16WLi256ELi10ELi640EEv26Group_norm_nhwc_bwd_params,(.L_x_2066 - _Z35group_norm_nhwc_bwd_one_pass_kernelI11Bf16IOBf16WLi256ELi10ELi640EEv26Group_norm_nhwc_bwd_params)
        .other          _Z35group_norm_nhwc_bwd_one_pass_kernelI11Bf16IOBf16WLi256ELi10ELi640EEv26Group_norm_nhwc_bwd_params,@"STO_CUDA_ENTRY STV_DEFAULT"
_Z35group_norm_nhwc_bwd_one_pass_kernelI11Bf16IOBf16WLi256ELi10ELi640EEv26Group_norm_nhwc_bwd_params:
.text._Z35group_norm_nhwc_bwd_one_pass_kernelI11Bf16IOBf16WLi256ELi10ELi640EEv26Group_norm_nhwc_bwd_params:
        /* <DEDUP_REMOVED lines=24> */
.L_x_237:
[----:B------:R-:W2:Y:S01]  /*0180*/  LDC R15, c[0x0][0x410] ;  /* 0x00010400ff0f7b82 */ /* 0x000ea20000000800 */
[----:B------:R-:W3:Y:S01]  /*0190*/  LDCU.128 UR12, c[0x0][0x400] ;  /* 0x00008000ff0c77ac */ /* 0x000ee20008000c00 */
[----:B------:R-:W-:Y:S01]  /*01a0*/  ISETP.GE.AND P1, PT, R26, RZ, PT ;  /* 0x000000ff1a00720c */ /* 0x000fe20003f26270 */
[----:B------:R-:W4:Y:S01]  /*01b0*/  LDCU.U8 UR4, c[0x0][0x414] ;  /* 0x00008280ff0477ac */ /* 0x000f220008000000 */
[----:B--2---:R-:W-:-:S04]  /*01c0*/  IABS R11, R15 ;  /* 0x0000000f000b7213 */ /* 0x004fc80000000000 */
[----:B------:R-:W2:Y:S08]  /*01d0*/  I2F.RP R8, R11 ;  /* 0x0000000b00087306 */ /* 0x000eb00000209400 */
[----:B--2---:R-:W2:Y:S02]  /*01e0*/  MUFU.RCP R8, R8 ;  /* 0x0000000800087308 */ /* 0x004ea40000001000 */
[----:B-12---:R-:W-:-:S02]  /*01f0*/  IADD3 R6, PT, PT, R8, 0xffffffe, RZ ;  /* 0x0ffffffe08067810 */ /* 0x006fc40007ffe0ff */
[----:B------:R-:W2:Y:S04]  /*0200*/  LDC R8, c[0x0][0x41c] ;  /* 0x00010700ff087b82 */ /* 0x000ea80000000800 */
[----:B------:R5:W1:Y:S02]  /*0210*/  F2I.FTZ.U32.TRUNC.NTZ R7, R6 ;  /* 0x0000000600077305 */ /* 0x000a64000021f000 */
[----:B-----5:R-:W-:Y:S02]  /*0220*/  MOV R6, RZ ;  /* 0x000000ff00067202 */ /* 0x020fe40000000f00 */
[----:B-1----:R-:W-:-:S05]  /*0230*/  IADD3 R10, PT, PT, RZ, -R7, RZ ;  /* 0x80000007ff0a7210 */ /* 0x002fca0007ffe0ff */
[----:B------:R-:W-:Y:S01]  /*0240*/  IMAD R9, R10, R11, RZ ;  /* 0x0000000b0a097224 */ /* 0x000fe200078e02ff */
[----:B------:R-:W-:Y:S01]  /*0250*/  IABS R10, R26 ;  /* 0x0000001a000a7213 */ /* 0x000fe20000000000 */
[----:B0-2---:R-:W-:Y:S01]  /*0260*/  IMAD R13, R8, UR9, R29 ;  /* 0x00000009080d7c24 */ /* 0x005fe2000f8e021d */
[----:B------:R-:W-:Y:S01]  /*0270*/  LOP3.LUT R8, RZ, R15, RZ, 0x33, !PT ;  /* 0x0000000fff087212 */ /* 0x000fe200078e33ff */
[----:B------:R-:W-:-:S03]  /*0280*/  IMAD.HI.U32 R7, R7, R9, R6 ;  /* 0x0000000907077227 */ /* 0x000fc600078e0006 */
[----:B---3--:R-:W-:Y:S02]  /*0290*/  ISETP.GE.U32.AND P0, PT, R13, UR12, PT ;  /* 0x0000000c0d007c0c */ /* 0x008fe4000bf06070 */
[----:B------:R-:W-:Y:S01]  /*02a0*/  SHF.R.S32.HI R19, RZ, 0x1f, R13 ;  /* 0x0000001fff137819 */ /* 0x000fe2000001140d */
[----:B------:R-:W-:Y:S01]  /*02b0*/  IMAD.HI.U32 R9, R7, R10, RZ ;  /* 0x0000000a07097227 */ /* 0x000fe200078e00ff */
[----:B------:R-:W-:Y:S02]  /*02c0*/  IADD3 R37, PT, PT, R13, 0x80, RZ ;  /* 0x000000800d257810 */ /* 0x000fe40007ffe0ff */
[----:B------:R-:W-:Y:S02]  /*02d0*/  ISETP.GE.AND.EX P0, PT, R19, UR13, PT, P0 ;  /* 0x0000000d13007c0c */ /* 0x000fe4000bf06300 */
[----:B------:R-:W-:-:S05]  /*02e0*/  IADD3 R7, PT, PT, -R9, RZ, RZ ;  /* 0x000000ff09077210 */ /* 0x000fca0007ffe1ff */
[----:B------:R-:W-:Y:S01]  /*02f0*/  IMAD R6, R11, R7, R10 ;  /* 0x000000070b067224 */ /* 0x000fe200078e020a */
[----:B------:R-:W-:-:S04]  /*0300*/  LOP3.LUT R7, R26, R15, RZ, 0x3c, !PT ;  /* 0x0000000f1a077212 */ /* 0x000fc800078e3cff */
[----:B------:R-:W-:Y:S01]  /*0310*/  ISETP.GT.U32.AND P3, PT, R11, R6, PT ;  /* 0x000000060b00720c */ /* 0x000fe20003f64070 */
[----:B------:R-:W1:Y:S01]  /*0320*/  @!P0 LDC.64 R24, c[0x0][0x3f8] ;  /* 0x0000fe00ff188b82 */ /* 0x000e620000000a00 */
[----:B------:R-:W-:-:S07]  /*0330*/  ISETP.GE.AND P2, PT, R7, RZ, PT ;  /* 0x000000ff0700720c */ /* 0x000fce0003f46270 */
[----:B------:R-:W2:Y:S04]  /*0340*/  @!P0 LDC.64 R20, c[0x0][0x3a0] ;  /* 0x0000e800ff148b82 */ /* 0x000ea80000000a00 */
[-C--:B------:R-:W-:Y:S02]  /*0350*/  @!P3 IADD3 R6, PT, PT, R6, -R11.reuse, RZ ;  /* 0x8000000b0606b210 */ /* 0x080fe40007ffe0ff */
[----:B------:R-:W-:Y:S02]  /*0360*/  @!P3 IADD3 R9, PT, PT, R9, 0x1, RZ ;  /* 0x000000010909b810 */ /* 0x000fe40007ffe0ff */
[----:B------:R-:W-:Y:S02]  /*0370*/  IADD3 R7, PT, PT, R6, -R11, RZ ;  /* 0x8000000b06077210 */ /* 0x000fe40007ffe0ff */
[----:B------:R-:W-:-:S02]  /*0380*/  ISETP.GT.U32.AND P5, PT, R11, R6, PT ;  /* 0x000000060b00720c */ /* 0x000fc40003fa4070 */
[----:B------:R-:W-:Y:S02]  /*0390*/  ISETP.GE.U32.AND P4, PT, R6, R11, PT ;  /* 0x0000000b0600720c */ /* 0x000fe40003f86070 */
[----:B------:R-:W-:Y:S02]  /*03a0*/  SEL R39, R7, R6, !P5 ;  /* 0x0000000607277207 */ /* 0x000fe40006800000 */
[----:B------:R-:W3:Y:S01]  /*03b0*/  LDC.64 R6, c[0x0][0x3b8] ;  /* 0x0000ee00ff067b82 */ /* 0x000ee20000000a00 */
[----:B------:R-:W-:Y:S02]  /*03c0*/  ISETP.GE.U32.AND P5, PT, R37, UR12, PT ;  /* 0x0000000c25007c0c */ /* 0x000fe4000bfa6070 */
[----:B------:R-:W-:Y:S02]  /*03d0*/  SHF.R.S32.HI R11, RZ, 0x1f, R37 ;  /* 0x0000001fff0b7819 */ /* 0x000fe40000011425 */
[----:B------:R-:W-:Y:S02]  /*03e0*/  ISETP.NE.AND P3, PT, R15, RZ, PT ;  /* 0x000000ff0f00720c */ /* 0x000fe40003f65270 */
[----:B------:R-:W-:-:S02]  /*03f0*/  @!P1 IADD3 R39, PT, PT, -R39, RZ, RZ ;  /* 0x000000ff27279210 */ /* 0x000fc40007ffe1ff */
[----:B------:R-:W-:Y:S02]  /*0400*/  @P4 IADD3 R9, PT, PT, R9, 0x1, RZ ;  /* 0x0000000109094810 */ /* 0x000fe40007ffe0ff */
[----:B------:R-:W-:Y:S02]  /*0410*/  ISETP.GE.AND.EX P1, PT, R11, UR13, PT, P5 ;  /* 0x0000000d0b007c0c */ /* 0x000fe4000bf26350 */
[----:B------:R-:W-:Y:S02]  /*0420*/  @!P2 IADD3 R9, PT, PT, -R9, RZ, RZ ;  /* 0x000000ff0909a210 */ /* 0x000fe40007ffe1ff */
[C---:B------:R-:W-:Y:S02]  /*0430*/  SEL R39, R8.reuse, R39, !P3 ;  /* 0x0000002708277207 */ /* 0x040fe40005800000 */
[----:B------:R-:W-:Y:S02]  /*0440*/  SEL R15, R8, R9, !P3 ;  /* 0x00000009080f7207 */ /* 0x000fe40005800000 */
[----:B----4-:R-:W-:Y:S01]  /*0450*/  ISETP.NE.AND P2, PT, RZ, UR4, PT ;  /* 0x00000004ff007c0c */ /* 0x010fe2000bf45270 */
[----:B------:R-:W-:-:S02]  /*0460*/  IMAD R17, R39, 0xa, RZ ;  /* 0x0000000a27117824 */ /* 0x000fc400078e02ff */
[----:B---3--:R-:W-:-:S03]  /*0470*/  IMAD.WIDE R8, R26, 0x8, R6 ;  /* 0x000000081a087825 */ /* 0x008fc600078e0206 */
[C---:B------:R-:W-:Y:S01]  /*0480*/  IADD3 R40, P3, PT, R17.reuse, R4, RZ ;  /* 0x0000000411287210 */ /* 0x040fe20007f7e0ff */
[----:B------:R-:W3:Y:S01]  /*0490*/  @!P1 LDC.64 R6, c[0x0][0x3f8] ;  /* 0x0000fe00ff069b82 */ /* 0x000ee20000000a00 */
[----:B------:R-:W-:Y:S02]  /*04a0*/  SHF.R.S32.HI R4, RZ, 0x1f, R15 ;  /* 0x0000001fff047819 */ /* 0x000fe4000001140f */
[----:B------:R-:W-:Y:S01]  /*04b0*/  LEA.HI.X.SX32 R41, R17, RZ, 0x1, P3 ;  /* 0x000000ff11297211 */ /* 0x000fe200018f0eff */
[----:B------:R-:W4:Y:S02]  /*04c0*/  LDG.E.64 R8, desc[UR6][R8.64] ;  /* 0x0000000608087981 */ /* 0x000f24000c1e1b00 */
[----:B------:R-:W-:Y:S02]  /*04d0*/  IMAD R4, R4, UR14, RZ ;  /* 0x0000000e04047c24 */ /* 0x000fe4000f8e02ff */
[C---:B------:R-:W-:Y:S01]  /*04e0*/  IMAD.WIDE.U32 R40, R15.reuse, UR14, R40 ;  /* 0x0000000e0f287c25 */ /* 0x040fe2000f8e0028 */
[----:B------:R-:W5:Y:S03]  /*04f0*/  @!P1 LDC.64 R16, c[0x0][0x3a0] ;  /* 0x0000e800ff109b82 */ /* 0x000f660000000a00 */
[----:B------:R-:W-:Y:S01]  /*0500*/  IMAD R43, R15, UR15, R4 ;  /* 0x0000000f0f2b7c24 */ /* 0x000fe2000f8e0204 */
[----:B------:R-:W-:Y:S01]  /*0510*/  @!P0 MOV R42, R40 ;  /* 0x00000028002a8202 */ /* 0x000fe20000000f00 */
[----:B-1----:R-:W-:-:S03]  /*0520*/  @!P0 IMAD R4, R19, R24, RZ ;  /* 0x0000001813048224 */ /* 0x002fc600078e02ff */
[----:B------:R-:W-:Y:S01]  /*0530*/  IADD3 R43, PT, PT, R41, R43, RZ ;  /* 0x0000002b292b7210 */ /* 0x000fe20007ffe0ff */
[----:B------:R-:W1:Y:S01]  /*0540*/  @!P0 LDC.64 R18, c[0x0][0x398] ;  /* 0x0000e600ff128b82 */ /* 0x000e620000000a00 */
[C---:B------:R-:W-:Y:S02]  /*0550*/  @!P0 IMAD R31, R13.reuse, R25, R4 ;  /* 0x000000190d1f8224 */ /* 0x040fe400078e0204 */
[----:B------:R-:W-:-:S05]  /*0560*/  @!P0 IMAD.WIDE.U32 R24, R13, R24, R42 ;  /* 0x000000180d188225 */ /* 0x000fca00078e002a */
[----:B------:R-:W0:Y:S01]  /*0570*/  @!P1 LDC.64 R12, c[0x0][0x398] ;  /* 0x0000e600ff0c9b82 */ /* 0x000e220000000a00 */
[----:B---3--:R-:W-:Y:S01]  /*0580*/  @!P1 IMAD R10, R11, R6, RZ ;  /* 0x000000060b0a9224 */ /* 0x008fe200078e02ff */
[----:B------:R-:W-:-:S03]  /*0590*/  @!P1 MOV R11, R43 ;  /* 0x0000002b000b9202 */ /* 0x000fc60000000f00 */
[----:B------:R-:W-:-:S03]  /*05a0*/  @!P1 IMAD R33, R37, R7, R10 ;  /* 0x0000000725219224 */ /* 0x000fc600078e020a */
[----:B------:R-:W3:Y:S01]  /*05b0*/  @P2 LDC.64 R22, c[0x0][0x3b0] ;  /* 0x0000ec00ff162b82 */ /* 0x000ee20000000a00 */
[----:B------:R-:W-:Y:S02]  /*05c0*/  @!P1 MOV R10, R40 ;  /* 0x00000028000a9202 */ /* 0x000fe40000000f00 */
[----:B------:R-:W-:-:S05]  /*05d0*/  @!P0 IADD3 R25, PT, PT, R25, R31, RZ ;  /* 0x0000001f19198210 */ /* 0x000fca0007ffe0ff */
[----:B------:R-:W3:Y:S01]  /*05e0*/  LDC.64 R14, c[0x0][0x3a8] ;  /* 0x0000ea00ff0e7b82 */ /* 0x000ee20000000a00 */
[C---:B------:R-:W-:Y:S01]  /*05f0*/  @!P0 SHF.L.U32 R35, R24.reuse, 0x1, RZ ;  /* 0x0000000118238819 */ /* 0x040fe200000006ff */
[----:B------:R-:W-:Y:S01]  /*0600*/  @!P1 IMAD.WIDE.U32 R6, R37, R6, R10 ;  /* 0x0000000625069225 */ /* 0x000fe200078e000a */
[----:B------:R-:W-:Y:S02]  /*0610*/  @!P0 SHF.L.U64.HI R24, R24, 0x1, R25 ;  /* 0x0000000118188819 */ /* 0x000fe40000010219 */
[----:B--2---:R-:W-:Y:S02]  /*0620*/  @!P0 IADD3 R20, P3, PT, R35, R20, RZ ;  /* 0x0000001423148210 */ /* 0x004fe40007f7e0ff */
[----:B------:R-:W-:Y:S02]  /*0630*/  @!P1 IADD3 R33, PT, PT, R7, R33, RZ ;  /* 0x0000002107219210 */ /* 0x000fe40007ffe0ff */
[----:B------:R-:W-:Y:S02]  /*0640*/  @!P0 IADD3.X R21, PT, PT, R24, R21, RZ, P3, !PT ;  /* 0x0000001518158210 */ /* 0x000fe40001ffe4ff */
[----:B-1----:R-:W-:-:S02]  /*0650*/  @!P0 IADD3 R18, P3, PT, R35, R18, RZ ;  /* 0x0000001223128210 */ /* 0x002fc40007f7e0ff */
[----:B------:R-:W-:Y:S02]  /*0660*/  @!P1 SHF.L.U32 R7, R6, 0x1, RZ ;  /* 0x0000000106079819 */ /* 0x000fe400000006ff */
[----:B------:R-:W-:Y:S02]  /*0670*/  LOP3.LUT R4, R28, 0xffff, RZ, 0xc0, !PT ;  /* 0x0000ffff1c047812 */ /* 0x000fe400078ec0ff */
[----:B------:R-:W-:Y:S02]  /*0680*/  @!P0 IADD3.X R19, PT, PT, R24, R19, RZ, P3, !PT ;  /* 0x0000001318138210 */ /* 0x000fe40001ffe4ff */
[----:B------:R-:W-:Y:S02]  /*0690*/  @!P1 SHF.L.U64.HI R6, R6, 0x1, R33 ;  /* 0x0000000106069819 */ /* 0x000fe40000010221 */
[C---:B-----5:R-:W-:Y:S02]  /*06a0*/  @!P1 IADD3 R16, P3, PT, R7.reuse, R16, RZ ;  /* 0x0000001007109210 */ /* 0x060fe40007f7e0ff */
[----:B0-----:R-:W-:Y:S01]  /*06b0*/  @!P1 IADD3 R12, P4, PT, R7, R12, RZ ;  /* 0x0000000c070c9210 */ /* 0x001fe20007f9e0ff */
[----:B------:R-:W-:Y:S01]  /*06c0*/  IMAD R31, R39, 0xa, R4 ;  /* 0x0000000a271f7824 */ /* 0x000fe200078e0204 */
[----:B------:R-:W-:-:S02]  /*06d0*/  MOV R25, RZ ;  /* 0x000000ff00197202 */ /* 0x000fc40000000f00 */
[C---:B------:R-:W-:Y:S02]  /*06e0*/  @!P1 IADD3.X R17, PT, PT, R6.reuse, R17, RZ, P3, !PT ;  /* 0x0000001106119210 */ /* 0x040fe40001ffe4ff */
[----:B------:R-:W-:Y:S01]  /*06f0*/  @!P1 IADD3.X R13, PT, PT, R6, R13, RZ, P4, !PT ;  /* 0x0000000d060d9210 */ /* 0x000fe200027fe4ff */
[C---:B---3--:R-:W-:Y:S01]  /*0700*/  @P2 IMAD.WIDE R22, R31.reuse, 0x2, R22 ;  /* 0x000000021f162825 */ /* 0x048fe200078e0216 */
[----:B------:R-:W-:Y:S01]  /*0710*/  MOV R24, RZ ;  /* 0x000000ff00187202 */ /* 0x000fe20000000f00 */
[----:B------:R-:W2:Y:S01]  /*0720*/  @!P0 LDG.E R25, desc[UR6][R20.64] ;  /* 0x0000000614198981 */ /* 0x000ea2000c1e1900 */
[----:B------:R-:W-:Y:S01]  /*0730*/  MOV R7, RZ ;  /* 0x000000ff00077202 */ /* 0x000fe20000000f00 */
[----:B------:R-:W-:Y:S01]  /*0740*/  IMAD.WIDE R14, R31, 0x2, R14 ;  /* 0x000000021f0e7825 */ /* 0x000fe200078e020e */
[----:B------:R-:W-:Y:S01]  /*0750*/  MOV R6, RZ ;  /* 0x000000ff00067202 */ /* 0x000fe20000000f00 */
[----:B------:R-:W3:Y:S04]  /*0760*/  @P2 LDG.E.U16 R10, desc[UR6][R22.64] ;  /* 0x00000006160a2981 */ /* 0x000ee8000c1e1500 */
[----:B------:R-:W5:Y:S04]  /*0770*/  @P2 LDG.E.U16 R11, desc[UR6][R22.64+0x2] ;  /* 0x00000206160b2981 */ /* 0x000f68000c1e1500 */
[----:B------:R0:W5:Y:S04]  /*0780*/  @!P0 LDG.E R24, desc[UR6][R18.64] ;  /* 0x0000000612188981 */ /* 0x000168000c1e1900 */
[----:B------:R-:W5:Y:S04]  /*0790*/  LDG.E.U16 R30, desc[UR6][R14.64] ;  /* 0x000000060e1e7981 */ /* 0x000f68000c1e1500 */
[----:B------:R-:W5:Y:S04]  /*07a0*/  LDG.E.U16 R20, desc[UR6][R14.64+0x2] ;  /* 0x000002060e147981 */ /* 0x000f68000c1e1500 */
[----:B------:R-:W5:Y:S04]  /*07b0*/  @!P1 LDG.E R7, desc[UR6][R16.64] ;  /* 0x0000000610079981 */ /* 0x000f68000c1e1900 */
[----:B------:R-:W5:Y:S01]  /*07c0*/  @!P1 LDG.E R6, desc[UR6][R12.64] ;  /* 0x000000060c069981 */ /* 0x000f62000c1e1900 */
[----:B------:R-:W-:Y:S01]  /*07d0*/  MOV R37, 0x3f800000 ;  /* 0x3f80000000257802 */ /* 0x000fe20000000f00 */
[----:B------:R-:W-:Y:S01]  /*07e0*/  UISETP.NE.AND UP0, UPT, UR4, URZ, UPT ;  /* 0x000000ff0400728c */ /* 0x000fe2000bf05270 */
[----:B------:R-:W-:-:S02]  /*07f0*/  MOV R31, RZ ;  /* 0x000000ff001f7202 */ /* 0x000fc40000000f00 */
[----:B------:R-:W-:Y:S01]  /*0800*/  MOV R32, RZ ;  /* 0x000000ff00207202 */ /* 0x000fe20000000f00 */
[----:B----4-:R-:W-:-:S05]  /*0810*/  FFMA.FTZ R9, -R8, R8, R9 ;  /* 0x0000000808097223 */ /* 0x010fca0000010109 */
[----:B------:R-:W-:-:S13]  /*0820*/  FSETP.GTU.FTZ.AND P0, PT, R9, RZ, PT ;  /* 0x000000ff0900720b */ /* 0x000fda0003f1c000 */
[----:B0-----:R-:W0:Y:S02]  /*0830*/  @P0 LDC R18, c[0x0][0x3c0] ;  /* 0x0000f000ff120b82 */ /* 0x001e240000000800 */
[----:B0-----:R-:W-:-:S04]  /*0840*/  @P0 FADD.FTZ R18, R9, R18 ;  /* 0x0000001209120221 */ /* 0x001fc80000010000 */
[----:B------:R0:W1:Y:S01]  /*0850*/  @P0 MUFU.RSQ R37, R18 ;  /* 0x0000001200250308 */ /* 0x0000620000001400 */
[----:B--2---:R-:W-:Y:S02]  /*0860*/  PRMT R35, R25, 0x7632, R35 ;  /* 0x0000763219237816 */ /* 0x004fe40000000023 */
[----:B---3--:R-:W-:Y:S02]  /*0870*/  @P2 SHF.L.U32 R31, R10, 0x10, RZ ;  /* 0x000000100a1f2819 */ /* 0x008fe400000006ff */
[----:B-----5:R-:W-:Y:S02]  /*0880*/  @P2 SHF.L.U32 R32, R11, 0x10, RZ ;  /* 0x000000100b202819 */ /* 0x020fe400000006ff */
[----:B------:R-:W-:Y:S02]  /*0890*/  PRMT R36, R24, 0x7632, R36 ;  /* 0x0000763218247816 */ /* 0x000fe40000000024 */
[----:B------:R-:W-:Y:S02]  /*08a0*/  SHF.L.U32 R30, R30, 0x10, RZ ;  /* 0x000000101e1e7819 */ /* 0x000fe400000006ff */
[----:B------:R-:W-:-:S02]  /*08b0*/  SHF.L.U32 R9, R20, 0x10, RZ ;  /* 0x0000001014097819 */ /* 0x000fc400000006ff */
        /* <DEDUP_REMOVED lines=10> */
[----:B------:R-:W-:Y:S01]  /*0960*/  FMUL.FTZ R13, R30, R11 ;  /* 0x0000000b1e0d7220 */ /* 0x000fe20000410000 */
        /* <DEDUP_REMOVED lines=10> */
[----:B------:R-:W-:Y:S01]  /*0a10*/  SHF.L.U32 R18, R34, 0x10, RZ ;  /* 0x0000001022127819 */ /* 0x000fe200000006ff */
[----:B------:R-:W-:Y:S01]  /*0a20*/  FMUL.FTZ R16, R30, R13 ;  /* 0x0000000d1e107220 */ /* 0x000fe20000410000 */
[----:B------:R-:W-:Y:S01]  /*0a30*/  FMUL.FTZ R20, R20, R37 ;  /* 0x0000002514147220 */ /* 0x000fe20000410000 */
[----:B------:R-:W-:Y:S01]  /*0a40*/  FADD.FTZ R22, -R8, R21 ;  /* 0x0000001508167221 */ /* 0x000fe20000010100 */
[----:B------:R-:W-:Y:S01]  /*0a50*/  FFMA.FTZ R12, R11, R12, RZ ;  /* 0x0000000c0b0c7223 */ /* 0x000fe200000100ff */
[----:B------:R-:W-:Y:S01]  /*0a60*/  FADD.FTZ R14, R19, R16 ;  /* 0x00000010130e7221 */ /* 0x000fe20000010000 */
[----:B------:R-:W-:Y:S01]  /*0a70*/  FMUL.FTZ R21, R9, R18 ;  /* 0x0000001209157220 */ /* 0x000fe20000410000 */
[----:B------:R-:W-:Y:S01]  /*0a80*/  FFMA.FTZ R16, R20, R16, R17 ;  /* 0x0000001014107223 */ /* 0x000fe20000010011 */
[----:B------:R-:W-:Y:S01]  /*0a90*/  FADD.FTZ R38, RZ, R11 ;  /* 0x0000000bff267221 */ /* 0x000fe20000010000 */
[----:B------:R-:W-:Y:S01]  /*0aa0*/  FFMA.FTZ R19, R10, R15, RZ ;  /* 0x0000000f0a137223 */ /* 0x000fe200000100ff */
[----:B------:R-:W-:Y:S01]  /*0ab0*/  FMUL.FTZ R17, R22, R37 ;  /* 0x0000002516117220 */ /* 0x000fe20000410000 */
[----:B------:R-:W-:Y:S01]  /*0ac0*/  FADD.FTZ R15, RZ, R10 ;  /* 0x0000000aff0f7221 */ /* 0x000fe20000010000 */
[----:B------:R-:W-:Y:S01]  /*0ad0*/  FADD.FTZ R11, R21, R14 ;  /* 0x0000000e150b7221 */ /* 0x000fe20000010000 */
[C---:B------:R-:W-:Y:S01]  /*0ae0*/  FADD.FTZ R14, R13.reuse, R38 ;  /* 0x000000260d0e7221 */ /* 0x040fe20000010000 */
[----:B------:R-:W-:Y:S01]  /*0af0*/  FFMA.FTZ R12, R13, R20, R12 ;  /* 0x000000140d0c7223 */ /* 0x000fe2000001000c */
[----:B------:R-:W-:Y:S01]  /*0b00*/  FFMA.FTZ R16, R17, R21, R16 ;  /* 0x0000001511107223 */ /* 0x000fe20000010010 */
[C---:B------:R-:W-:Y:S01]  /*0b10*/  FADD.FTZ R15, R18.reuse, R15 ;  /* 0x0000000f120f7221 */ /* 0x040fe20000010000 */
[----:B------:R-:W-:Y:S01]  /*0b20*/  FFMA.FTZ R13, R18, R17, R19 ;  /* 0x00000011120d7223 */ /* 0x000fe20000010013 */
[----:B------:R-:W-:Y:S06]  /*0b30*/  BRA `(.L_x_213) ;  /* 0x0000000400207947 */ /* 0x000fec0003800000 */
.L_x_212:
[----:B------:R-:W-:Y:S02]  /*0b40*/  SHF.L.U32 R11, R25, 0x10, RZ ;  /* 0x00000010190b7819 */ /* 0x000fe400000006ff */
[----:B------:R-:W-:Y:S02]  /*0b50*/  SHF.L.U32 R13, R35, 0x10, RZ ;  /* 0x00000010230d7819 */ /* 0x000fe400000006ff */
[----:B------:R-:W-:Y:S01]  /*0b60*/  SHF.L.U32 R17, R7, 0x10, RZ ;  /* 0x0000001007117819 */ /* 0x000fe200000006ff */
[----:B------:R-:W-:-:S04]  /*0b70*/  FADD.FTZ R10, -R8, R11 ;  /* 0x0000000b080a7221 */ /* 0x000fc80000010100 */
[----:B------:R-:W-:Y:S01]  /*0b80*/  FMUL.FTZ R11, R10, R37 ;  /* 0x000000250a0b7220 */ /* 0x000fe20000410000 */
[C---:B------:R-:W-:Y:S01]  /*0b90*/  FADD.FTZ R10, -R8.reuse, R13 ;  /* 0x0000000d080a7221 */ /* 0x040fe20000010100 */
[----:B------:R-:W-:Y:S01]  /*0ba0*/  FADD.FTZ R12, -R8, R17 ;  /* 0x00000011080c7221 */ /* 0x000fe20000010100 */
[----:B------:R-:W-:Y:S01]  /*0bb0*/  SHF.L.U32 R13, R33, 0x10, RZ ;  /* 0x00000010210d7819 */ /* 0x000fe200000006ff */
[--C-:B------:R-:W-:Y:S01]  /*0bc0*/  FFMA.FTZ R14, R30, R11, R31.reuse ;  /* 0x0000000b1e0e7223 */ /* 0x100fe2000001001f */
[-C--:B------:R-:W-:Y:S01]  /*0bd0*/  FMUL.FTZ R10, R10, R37.reuse ;  /* 0x000000250a0a7220 */ /* 0x080fe20000410000 */
[----:B------:R-:W-:Y:S02]  /*0be0*/  FMUL.FTZ R12, R12, R37 ;  /* 0x000000250c0c7220 */ /* 0x000fe40000410000 */
[----:B------:R-:W-:Y:S01]  /*0bf0*/  FMUL.FTZ R15, R14, -1.4426950216293334961 ;  /* 0xbfb8aa3b0e0f7820 */ /* 0x000fe20000410000 */
[----:B------:R-:W-:Y:S01]  /*0c00*/  FFMA.FTZ R17, R9, R10, R32 ;  /* 0x0000000a09117223 */ /* 0x000fe20000010020 */
[----:B------:R-:W-:Y:S01]  /*0c10*/  FFMA.FTZ R16, R30, R12, R31 ;  /* 0x0000000c1e107223 */ /* 0x000fe2000001001f */
[----:B------:R-:W-:-:S02]  /*0c20*/  FADD.FTZ R20, -R8, R13 ;  /* 0x0000000d08147221 */ /* 0x000fc40000010100 */
[----:B------:R-:W-:Y:S01]  /*0c30*/  FMUL.FTZ R18, R17, -1.4426950216293334961 ;  /* 0xbfb8aa3b11127820 */ /* 0x000fe20000410000 */
[----:B------:R-:W0:Y:S01]  /*0c40*/  MUFU.EX2 R15, R15 ;  /* 0x0000000f000f7308 */ /* 0x000e220000000800 */
[----:B------:R-:W-:Y:S01]  /*0c50*/  FMUL.FTZ R22, R16, -1.4426950216293334961 ;  /* 0xbfb8aa3b10167820 */ /* 0x000fe20000410000 */
[----:B------:R-:W-:-:S06]  /*0c60*/  FMUL.FTZ R13, R20, R37 ;  /* 0x00000025140d7220 */ /* 0x000fcc0000410000 */
[----:B------:R-:W1:Y:S08]  /*0c70*/  MUFU.EX2 R18, R18 ;  /* 0x0000001200127308 */ /* 0x000e700000000800 */
[----:B------:R-:W2:Y:S01]  /*0c80*/  MUFU.EX2 R22, R22 ;  /* 0x0000001600167308 */ /* 0x000ea20000000800 */
[----:B0-----:R-:W-:Y:S01]  /*0c90*/  FADD.FTZ R21, R15, 1 ;  /* 0x3f8000000f157421 */ /* 0x001fe20000010000 */
[----:B------:R-:W-:-:S04]  /*0ca0*/  FFMA.FTZ R15, R9, R13, R32 ;  /* 0x0000000d090f7223 */ /* 0x000fc80000010020 */
[----:B------:R-:W-:Y:S02]  /*0cb0*/  FMUL.FTZ R38, R15, -1.4426950216293334961 ;  /* 0xbfb8aa3b0f267820 */ /* 0x000fe40000410000 */
[----:B------:R-:W0:Y:S01]  /*0cc0*/  MUFU.RCP R21, R21 ;  /* 0x0000001500157308 */ /* 0x000e220000001000 */
[----:B-1----:R-:W-:-:S07]  /*0cd0*/  FADD.FTZ R19, R18, 1 ;  /* 0x3f80000012137421 */ /* 0x002fce0000010000 */
[----:B------:R1:W3:Y:S01]  /*0ce0*/  MUFU.EX2 R20, R38 ;  /* 0x0000002600147308 */ /* 0x0002e20000000800 */
[----:B--2---:R-:W-:-:S07]  /*0cf0*/  FADD.FTZ R18, R22, 1 ;  /* 0x3f80000016127421 */ /* 0x004fce0000010000 */
[----:B------:R-:W2:Y:S01]  /*0d00*/  MUFU.RCP R19, R19 ;  /* 0x0000001300137308 */ /* 0x000ea20000001000 */
[----:B0-----:R-:W-:Y:S01]  /*0d10*/  FADD.FTZ R23, -R21, 1 ;  /* 0x3f80000015177421 */ /* 0x001fe20000010100 */
[----:B-1----:R-:W-:-:S03]  /*0d20*/  SHF.L.U32 R38, R36, 0x10, RZ ;  /* 0x0000001024267819 */ /* 0x002fc600000006ff */
[----:B------:R-:W-:Y:S01]  /*0d30*/  FFMA.FTZ R23, R14, R23, 1 ;  /* 0x3f8000000e177423 */ /* 0x000fe20000010017 */
[----:B------:R-:W-:Y:S02]  /*0d40*/  SHF.L.U32 R14, R24, 0x10, RZ ;  /* 0x00000010180e7819 */ /* 0x000fe400000006ff */
[----:B------:R-:W0:Y:S01]  /*0d50*/  MUFU.RCP R18, R18 ;  /* 0x0000001200127308 */ /* 0x000e220000001000 */
[----:B---3--:R-:W-:Y:S02]  /*0d60*/  FADD.FTZ R20, R20, 1 ;  /* 0x3f80000014147421 */ /* 0x008fe40000010000 */
[----:B------:R-:W-:-:S04]  /*0d70*/  FMUL.FTZ R14, R14, R21 ;  /* 0x000000150e0e7220 */ /* 0x000fc80000410000 */
[----:B------:R-:W-:Y:S01]  /*0d80*/  FMUL.FTZ R14, R14, R23 ;  /* 0x000000170e0e7220 */ /* 0x000fe20000410000 */
[----:B------:R-:W1:Y:S01]  /*0d90*/  MUFU.RCP R20, R20 ;  /* 0x0000001400147308 */ /* 0x000e620000001000 */
[----:B--2---:R-:W-:-:S04]  /*0da0*/  FADD.FTZ R22, -R19, 1 ;  /* 0x3f80000013167421 */ /* 0x004fc80000010100 */
[----:B------:R-:W-:Y:S01]  /*0db0*/  FFMA.FTZ R17, R17, R22, 1 ;  /* 0x3f80000011117423 */ /* 0x000fe20000010016 */
[----:B------:R-:W-:Y:S01]  /*0dc0*/  FMUL.FTZ R22, R38, R19 ;  /* 0x0000001326167220 */ /* 0x000fe20000410000 */
[----:B------:R-:W-:Y:S01]  /*0dd0*/  SHF.L.U32 R19, R6, 0x10, RZ ;  /* 0x0000001006137819 */ /* 0x000fe200000006ff */
[----:B0-----:R-:W-:Y:S02]  /*0de0*/  FADD.FTZ R21, -R18, 1 ;  /* 0x3f80000012157421 */ /* 0x001fe40000010100 */
[----:B------:R-:W-:Y:S02]  /*0df0*/  FMUL.FTZ R17, R22, R17 ;  /* 0x0000001116117220 */ /* 0x000fe40000410000 */
[----:B------:R-:W-:Y:S01]  /*0e00*/  FMUL.FTZ R19, R19, R18 ;  /* 0x0000001213137220 */ /* 0x000fe20000410000 */
[----:B------:R-:W-:Y:S01]  /*0e10*/  FFMA.FTZ R16, R16, R21, 1 ;  /* 0x3f80000010107423 */ /* 0x000fe20000010015 */
[----:B------:R-:W-:Y:S01]  /*0e20*/  SHF.L.U32 R21, R34, 0x10, RZ ;  /* 0x0000001022157819 */ /* 0x000fe200000006ff */
[----:B-1----:R-:W-:-:S04]  /*0e30*/  FADD.FTZ R38, -R20, 1 ;  /* 0x3f80000014267421 */ /* 0x002fc80000010100 */
[----:B------:R-:W-:Y:S01]  /*0e40*/  FMUL.FTZ R18, R21, R20 ;  /* 0x0000001415127220 */ /* 0x000fe20000410000 */
[----:B------:R-:W-:Y:S01]  /*0e50*/  FMUL.FTZ R20, R30, R14 ;  /* 0x0000000e1e147220 */ /* 0x000fe20000410000 */
[----:B------:R-:W-:Y:S01]  /*0e60*/  FFMA.FTZ R23, R15, R38, 1 ;  /* 0x3f8000000f177423 */ /* 0x000fe20000010026 */
[----:B------:R-:W-:Y:S01]  /*0e70*/  FMUL.FTZ R15, R19, R16 ;  /* 0x00000010130f7220 */ /* 0x000fe20000410000 */
[----:B------:R-:W-:Y:S01]  /*0e80*/  FMUL.FTZ R19, R9, R17 ;  /* 0x0000001109137220 */ /* 0x000fe20000410000 */
[----:B------:R-:W-:Y:S01]  /*0e90*/  FFMA.FTZ R21, R11, R20, RZ ;  /* 0x000000140b157223 */ /* 0x000fe200000100ff */
[----:B------:R-:W-:Y:S01]  /*0ea0*/  FADD.FTZ R20, RZ, R20 ;  /* 0x00000014ff147221 */ /* 0x000fe20000010000 */
[----:B------:R-:W-:Y:S01]  /*0eb0*/  FMUL.FTZ R18, R18, R23 ;  /* 0x0000001712127220 */ /* 0x000fe20000410000 */
[----:B------:R-:W-:Y:S01]  /*0ec0*/  FMUL.FTZ R23, R30, R15 ;  /* 0x0000000f1e177220 */ /* 0x000fe20000410000 */
[----:B------:R-:W-:Y:S01]  /*0ed0*/  FFMA.FTZ R21, R10, R19, R21 ;  /* 0x000000130a157223 */ /* 0x000fe20000010015 */
[----:B------:R-:W-:Y:S01]  /*0ee0*/  FADD.FTZ R20, R19, R20 ;  /* 0x0000001413147221 */ /* 0x000fe20000010000 */
[----:B------:R-:W-:Y:S01]  /*0ef0*/  FFMA.FTZ R19, R11, R14, RZ ;  /* 0x0000000e0b137223 */ /* 0x000fe200000100ff */
[----:B------:R-:W-:Y:S01]  /*0f00*/  FMUL.FTZ R22, R9, R18 ;  /* 0x0000001209167220 */ /* 0x000fe20000410000 */
[----:B------:R-:W-:Y:S01]  /*0f10*/  FFMA.FTZ R16, R12, R23, R21 ;  /* 0x000000170c107223 */ /* 0x000fe20000010015 */
[----:B------:R-:W-:Y:S01]  /*0f20*/  FADD.FTZ R14, RZ, R14 ;  /* 0x0000000eff0e7221 */ /* 0x000fe20000010000 */
[----:B------:R-:W-:Y:S01]  /*0f30*/  FFMA.FTZ R10, R10, R17, RZ ;  /* 0x000000110a0a7223 */ /* 0x000fe200000100ff */
[----:B------:R-:W-:Y:S01]  /*0f40*/  FADD.FTZ R23, R20, R23 ;  /* 0x0000001714177221 */ /* 0x000fe20000010000 */
[----:B------:R-:W-:Y:S01]  /*0f50*/  FADD.FTZ R17, RZ, R17 ;  /* 0x00000011ff117221 */ /* 0x000fe20000010000 */
[C---:B------:R-:W-:Y:S01]  /*0f60*/  FFMA.FTZ R16, R13.reuse, R22, R16 ;  /* 0x000000160d107223 */ /* 0x040fe20000010010 */
[----:B------:R-:W-:Y:S01]  /*0f70*/  FFMA.FTZ R12, R12, R15, R19 ;  /* 0x0000000f0c0c7223 */ /* 0x000fe20000010013 */
[----:B------:R-:W-:Y:S01]  /*0f80*/  FADD.FTZ R14, R14, R15 ;  /* 0x0000000f0e0e7221 */ /* 0x000fe20000010000 */
[----:B------:R-:W-:Y:S01]  /*0f90*/  FADD.FTZ R11, R22, R23 ;  /* 0x00000017160b7221 */ /* 0x000fe20000010000 */
[----:B------:R-:W-:Y:S01]  /*0fa0*/  FFMA.FTZ R13, R13, R18, R10 ;  /* 0x000000120d0d7223 */ /* 0x000fe2000001000a */
[----:B------:R-:W-:-:S07]  /*0fb0*/  FADD.FTZ R15, R17, R18 ;  /* 0x00000012110f7221 */ /* 0x000fce0000010000 */
.L_x_213:
        /* <DEDUP_REMOVED lines=43> */
.L_x_215:
[----:B------:R-:W-:Y:S05]  /*1270*/  BSYNC.RECONVERGENT B0 ;  /* 0x0000000000007941 */ /* 0x000fea0003800200 */
.L_x_214:
[----:B------:R-:W-:Y:S06]  /*1280*/  BAR.SYNC.DEFER_BLOCKING 0x0 ;  /* 0x0000000000007b1d */ /* 0x000fec0000010000 */
[----:B------:R-:W-:Y:S04]  /*1290*/  BSSY.RECONVERGENT B0, `(.L_x_216) ;  /* 0x0000033000007945 */ /* 0x000fe80003800200 */
[----:B------:R-:W-:Y:S05]  /*12a0*/  @P1 BRA `(.L_x_217) ;  /* 0x0000000000c41947 */ /* 0x000fea0003800000 */
[----:B------:R-:W-:-:S09]  /*12b0*/  ULEA UR4, UR8, UR5, 0x18 ;  /* 0x0000000508047291 */ /* 0x000fd2000f8ec0ff */
[----:B--23--:R-:W2:Y:S04]  /*12c0*/  LDS.128 R16, [UR4+0x20] ;  /* 0x00002004ff107984 */ /* 0x00cea80008000c00 */
[----:B-1----:R-:W1:Y:S01]  /*12d0*/  LDS.128 R20, [UR4+0x30] ;  /* 0x00003004ff147984 */ /* 0x002e620008000c00 */
[----:B--2---:R-:W-:Y:S01]  /*12e0*/  FADD.FTZ R45, R10, R16 ;  /* 0x000000100a2d7221 */ /* 0x004fe20000010000 */
[----:B0-----:R-:W-:-:S03]  /*12f0*/  FADD.FTZ R10, R11, R17 ;  /* 0x000000110b0a7221 */ /* 0x001fc60000010000 */
        /* <DEDUP_REMOVED lines=44> */
.L_x_217:
[----:B------:R-:W-:Y:S05]  /*15c0*/  BSYNC.RECONVERGENT B0 ;  /* 0x0000000000007941 */ /* 0x000fea0003800200 */
.L_x_216:
[----:B------:R-:W-:Y:S06]  /*15d0*/  BAR.SYNC.DEFER_BLOCKING 0x0 ;  /* 0x0000000000007b1d */ /* 0x000fec0000010000 */
[----:B------:R-:W-:Y:S04]  /*15e0*/  BSSY.RECONVERGENT B0, `(.L_x_218) ;  /* 0x00000f4000007945 */ /* 0x000fe80003800200 */
[----:B------:R-:W-:Y:S05]  /*15f0*/  @P3 BRA `(.L_x_219) ;  /* 0x0000000c00c83947 */ /* 0x000fea0003800000 */
[----:B--23--:R-:W2:Y:S01]  /*1600*/  LDS.128 R16, [R44+0x50] ;  /* 0x000050002c107984 */ /* 0x00cea20000000c00 */
[----:B------:R-:W-:Y:S01]  /*1610*/  IADD3 R38, PT, PT, R44, 0x1e0, RZ ;  /* 0x000001e02c267810 */ /* 0x000fe20007ffe0ff */
[----:B------:R-:W-:Y:S02]  /*1620*/  UMOV UR4, 0x1e0 ;  /* 0x000001e000047882 */ /* 0x000fe40000000000 */
[----:B-1----:R-:W1:Y:S01]  /*1630*/  LDS.128 R20, [R44+0xa0] ;  /* 0x0000a0002c147984 */ /* 0x002e620000000c00 */
[----:B--2---:R-:W-:Y:S01]  /*1640*/  FADD.FTZ R45, R12, R16 ;  /* 0x000000100c2d7221 */ /* 0x004fe20000010000 */
[----:B------:R-:W-:Y:S01]  /*1650*/  FADD.FTZ R16, R13, R17 ;  /* 0x000000110d107221 */ /* 0x000fe20000010000 */
[----:B------:R-:W-:Y:S01]  /*1660*/  FADD.FTZ R17, R14, R18 ;  /* 0x000000120e117221 */ /* 0x000fe20000010000 */
[----:B------:R-:W-:Y:S01]  /*1670*/  FADD.FTZ R18, R15, R19 ;  /* 0x000000130f127221 */ /* 0x000fe20000010000 */
[----:B-1----:R-:W-:Y:S01]  /*1680*/  FADD.FTZ R19, R45, R20 ;  /* 0x000000142d137221 */ /* 0x002fe20000010000 */
        /* <DEDUP_REMOVED lines=27> */
[----:B------:R-:W-:-:S07]  /*1840*/  FADD.FTZ R15, R22, R15 ;  /* 0x0000000f160f7221 */ /* 0x000fce0000010000 */
.L_x_220:
        /* <DEDUP_REMOVED lines=205> */
.L_x_219:
[----:B------:R-:W-:Y:S05]  /*2520*/  BSYNC.RECONVERGENT B0 ;  /* 0x0000000000007941 */ /* 0x000fea0003800200 */
.L_x_218:
[----:B------:R-:W4:Y:S01]  /*2530*/  LDC R22, c[0x0][0x370] ;  /* 0x0000dc00ff167b82 */ /* 0x000f220000000800 */
[----:B------:R-:W-:Y:S01]  /*2540*/  BSSY.RECONVERGENT B0, `(.L_x_221) ;  /* 0x000001e000007945 */ /* 0x000fe20003800200 */
[----:B----4-:R-:W-:-:S03]  /*2550*/  ISETP.GE.U32.AND P0, PT, R22, 0x2, PT ;  /* 0x000000021600780c */ /* 0x010fc60003f06070 */
[----:B------:R-:W-:Y:S10]  /*2560*/  @P3 BRA `(.L_x_222) ;  /* 0x00000000006c3947 */ /* 0x000ff40003800000 */
[----:B---3--:R-:W1:Y:S01]  /*2570*/  LDC.64 R16, c[0x0][0x3f8] ;  /* 0x0000fe00ff107b82 */ /* 0x008e620000000a00 */
[----:B------:R-:W-:-:S07]  /*2580*/  IMAD R39, R39, 0x5, R2 ;  /* 0x0000000527277824 */ /* 0x000fce00078e0202 */
[----:B--2---:R-:W2:Y:S01]  /*2590*/  LDC.64 R18, c[0x0][0x3d8] ;  /* 0x0000f600ff127b82 */ /* 0x004ea20000000a00 */
[----:B-1----:R-:W-:Y:S01]  /*25a0*/  IMAD.WIDE.U32 R20, R16, 0x3, RZ ;  /* 0x0000000310147825 */ /* 0x002fe200078e00ff */
[----:B------:R-:W-:-:S04]  /*25b0*/  LEA R23, R17, R17, 0x1 ;  /* 0x0000001111177211 */ /* 0x000fc800078e08ff */
[----:B------:R-:W-:Y:S01]  /*25c0*/  IADD3 R21, PT, PT, R21, R23, RZ ;  /* 0x0000001715157210 */ /* 0x000fe20007ffe0ff */
[----:B--2---:R-:W-:-:S03]  /*25d0*/  IMAD.WIDE R38, R39, 0x4, R18 ;  /* 0x0000000427267825 */ /* 0x004fc600078e0212 */
        /* <DEDUP_REMOVED lines=20> */
.L_x_222:
[----:B------:R-:W-:Y:S05]  /*2720*/  BSYNC.RECONVERGENT B0 ;  /* 0x0000000000007941 */ /* 0x000fea0003800200 */
.L_x_221:
        /* <DEDUP_REMOVED lines=11> */
[----:B------:R-:W-:Y:S01]  /*27e0*/  IMAD R17, R5, UR9, R0 ;  /* 0x0000000905117c24 */ /* 0x000fe2000f8e0200 */
[----:B------:R-:W-:Y:S02]  /*27f0*/  IADD3 R15, PT, PT, R15, R0, RZ ;  /* 0x000000000f0f7210 */ /* 0x000fe40007ffe0ff */
[----:B--2---:R-:W-:-:S04]  /*2800*/  SEL R19, R22, RZ, !P0 ;  /* 0x000000ff16137207 */ /* 0x004fc80004000000 */
        /* <DEDUP_REMOVED lines=10> */
.L_x_225:
[----:B----4-:R-:W2:Y:S04]  /*28b0*/  LDG.E.STRONG.GPU R14, desc[UR6][R12.64] ;  /* 0x000000060c0e7981 */ /* 0x010ea8000c1ef900 */
[----:B--2---:R-:W-:Y:S01]  /*28c0*/  CCTL.IVALL ;  /* 0x00000000ff00798f */ /* 0x004fe20002000000 */
[----:B------:R-:W-:Y:S05]  /*28d0*/  YIELD ;  /* 0x0000000000007946 */ /* 0x000fea0003800000 */
[----:B------:R-:W-:-:S13]  /*28e0*/  ISETP.NE.AND P0, PT, R14, R19, PT ;  /* 0x000000130e00720c */ /* 0x000fda0003f05270 */
[----:B------:R-:W-:Y:S05]  /*28f0*/  @P0 BRA `(.L_x_225) ;  /* 0xfffffffc00ec0947 */ /* 0x000fea000383ffff */
.L_x_224:
[----:B------:R-:W-:Y:S05]  /*2900*/  WARPSYNC.ALL ;  /* 0x0000000000007948 */ /* 0x000fea0003800000 */
[----:B------:R-:W-:Y:S01]  /*2910*/  BAR.SYNC.DEFER_BLOCKING 0x0 ;  /* 0x0000000000007b1d */ /* 0x000fe20000010000 */
[----:B------:R-:W-:-:S05]  /*2920*/  HFMA2 R23, -RZ, RZ, 0, 0 ;  /* 0x00000000ff177431 */ /* 0x000fca00000001ff */
[----:B------:R-:W-:Y:S05]  /*2930*/  @!P2 BRA `(.L_x_226) ;  /* 0x0000000000f0a947 */ /* 0x000fea0003800000 */
[----:B------:R-:W-:Y:S02]  /*2940*/  MOV R38, RZ ;  /* 0x000000ff00267202 */ /* 0x000fe40000000f00 */
[----:B------:R-:W-:-:S07]  /*2950*/  LOP3.LUT R23, R22, 0x7ffffff8, RZ, 0xc0, !PT ;  /* 0x7ffffff816177812 */ /* 0x000fce00078ec0ff */
.L_x_227:
[C---:B----4-:R-:W-:Y:S02]  /*2960*/  IADD3 R17, PT, PT, R38.reuse, 0x1, RZ ;  /* 0x0000000126117810 */ /* 0x050fe40007ffe0ff */
        /* <DEDUP_REMOVED lines=12> */
[----:B--2---:R-:W-:-:S04]  /*2a30*/  @!P5 IMAD R19, R13, R5, R0 ;  /* 0x000000050d13d224 */ /* 0x004fc800078e0200 */
[----:B------:R-:W-:-:S06]  /*2a40*/  @!P5 IMAD.WIDE.U32 R18, R19, 0x8, R44 ;  /* 0x000000081312d825 */ /* 0x000fcc00078e002c */
[----:B------:R-:W2:Y:S01]  /*2a50*/  @!P5 LDG.E.64 R18, desc[UR6][R18.64] ;  /* 0x000000061212d981 */ /* 0x000ea2000c1e1b00 */
[----:B------:R-:W-:Y:S01]  /*2a60*/  @!P4 IMAD R13, R12, R5, R0 ;  /* 0x000000050c0dc224 */ /* 0x000fe200078e0200 */
[----:B------:R-:W-:-:S03]  /*2a70*/  IADD3 R21, PT, PT, R38, 0x7, RZ ;  /* 0x0000000726157810 */ /* 0x000fc60007ffe0ff */
[----:B------:R-:W-:-:S06]  /*2a80*/  @!P4 IMAD.WIDE.U32 R12, R13, 0x8, R44 ;  /* 0x000000080d0cc825 */ /* 0x000fcc00078e002c */
[----:B------:R-:W4:Y:S01]  /*2a90*/  @!P4 LDG.E.64 R12, desc[UR6][R12.64] ;  /* 0x000000060c0cc981 */ /* 0x000f22000c1e1b00 */
        /* <DEDUP_REMOVED lines=10> */
[----:B--2---:R-:W-:Y:S01]  /*2b40*/  @!P5 FADD.FTZ R10, R10, R18 ;  /* 0x000000120a0ad221 */ /* 0x004fe20000010000 */
[----:B------:R-:W-:Y:S01]  /*2b50*/  @!P5 FADD.FTZ R11, R11, R19 ;  /* 0x000000130b0bd221 */ /* 0x000fe20000010000 */
[----:B------:R-:W-:-:S04]  /*2b60*/  ISETP.EQ.OR P5, PT, R21, UR9, P1 ;  /* 0x0000000915007c0c */ /* 0x000fc80008fa2670 */
[----:B------:R-:W-:-:S04]  /*2b70*/  @!P3 IMAD R15, R15, R5, R0 ;  /* 0x000000050f0fb224 */ /* 0x000fc800078e0200 */
[----:B------:R-:W-:Y:S02]  /*2b80*/  @!P2 IMAD R17, R17, R5, R0 ;  /* 0x000000051111a224 */ /* 0x000fe400078e0200 */
[----:B------:R-:W-:-:S04]  /*2b90*/  @!P3 IMAD.WIDE.U32 R14, R15, 0x8, R44 ;  /* 0x000000080f0eb825 */ /* 0x000fc800078e002c */
[----:B----4-:R-:W-:Y:S01]  /*2ba0*/  @!P4 FADD.FTZ R10, R10, R12 ;  /* 0x0000000c0a0ac221 */ /* 0x010fe20000010000 */
[-C--:B------:R-:W-:Y:S02]  /*2bb0*/  @!P0 IMAD R19, R16, R5.reuse, R0 ;  /* 0x0000000510138224 */ /* 0x080fe400078e0200 */
[--C-:B------:R-:W-:Y:S01]  /*2bc0*/  @!P2 IMAD.WIDE.U32 R16, R17, 0x8, R44.reuse ;  /* 0x000000081110a825 */ /* 0x100fe200078e002c */
[----:B------:R-:W2:Y:S03]  /*2bd0*/  @!P3 LDG.E.64 R14, desc[UR6][R14.64] ;  /* 0x000000060e0eb981 */ /* 0x000ea6000c1e1b00 */
[----:B------:R-:W-:Y:S02]  /*2be0*/  @!P0 IMAD.WIDE.U32 R18, R19, 0x8, R44 ;  /* 0x0000000813128825 */ /* 0x000fe400078e002c */
[----:B------:R-:W3:Y:S02]  /*2bf0*/  @!P2 LDG.E.64 R16, desc[UR6][R16.64] ;  /* 0x000000061010a981 */ /* 0x000ee4000c1e1b00 */
[----:B------:R-:W-:-:S02]  /*2c00*/  @!P5 IMAD R21, R21, R5, R0 ;  /* 0x000000051515d224 */ /* 0x000fc400078e0200 */
[----:B------:R-:W4:Y:S02]  /*2c10*/  @!P0 LDG.E.64 R18, desc[UR6][R18.64] ;  /* 0x0000000612128981 */ /* 0x000f24000c1e1b00 */
[----:B-1----:R-:W-:-:S06]  /*2c20*/  @!P5 IMAD.WIDE.U32 R20, R21, 0x8, R44 ;  /* 0x000000081514d825 */ /* 0x002fcc00078e002c */
[----:B------:R-:W5:Y:S01]  /*2c30*/  @!P5 LDG.E.64 R20, desc[UR6][R20.64] ;  /* 0x000000061414d981 */ /* 0x000f62000c1e1b00 */
[----:B------:R-:W-:Y:S01]  /*2c40*/  @!P4 FADD.FTZ R11, R11, R13 ;  /* 0x0000000d0b0bc221 */ /* 0x000fe20000010000 */
[----:B------:R-:W-:Y:S01]  /*2c50*/  IADD3 R38, PT, PT, R38, 0x8, RZ ;  /* 0x0000000826267810 */ /* 0x000fe20007ffe0ff */
[----:B--2---:R-:W-:Y:S02]  /*2c60*/  @!P3 FADD.FTZ R10, R10, R14 ;  /* 0x0000000e0a0ab221 */ /* 0x004fe40000010000 */
[----:B------:R-:W-:Y:S02]  /*2c70*/  @!P3 FADD.FTZ R11, R11, R15 ;  /* 0x0000000f0b0bb221 */ /* 0x000fe40000010000 */
[----:B---3--:R-:W-:Y:S02]  /*2c80*/  @!P2 FADD.FTZ R10, R10, R16 ;  /* 0x000000100a0aa221 */ /* 0x008fe40000010000 */
[----:B------:R-:W-:Y:S01]  /*2c90*/  @!P2 FADD.FTZ R11, R11, R17 ;  /* 0x000000110b0ba221 */ /* 0x000fe20000010000 */
[----:B------:R-:W-:Y:S01]  /*2ca0*/  ISETP.NE.AND P2, PT, R38, R23, PT ;  /* 0x000000172600720c */ /* 0x000fe20003f45270 */
[----:B----4-:R-:W-:-:S02]  /*2cb0*/  @!P0 FADD.FTZ R10, R10, R18 ;  /* 0x000000120a0a8221 */ /* 0x010fc40000010000 */
[----:B------:R-:W-:Y:S02]  /*2cc0*/  @!P0 FADD.FTZ R11, R11, R19 ;  /* 0x000000130b0b8221 */ /* 0x000fe40000010000 */
[----:B-----5:R-:W-:Y:S02]  /*2cd0*/  @!P5 FADD.FTZ R10, R10, R20 ;  /* 0x000000140a0ad221 */ /* 0x020fe40000010000 */
[----:B------:R-:W-:-:S06]  /*2ce0*/  @!P5 FADD.FTZ R11, R11, R21 ;  /* 0x000000150b0bd221 */ /* 0x000fcc0000010000 */
[----:B------:R-:W-:Y:S05]  /*2cf0*/  @P2 BRA `(.L_x_227) ;  /* 0xfffffffc00182947 */ /* 0x000fea000383ffff */
.L_x_226:
[----:B----4-:R-:W-:-:S13]  /*2d00*/  LOP3.LUT P0, R12, R22, 0x7, RZ, 0xc0, !PT ;  /* 0x00000007160c7812 */ /* 0x010fda000780c0ff */
[----:B------:R-:W-:Y:S05]  /*2d10*/  @!P0 BRA `(.L_x_223) ;  /* 0x0000000000f08947 */ /* 0x000fea0003800000 */
[----:B------:R-:W-:-:S04]  /*2d20*/  IADD3 R12, PT, PT, R12, -0x1, RZ ;  /* 0xffffffff0c0c7810 */ /* 0x000fc80007ffe0ff */
[----:B------:R-:W-:-:S13]  /*2d30*/  ISETP.GE.U32.AND P0, PT, R12, 0x3, PT ;  /* 0x000000030c00780c */ /* 0x000fda0003f06070 */
[----:B------:R-:W-:Y:S05]  /*2d40*/  @!P0 BRA `(.L_x_228) ;  /* 0x0000000000708947 */ /* 0x000fea0003800000 */
[C---:B------:R-:W-:Y:S02]  /*2d50*/  IADD3 R15, PT, PT, R23.reuse, 0x1, RZ ;  /* 0x00000001170f7810 */ /* 0x040fe40007ffe0ff */
[C---:B------:R-:W-:Y:S02]  /*2d60*/  ISETP.EQ.OR P0, PT, R23.reuse, UR9, P1 ;  /* 0x0000000917007c0c */ /* 0x040fe40008f02670 */
[----:B------:R-:W-:Y:S02]  /*2d70*/  IADD3 R17, PT, PT, R23, 0x2, RZ ;  /* 0x0000000217117810 */ /* 0x000fe40007ffe0ff */
[----:B------:R-:W-:Y:S02]  /*2d80*/  ISETP.EQ.OR P2, PT, R15, UR9, P1 ;  /* 0x000000090f007c0c */ /* 0x000fe40008f42670 */
[----:B--2---:R-:W-:Y:S02]  /*2d90*/  IADD3 R19, PT, PT, R23, 0x3, RZ ;  /* 0x0000000317137810 */ /* 0x004fe40007ffe0ff */
        /* <DEDUP_REMOVED lines=10> */
[----:B------:R-:W2:Y:S03]  /*2e40*/  @!P2 LDG.E.64 R14, desc[UR6][R14.64] ;  /* 0x000000060e0ea981 */ /* 0x000ea6000c1e1b00 */
[----:B------:R-:W-:-:S02]  /*2e50*/  @!P4 IMAD.WIDE.U32 R18, R19, 0x8, R44 ;  /* 0x000000081312c825 */ /* 0x000fc400078e002c */
[----:B------:R-:W3:Y:S04]  /*2e60*/  @!P3 LDG.E.64 R16, desc[UR6][R16.64] ;  /* 0x000000061010b981 */ /* 0x000ee8000c1e1b00 */
[----:B------:R-:W4:Y:S01]  /*2e70*/  @!P4 LDG.E.64 R18, desc[UR6][R18.64] ;  /* 0x000000061212c981 */ /* 0x000f22000c1e1b00 */
[----:B------:R-:W-:Y:S01]  /*2e80*/  IADD3 R23, PT, PT, R23, 0x4, RZ ;  /* 0x0000000417177810 */ /* 0x000fe20007ffe0ff */
[----:B0-----:R-:W-:Y:S01]  /*2e90*/  @!P0 FADD.FTZ R10, R10, R12 ;  /* 0x0000000c0a0a8221 */ /* 0x001fe20000010000 */
[----:B------:R-:W-:-:S03]  /*2ea0*/  @!P0 FADD.FTZ R11, R11, R13 ;  /* 0x0000000d0b0b8221 */ /* 0x000fc60000010000 */
[----:B--2---:R-:W-:Y:S01]  /*2eb0*/  @!P2 FADD.FTZ R10, R10, R14 ;  /* 0x0000000e0a0aa221 */ /* 0x004fe20000010000 */
[----:B------:R-:W-:-:S03]  /*2ec0*/  @!P2 FADD.FTZ R11, R11, R15 ;  /* 0x0000000f0b0ba221 */ /* 0x000fc60000010000 */
[----:B---3--:R-:W-:Y:S01]  /*2ed0*/  @!P3 FADD.FTZ R10, R10, R16 ;  /* 0x000000100a0ab221 */ /* 0x008fe20000010000 */
[----:B------:R-:W-:-:S03]  /*2ee0*/  @!P3 FADD.FTZ R11, R11, R17 ;  /* 0x000000110b0bb221 */ /* 0x000fc60000010000 */
[----:B----4-:R-:W-:Y:S01]  /*2ef0*/  @!P4 FADD.FTZ R10, R10, R18 ;  /* 0x000000120a0ac221 */ /* 0x010fe20000010000 */
[----:B------:R-:W-:-:S07]  /*2f00*/  @!P4 FADD.FTZ R11, R11, R19 ;  /* 0x000000130b0bc221 */ /* 0x000fce0000010000 */
.L_x_228:
        /* <DEDUP_REMOVED lines=19> */
.L_x_229:
        /* <DEDUP_REMOVED lines=9> */
.L_x_230:
[----:B------:R-:W-:Y:S05]  /*30d0*/  BSYNC.RECONVERGENT B0 ;  /* 0x0000000000007941 */ /* 0x000fea0003800200 */
.L_x_223:
[----:B------:R-:W5:Y:S01]  /*30e0*/  S2UR UR5, SR_CgaCtaId ;  /* 0x00000000000579c3 */ /* 0x000f620000008800 */
[----:B------:R-:W-:Y:S01]  /*30f0*/  UMOV UR4, 0x400 ;  /* 0x0000040000047882 */ /* 0x000fe20000000000 */
[----:B------:R-:W0:Y:S01]  /*3100*/  LDCU.64 UR10, c[0x0][0x400] ;  /* 0x00008000ff0a77ac */ /* 0x000e220008000a00 */
[----:B------:R-:W-:Y:S02]  /*3110*/  SHF.L.U32 R25, R25, 0x10, RZ ;  /* 0x0000001019197819 */ /* 0x000fe400000006ff */
[----:B------:R-:W-:Y:S02]  /*3120*/  SHF.L.U32 R35, R35, 0x10, RZ ;  /* 0x0000001023237819 */ /* 0x000fe400000006ff */
[----:B------:R-:W-:Y:S01]  /*3130*/  SHF.L.U32 R7, R7, 0x10, RZ ;  /* 0x0000001007077819 */ /* 0x000fe200000006ff */
[----:B---34-:R-:W3:Y:S01]  /*3140*/  LDC R16, c[0x0][0x41c] ;  /* 0x00010700ff107b82 */ /* 0x018ee20000000800 */
[----:B------:R-:W-:Y:S01]  /*3150*/  SHF.L.U32 R33, R33, 0x10, RZ ;  /* 0x0000001021217819 */ /* 0x000fe200000006ff */
[----:B------:R-:W-:Y:S01]  /*3160*/  FADD.FTZ R14, -R8, R35 ;  /* 0x00000023080e7221 */ /* 0x000fe20000010100 */
[----:B------:R-:W-:Y:S01]  /*3170*/  SHF.L.U32 R24, R24, 0x10, RZ ;  /* 0x0000001018187819 */ /* 0x000fe200000006ff */
[----:B------:R-:W-:Y:S01]  /*3180*/  FADD.FTZ R22, -R8, R7 ;  /* 0x0000000708167221 */ /* 0x000fe20000010100 */
[----:B------:R-:W-:Y:S01]  /*3190*/  SHF.L.U32 R36, R36, 0x10, RZ ;  /* 0x0000001024247819 */ /* 0x000fe200000006ff */
[----:B------:R-:W-:Y:S01]  /*31a0*/  FADD.FTZ R38, -R8, R33 ;  /* 0x0000002108267221 */ /* 0x000fe20000010100 */
[----:B-1----:R-:W-:-:S03]  /*31b0*/  FMUL.FTZ R20, R14, R37 ;  /* 0x000000250e147220 */ /* 0x002fc60000410000 */
[----:B------:R-:W-:Y:S01]  /*31c0*/  FMUL.FTZ R14, R38, R37 ;  /* 0x00000025260e7220 */ /* 0x000fe20000410000 */
[----:B-----5:R-:W-:Y:S01]  /*31d0*/  ULEA UR4, UR5, UR4, 0x18 ;  /* 0x0000000405047291 */ /* 0x020fe2000f8ec0ff */
[----:B------:R-:W1:Y:S01]  /*31e0*/  LDCU.U8 UR5, c[0x0][0x414] ;  /* 0x00008280ff0577ac */ /* 0x000e620008000000 */
[----:B---3--:R-:W-:-:S07]  /*31f0*/  IMAD R17, R16, UR9, R29 ;  /* 0x0000000910117c24 */ /* 0x008fce000f8e021d */
[----:B------:R3:W-:Y:S01]  /*3200*/  @!P1 STS.64 [UR4+0xc0], R10 ;  /* 0x0000c00aff009988 */ /* 0x0007e20008000a04 */
[----:B------:R-:W-:Y:S01]  /*3210*/  BAR.SYNC.DEFER_BLOCKING 0x0 ;  /* 0x0000000000007b1d */ /* 0x000fe20000010000 */
[C---:B0-----:R-:W-:Y:S02]  /*3220*/  ISETP.GE.U32.AND P0, PT, R17.reuse, UR10, PT ;  /* 0x0000000a11007c0c */ /* 0x041fe4000bf06070 */
[----:B------:R-:W-:Y:S01]  /*3230*/  IADD3 R7, PT, PT, R17, 0x80, RZ ;  /* 0x0000008011077810 */ /* 0x000fe20007ffe0ff */
[----:B---3--:R-:W-:Y:S01]  /*3240*/  FADD.FTZ R10, -R8, R25 ;  /* 0x00000019080a7221 */ /* 0x008fe20000010100 */
[----:B-1----:R-:W-:Y:S01]  /*3250*/  UISETP.NE.AND UP0, UPT, UR5, URZ, UPT ;  /* 0x000000ff0500728c */ /* 0x002fe2000bf05270 */
[-C--:B------:R-:W-:Y:S01]  /*3260*/  FMUL.FTZ R8, R22, R37.reuse ;  /* 0x0000002516087220 */ /* 0x080fe20000410000 */
[----:B------:R-:W-:Y:S01]  /*3270*/  ISETP.GE.U32.AND P1, PT, R7, UR10, PT ;  /* 0x0000000a07007c0c */ /* 0x000fe2000bf26070 */
[----:B------:R-:W-:Y:S01]  /*3280*/  FMUL.FTZ R18, R10, R37 ;  /* 0x000000250a127220 */ /* 0x000fe20000410000 */
[----:B------:R-:W-:-:S04]  /*3290*/  SHF.R.S32.HI R10, RZ, 0x1f, R17 ;  /* 0x0000001fff0a7819 */ /* 0x000fc80000011411 */
[----:B------:R-:W-:Y:S01]  /*32a0*/  ISETP.GE.AND.EX P0, PT, R10, UR11, PT, P0 ;  /* 0x0000000b0a007c0c */ /* 0x000fe2000bf06300 */
[----:B------:R-:W2:Y:S01]  /*32b0*/  LDS.64 R12, [UR4+0xc0] ;  /* 0x0000c004ff0c7984 */ /* 0x000ea20008000a00 */
[----:B------:R-:W2:Y:S02]  /*32c0*/  LDCU UR4, c[0x0][0x42c] ;  /* 0x00008580ff0477ac */ /* 0x000ea40008000800 */
[----:B--2---:R-:W-:Y:S01]  /*32d0*/  FMUL.FTZ R19, R12, UR4 ;  /* 0x000000040c137c20 */ /* 0x004fe20008410000 */
[----:B------:R-:W-:-:S04]  /*32e0*/  FMUL.FTZ R13, R13, UR4 ;  /* 0x000000040d0d7c20 */ /* 0x000fc80008410000 */
[C-C-:B------:R-:W-:Y:S01]  /*32f0*/  FFMA.FTZ R11, R19.reuse, R18, R13.reuse ;  /* 0x00000012130b7223 */ /* 0x140fe2000001000d */
[C-C-:B------:R-:W-:Y:S01]  /*3300*/  FFMA.FTZ R12, R19.reuse, R20, R13.reuse ;  /* 0x00000014130c7223 */ /* 0x140fe2000001000d */
[C-C-:B------:R-:W-:Y:S01]  /*3310*/  FFMA.FTZ R15, R19.reuse, R8, R13.reuse ;  /* 0x00000008130f7223 */ /* 0x140fe2000001000d */
        /* <DEDUP_REMOVED lines=20> */
.L_x_231:
        /* <DEDUP_REMOVED lines=18> */
.L_x_233:
[----:B------:R-:W-:Y:S05]  /*3580*/  BSYNC.RECONVERGENT B0 ;  /* 0x0000000000007941 */ /* 0x000fea0003800200 */
.L_x_232:
[----:B------:R-:W-:Y:S02]  /*3590*/  SHF.L.U32 R10, R6, 0x10, RZ ;  /* 0x00000010060a7819 */ /* 0x000fe400000006ff */
[----:B------:R-:W-:Y:S02]  /*35a0*/  SHF.R.S32.HI R6, RZ, 0x1f, R7 ;  /* 0x0000001fff067819 */ /* 0x000fe40000011407 */
        /* <DEDUP_REMOVED lines=20> */
.L_x_234:
        /* <DEDUP_REMOVED lines=18> */
.L_x_236:
[----:B------:R-:W-:Y:S05]  /*3810*/  BSYNC.RECONVERGENT B0 ;  /* 0x0000000000007941 */ /* 0x000fea0003800200 */
.L_x_235:
[----:B------:R-:W2:Y:S01]  /*3820*/  LDCU UR4, c[0x0][0x410] ;  /* 0x00008200ff0477ac */ /* 0x000ea20008000800 */
[----:B------:R-:W-:Y:S02]  /*3830*/  IADD3 R26, PT, PT, R5, R26, RZ ;  /* 0x0000001a051a7210 */ /* 0x000fe40007ffe0ff */
[----:B------:R-:W-:Y:S01]  /*3840*/  IADD3 R27, PT, PT, R27, 0x1, RZ ;  /* 0x000000011b1b7810 */ /* 0x000fe20007ffe0ff */
[----:B------:R-:W2:Y:S02]  /*3850*/  LDCU UR5, c[0x0][0x3e0] ;  /* 0x00007c00ff0577ac */ /* 0x000ea40008000800 */
[----:B--2---:R-:W-:-:S06]  /*3860*/  UIMAD UR4, UR4, UR5, URZ ;  /* 0x00000005040472a4 */ /* 0x004fcc000f8e02ff */
[----:B------:R-:W-:-:S13]  /*3870*/  ISETP.GE.AND P0, PT, R26, UR4, PT ;  /* 0x000000041a007c0c */ /* 0x000fda000bf06270 */
[----:B------:R-:W-:Y:S05]  /*3880*/  @!P0 BRA `(.L_x_237) ;  /* 0xffffffc8003c8947 */ /* 0x000fea000383ffff */
.L_x_211:
[----:B-1----:R-:W1:Y:S01]  /*3890*/  LDC R6, c[0x0][0x370] ;  /* 0x0000dc00ff067b82 */ /* 0x002e620000000800 */
[----:B------:R-:W-:Y:S01]  /*38a0*/  ISETP.NE.AND P2, PT, R2, RZ, PT ;  /* 0x000000ff0200720c */ /* 0x000fe20003f45270 */
[----:B------:R-:W-:Y:S06]  /*38b0*/  BSSY.RECONVERGENT B0, `(.L_x_238) ;  /* 0x0000011000007945 */ /* 0x000fec0003800200 */
[----:B------:R-:W2:Y:S08]  /*38c0*/  LDC R7, c[0x0][0x374] ;  /* 0x0000dd00ff077b82 */ /* 0x000eb00000000800 */
[----:B------:R-:W3:Y:S01]  /*38d0*/  LDC.64 R4, c[0x0][0x3c8] ;  /* 0x0000f200ff047b82 */ /* 0x000ee20000000a00 */
[----:B-1----:R-:W-:-:S02]  /*38e0*/  ISETP.NE.AND P1, PT, R6, 0x1, PT ;  /* 0x000000010600780c */ /* 0x002fc40003f25270 */
[----:B------:R-:W-:Y:S02]  /*38f0*/  IADD3 R8, PT, PT, R6, -0x1, RZ ;  /* 0xffffffff06087810 */ /* 0x000fe40007ffe0ff */
[----:B--2---:R-:W-:-:S04]  /*3900*/  IADD3 R3, PT, PT, R7, -0x1, RZ ;  /* 0xffffffff07037810 */ /* 0x004fc80007ffe0ff */
        /* <DEDUP_REMOVED lines=11> */
.L_x_239:
[----:B------:R-:W-:Y:S05]  /*39c0*/  BSYNC.RECONVERGENT B0 ;  /* 0x0000000000007941 */ /* 0x000fea0003800200 */
.L_x_238:
[----:B------:R-:W-:Y:S05]  /*39d0*/  @P0 EXIT ;  /* 0x000000000000094d */ /* 0x000fea0003800000 */
[----:B------:R-:W-:Y:S05]  /*39e0*/  @P2 BRA `(.L_x_240) ;  /* 0x0000000000202947 */ /* 0x000fea0003800000 */
[----:B------:R-:W-:-:S05]  /*39f0*/  IMAD R0, R6, R7, RZ ;  /* 0x0000000706007224 */ /* 0x000fca00078e02ff */
[----:B------:R-:W-:-:S13]  /*3a00*/  ISETP.NE.AND P0, PT, R0, -0x1, PT ;  /* 0xffffffff0000780c */ /* 0x000fda0003f05270 */
[----:B------:R-:W-:Y:S05]  /*3a10*/  @!P0 BRA `(.L_x_240) ;  /* 0x0000000000148947 */ /* 0x000fea0003800000 */
.L_x_241:
[----:B-1----:R-:W2:Y:S04]  /*3a20*/  LDG.E.STRONG.GPU R3, desc[UR6][R4.64] ;  /* 0x0000000604037981 */ /* 0x002ea8000c1ef900 */
[----:B--2---:R-:W-:Y:S01]  /*3a30*/  CCTL.IVALL ;  /* 0x00000000ff00798f */ /* 0x004fe20002000000 */
[----:B------:R-:W-:Y:S05]  /*3a40*/  YIELD ;  /* 0x0000000000007946 */ /* 0x000fea0003800000 */
[----:B------:R-:W-:-:S13]  /*3a50*/  ISETP.NE.AND P0, PT, R3, R0, PT ;  /* 0x000000000300720c */ /* 0x000fda0003f05270 */
[----:B------:R-:W-:Y:S05]  /*3a60*/  @P0 BRA `(.L_x_241) ;  /* 0xfffffffc00ec0947 */ /* 0x000fea000383ffff */
.L_x_240:
        /* <DEDUP_REMOVED lines=16> */
[----:B0-----:R-:W-:Y:S02]  /*3b70*/  SEL R13, R3, R6, P0 ;  /* 0x00000006030d7207 */ /* 0x001fe40000000000 */
        /* <DEDUP_REMOVED lines=19> */
[----:B------:R-:W-:Y:S02]  /*3cb0*/  IADD3 R6, P0, PT, R6, R17, RZ ;  /* 0x0000001106067210 */ /* 0x000fe40007f1e0ff */
[----:B------:R-:W-:Y:S02]  /*3cc0*/  LEA.HI R16, P2, R13, R10, RZ, 0x1 ;  /* 0x0000000a0d107211 */ /* 0x000fe400078508ff */
[----:B------:R-:W-:Y:S02]  /*3cd0*/  LOP3.LUT R12, R6, 0x3, RZ, 0xc0, !PT ;  /* 0x00000003060c7812 */ /* 0x000fe400078ec0ff */
[----:B------:R-:W-:-:S02]  /*3ce0*/  LEA.HI.X R8, R9, RZ, RZ, 0x17, P0 ;  /* 0x000000ff09087211 */ /* 0x000fc400000fbcff */
[----:B------:R-:W-:Y:S02]  /*3cf0*/  ISETP.NE.U32.AND P1, PT, R12, 0x3, PT ;  /* 0x000000030c00780c */ /* 0x000fe40003f25070 */
[----:B------:R-:W-:Y:S02]  /*3d00*/  ISETP.GE.U32.AND P0, PT, R6, 0x3, PT ;  /* 0x000000030600780c */ /* 0x000fe40003f06070 */
[----:B------:R-:W-:Y:S02]  /*3d10*/  ISETP.NE.AND.EX P1, PT, RZ, RZ, PT, P1 ;  /* 0x000000ffff00720c */ /* 0x000fe40003f25310 */
[----:B------:R-:W-:Y:S02]  /*3d20*/  IADD3.X R13, PT, PT, RZ, R13, RZ, P2, !PT ;  /* 0x0000000dff0d7210 */ /* 0x000fe400017fe4ff */
[----:B------:R-:W-:Y:S02]  /*3d30*/  ISETP.GE.U32.AND.EX P0, PT, R8, RZ, PT, P0 ;  /* 0x000000ff0800720c */ /* 0x000fe40003f06100 */
[----:B------:R-:W-:-:S02]  /*3d40*/  SHF.R.S64 R16, R16, 0x1, R13 ;  /* 0x0000000110107819 */ /* 0x000fc4000000100d */
[----:B------:R-:W-:-:S05]  /*3d50*/  SHF.R.S32.HI R17, RZ, 0x1, R13 ;  /* 0x00000001ff117819 */ /* 0x000fca000001140d */
[----:B------:R-:W-:Y:S05]  /*3d60*/  @!P1 BRA `(.L_x_243) ;  /* 0x0000000000d89947 */ /* 0x000fea0003800000 */
[----:B------:R-:W0:Y:S01]  /*3d70*/  LDCU.64 UR10, c[0x0][0x390] ;  /* 0x00007200ff0a77ac */ /* 0x000e220008000a00 */
[----:B------:R-:W-:Y:S02]  /*3d80*/  IADD3 R11, PT, PT, R6, 0x1, RZ ;  /* 0x00000001060b7810 */ /* 0x000fe40007ffe0ff */
[----:B------:R-:W-:Y:S01]  /*3d90*/  MOV R6, R2 ;  /* 0x0000000200067202 */ /* 0x000fe20000000f00 */
[----:B------:R-:W1:Y:S01]  /*3da0*/  LDCU.64 UR8, c[0x0][0x3d8] ;  /* 0x00007b00ff0877ac */ /* 0x000e620008000a00 */
[----:B------:R-:W-:Y:S02]  /*3db0*/  LOP3.LUT R11, R11, 0x3, RZ, 0xc0, !PT ;  /* 0x000000030b0b7812 */ /* 0x000fe400078ec0ff */
[C---:B------:R-:W-:Y:S01]  /*3dc0*/  SHF.L.U32 R24, R2.reuse, 0x2, RZ ;  /* 0x0000000202187819 */ /* 0x040fe200000006ff */
[----:B------:R-:W2:Y:S01]  /*3dd0*/  LDCU.64 UR12, c[0x0][0x388] ;  /* 0x00007100ff0c77ac */ /* 0x000ea20008000a00 */
[--C-:B------:R-:W-:Y:S01]  /*3de0*/  SHF.L.U64.HI R25, R2, 0x2, R7.reuse ;  /* 0x0000000202197819 */ /* 0x100fe20000010207 */
[----:B------:R-:W-:Y:S01]  /*3df0*/  IMAD.WIDE.U32 R8, R11, 0x280, R6 ;  /* 0x000002800b087825 */ /* 0x000fe200078e0006 */
[----:B------:R-:W-:Y:S01]  /*3e00*/  SHF.L.U64.HI R32, R3, 0x2, R0 ;  /* 0x0000000203207819 */ /* 0x000fe20000010200 */
[----:B------:R-:W-:Y:S01]  /*3e10*/  UMOV UR4, URZ ;  /* 0x000000ff00047c82 */ /* 0x000fe20008000000 */
[----:B------:R-:W-:-:S02]  /*3e20*/  SHF.L.U64.HI R28, R16, 0x2, R17 ;  /* 0x00000002101c7819 */ /* 0x000fc40000010211 */
[----:B------:R-:W-:Y:S02]  /*3e30*/  IADD3 R7, PT, PT, R9, UR4, RZ ;  /* 0x0000000409077c10 */ /* 0x000fe4000fffe0ff */
[----:B------:R-:W-:Y:S01]  /*3e40*/  MOV R2, R8 ;  /* 0x0000000800027202 */ /* 0x000fe20000000f00 */
[----:B------:R-:W-:Y:S01]  /*3e50*/  IMAD.WIDE.U32 R8, R4, 0x4, RZ ;  /* 0x0000000404087825 */ /* 0x000fe200078e00ff */
[C---:B0-----:R-:W-:Y:S02]  /*3e60*/  IADD3 R26, P2, PT, R24.reuse, UR10, RZ ;  /* 0x0000000a181a7c10 */ /* 0x041fe4000ff5e0ff */
[----:B-1----:R-:W-:Y:S02]  /*3e70*/  IADD3 R18, P1, PT, R24, UR8, RZ ;  /* 0x0000000818127c10 */ /* 0x002fe4000ff3e0ff */
[C---:B------:R-:W-:Y:S02]  /*3e80*/  IADD3.X R27, PT, PT, R25.reuse, UR11, RZ, P2, !PT ;  /* 0x0000000b191b7c10 */ /* 0x040fe400097fe4ff */
[----:B------:R-:W-:-:S02]  /*3e90*/  IADD3.X R19, PT, PT, R25, UR9, RZ, P1, !PT ;  /* 0x0000000919137c10 */ /* 0x000fc40008ffe4ff */
[----:B------:R-:W-:Y:S02]  /*3ea0*/  IADD3 R20, P2, PT, RZ, -R11, RZ ;  /* 0x8000000bff147210 */ /* 0x000fe40007f5e0ff */
[----:B--2---:R-:W-:Y:S02]  /*3eb0*/  IADD3 R24, P1, PT, R24, UR12, RZ ;  /* 0x0000000c18187c10 */ /* 0x004fe4000ff3e0ff */
[----:B------:R-:W-:Y:S02]  /*3ec0*/  SHF.L.U32 R11, R5, 0x2, RZ ;  /* 0x00000002050b7819 */ /* 0x000fe400000006ff */
[----:B------:R-:W-:Y:S02]  /*3ed0*/  IADD3.X R25, PT, PT, R25, UR13, RZ, P1, !PT ;  /* 0x0000000d19197c10 */ /* 0x000fe40008ffe4ff */
[----:B------:R-:W-:Y:S02]  /*3ee0*/  IADD3 R30, PT, PT, R9, R11, RZ ;  /* 0x0000000b091e7210 */ /* 0x000fe40007ffe0ff */
[----:B------:R-:W-:-:S07]  /*3ef0*/  IADD3.X R22, PT, PT, RZ, -0x1, RZ, P2, !PT ;  /* 0xffffffffff167810 */ /* 0x000fce00017fe4ff */
.L_x_244:
[-C--:B0-----:R-:W-:Y:S01]  /*3f00*/  LEA R10, P3, R16, R18.reuse, 0x2 ;  /* 0x00000012100a7211 */ /* 0x081fe200078610ff */
[----:B------:R-:W2:Y:S01]  /*3f10*/  LDG.E R6, desc[UR6][R18.64] ;  /* 0x0000000612067981 */ /* 0x000ea2000c1e1900 */
[----:B------:R-:W-:Y:S02]  /*3f20*/  LEA R14, P1, R3, R18, 0x2 ;  /* 0x00000012030e7211 */ /* 0x000fe400078210ff */
[----:B------:R-:W-:Y:S02]  /*3f30*/  IADD3 R12, P2, PT, R18, R8, RZ ;  /* 0x00000008120c7210 */ /* 0x000fe40007f5e0ff */
[C---:B------:R-:W-:Y:S02]  /*3f40*/  IADD3.X R11, PT, PT, R19.reuse, R28, RZ, P3, !PT ;  /* 0x0000001c130b7210 */ /* 0x040fe40001ffe4ff */
[C---:B------:R-:W-:Y:S02]  /*3f50*/  IADD3.X R15, PT, PT, R19.reuse, R32, RZ, P1, !PT ;  /* 0x00000020130f7210 */ /* 0x040fe40000ffe4ff */
[----:B------:R-:W-:-:S02]  /*3f60*/  IADD3.X R13, PT, PT, R19, R30, RZ, P2, !PT ;  /* 0x0000001e130d7210 */ /* 0x000fc400017fe4ff */
[----:B------:R0:W3:Y:S04]  /*3f70*/  LDG.E R11, desc[UR6][R10.64] ;  /* 0x000000060a0b7981 */ /* 0x0000e8000c1e1900 */
[----:B------:R1:W3:Y:S04]  /*3f80*/  LDG.E R12, desc[UR6][R12.64] ;  /* 0x000000060c0c7981 */ /* 0x0002e8000c1e1900 */
[----:B------:R-:W2:Y:S01]  /*3f90*/  LDG.E R15, desc[UR6][R14.64] ;  /* 0x000000060e0f7981 */ /* 0x000ea2000c1e1900 */
[----:B0-----:R-:W-:Y:S02]  /*3fa0*/  MOV R10, R24 ;  /* 0x00000018000a7202 */ /* 0x001fe40000000f00 */
[----:B------:R-:W-:-:S02]  /*3fb0*/  IADD3 R20, P1, PT, R20, 0x1, RZ ;  /* 0x0000000114147810 */ /* 0x000fc40007f3e0ff */
[----:B-1----:R-:W-:Y:S02]  /*3fc0*/  MOV R13, R27 ;  /* 0x0000001b000d7202 */ /* 0x002fe40000000f00 */
[----:B------:R-:W-:Y:S02]  /*3fd0*/  IADD3.X R22, PT, PT, RZ, R22, RZ, P1, !PT ;  /* 0x00000016ff167210 */ /* 0x000fe40000ffe4ff */
[----:B------:R-:W-:-:S04]  /*3fe0*/  ISETP.NE.U32.AND P1, PT, R20, RZ, PT ;  /* 0x000000ff1400720c */ /* 0x000fc80003f25070 */
[----:B------:R-:W-:Y:S02]  /*3ff0*/  ISETP.NE.AND.EX P1, PT, R22, RZ, PT, P1 ;  /* 0x000000ff1600720c */ /* 0x000fe40003f25310 */
[----:B------:R-:W-:Y:S02]  /*4000*/  IADD3 R18, P2, PT, R18, 0xa00, RZ ;  /* 0x00000a0012127810 */ /* 0x000fe40007f5e0ff */
[----:B------:R-:W-:Y:S02]  /*4010*/  IADD3 R24, P4, PT, R24, 0xa00, RZ ;  /* 0x00000a0018187810 */ /* 0x000fe40007f9e0ff */
[----:B------:R-:W-:Y:S02]  /*4020*/  IADD3.X R19, PT, PT, RZ, R19, RZ, P2, !PT ;  /* 0x00000013ff137210 */ /* 0x000fe400017fe4ff */
[----:B---3--:R-:W-:Y:S02]  /*4030*/  F2FP.BF16.F32.PACK_AB R23, R11, R12 ;  /* 0x0000000c0b17723e */ /* 0x008fe400000010ff */
[----:B------:R-:W-:-:S02]  /*4040*/  MOV R11, R25 ;  /* 0x00000019000b7202 */ /* 0x000fc40000000f00 */
[----:B--2---:R-:W-:Y:S02]  /*4050*/  F2FP.BF16.F32.PACK_AB R21, R15, R6 ;  /* 0x000000060f15723e */ /* 0x004fe400000010ff */
[----:B------:R-:W-:-:S03]  /*4060*/  MOV R12, R26 ;  /* 0x0000001a000c7202 */ /* 0x000fc60000000f00 */
[----:B------:R0:W-:Y:S04]  /*4070*/  STG.E desc[UR6][R10.64], R21 ;  /* 0x000000150a007986 */ /* 0x0001e8000c101906 */
[----:B------:R0:W-:Y:S01]  /*4080*/  STG.E desc[UR6][R12.64], R23 ;  /* 0x000000170c007986 */ /* 0x0001e2000c101906 */
[----:B------:R-:W-:Y:S02]  /*4090*/  IADD3 R26, P3, PT, R26, 0xa00, RZ ;  /* 0x00000a001a1a7810 */ /* 0x000fe40007f7e0ff */
[----:B------:R-:W-:Y:S02]  /*40a0*/  IADD3.X R25, PT, PT, RZ, R25, RZ, P4, !PT ;  /* 0x00000019ff197210 */ /* 0x000fe400027fe4ff */
[----:B------:R-:W-:Y:S01]  /*40b0*/  IADD3.X R27, PT, PT, RZ, R27, RZ, P3, !PT ;  /* 0x0000001bff1b7210 */ /* 0x000fe20001ffe4ff */
[----:B------:R-:W-:Y:S08]  /*40c0*/  @P1 BRA `(.L_x_244) ;  /* 0xfffffffc008c1947 */ /* 0x000ff0000383ffff */
.L_x_243:
[----:B------:R-:W-:Y:S05]  /*40d0*/  BSYNC.RECONVERGENT B0 ;  /* 0x0000000000007941 */ /* 0x000fea0003800200 */
.L_x_242:
[----:B------:R-:W-:Y:S05]  /*40e0*/  @!P0 EXIT ;  /* 0x000000000000894d */ /* 0x000fea0003800000 */
[C---:B------:R-:W-:Y:S01]  /*40f0*/  SHF.L.U64.HI R5, R4.reuse, 0x2, R5 ;  /* 0x0000000204057819 */ /* 0x040fe20000010205 */
[----:B------:R-:W1:Y:S01]  /*4100*/  LDCU.64 UR4, c[0x0][0x3d8] ;  /* 0x00007b00ff0477ac */ /* 0x000e620008000a00 */
[----:B------:R-:W-:Y:S02]  /*4110*/  SHF.L.U32 R4, R4, 0x2, RZ ;  /* 0x0000000204047819 */ /* 0x000fe400000006ff */
[C---:B------:R-:W-:Y:S01]  /*4120*/  SHF.L.U64.HI R6, R16.reuse, 0x2, R17 ;  /* 0x0000000210067819 */ /* 0x040fe20000010211 */
[----:B------:R-:W2:Y:S01]  /*4130*/  LDCU.64 UR8, c[0x0][0x388] ;  /* 0x00007100ff0877ac */ /* 0x000ea20008000a00 */
[----:B0-----:R-:W-:Y:S02]  /*4140*/  SHF.L.U32 R10, R16, 0x2, RZ ;  /* 0x00000002100a7819 */ /* 0x001fe400000006ff */
[C---:B------:R-:W-:Y:S01]  /*4150*/  SHF.L.U64.HI R8, R3.reuse, 0x2, R0 ;  /* 0x0000000203087819 */ /* 0x040fe20000010200 */
[----:B------:R-:W0:Y:S01]  /*4160*/  LDCU.64 UR10, c[0x0][0x390] ;  /* 0x00007200ff0a77ac */ /* 0x000e220008000a00 */
[----:B------:R-:W-:-:S07]  /*4170*/  SHF.L.U32 R9, R3, 0x2, RZ ;  /* 0x0000000203097819 */ /* 0x000fce00000006ff */
.L_x_245:
[C---:B---3--:R-:W-:Y:S02]  /*4180*/  SHF.L.U32 R11, R2.reuse, 0x2, RZ ;  /* 0x00000002020b7819 */ /* 0x048fe400000006ff */
[----:B------:R-:W-:Y:S02]  /*4190*/  SHF.L.U64.HI R7, R2, 0x2, R7 ;  /* 0x0000000202077819 */ /* 0x000fe40000010207 */
[----:B-1----:R-:W-:-:S04]  /*41a0*/  IADD3 R12, P0, PT, R11, UR4, RZ ;  /* 0x000000040b0c7c10 */ /* 0x002fc8000ff1e0ff */
[----:B------:R-:W-:Y:S02]  /*41b0*/  IADD3.X R13, PT, PT, R7, UR5, RZ, P0, !PT ;  /* 0x00000005070d7c10 */ /* 0x000fe400087fe4ff */
[C---:B------:R-:W-:Y:S02]  /*41c0*/  IADD3 R14, P0, PT, R12.reuse, R9, RZ ;  /* 0x000000090c0e7210 */ /* 0x040fe40007f1e0ff */
[C---:B------:R-:W-:Y:S02]  /*41d0*/  IADD3 R18, P2, PT, R12.reuse, R10, RZ ;  /* 0x0000000a0c127210 */ /* 0x040fe40007f5e0ff */
[C---:B------:R-:W-:Y:S02]  /*41e0*/  IADD3.X R15, PT, PT, R13.reuse, R8, RZ, P0, !PT ;  /* 0x000000080d0f7210 */ /* 0x040fe400007fe4ff */
[----:B------:R-:W-:Y:S02]  /*41f0*/  IADD3 R16, P1, PT, R12, R4, RZ ;  /* 0x000000040c107210 */ /* 0x000fe40007f3e0ff */
[C---:B------:R-:W-:Y:S01]  /*4200*/  IADD3.X R19, PT, PT, R13.reuse, R6, RZ, P2, !PT ;  /* 0x000000060d137210 */ /* 0x040fe200017fe4ff */
[----:B------:R1:W3:Y:S01]  /*4210*/  LDG.E R12, desc[UR6][R12.64] ;  /* 0x000000060c0c7981 */ /* 0x0002e2000c1e1900 */
[----:B------:R-:W-:-:S03]  /*4220*/  IADD3.X R17, PT, PT, R13, R5, RZ, P1, !PT ;  /* 0x000000050d117210 */ /* 0x000fc60000ffe4ff */
[----:B------:R-:W3:Y:S04]  /*4230*/  LDG.E R15, desc[UR6][R14.64] ;  /* 0x000000060e0f7981 */ /* 0x000ee8000c1e1900 */
[----:B------:R-:W4:Y:S04]  /*4240*/  LDG.E R16, desc[UR6][R16.64] ;  /* 0x0000000610107981 */ /* 0x000f28000c1e1900 */
[----:B------:R-:W4:Y:S01]  /*4250*/  LDG.E R19, desc[UR6][R18.64] ;  /* 0x0000000612137981 */ /* 0x000f22000c1e1900 */
[----:B------:R-:W-:Y:S02]  /*4260*/  LOP3.LUT R22, R11, 0xfffffffc, RZ, 0xc0, !PT ;  /* 0xfffffffc0b167812 */ /* 0x000fe400078ec0ff */
[----:B------:R-:W-:-:S02]  /*4270*/  LOP3.LUT R25, R7, 0x1, RZ, 0xc0, !PT ;  /* 0x0000000107197812 */ /* 0x000fc400078ec0ff */
[C---:B--2---:R-:W-:Y:S02]  /*4280*/  IADD3 R20, P0, PT, R22.reuse, UR8, RZ ;  /* 0x0000000816147c10 */ /* 0x044fe4000ff1e0ff */
[----:B-1----:R-:W-:Y:S02]  /*4290*/  LOP3.LUT R13, R7, 0x3, RZ, 0xc0, !PT ;  /* 0x00000003070d7812 */ /* 0x002fe400078ec0ff */
[----:B------:R-:W-:Y:S02]  /*42a0*/  IADD3.X R21, PT, PT, R25, UR9, RZ, P0, !PT ;  /* 0x0000000919157c10 */ /* 0x000fe400087fe4ff */
[----:B0-----:R-:W-:-:S04]  /*42b0*/  IADD3 R24, P0, PT, R22, UR10, RZ ;  /* 0x0000000a16187c10 */ /* 0x001fc8000ff1e0ff */
[----:B------:R-:W-:Y:S02]  /*42c0*/  IADD3.X R25, PT, PT, R25, UR11, RZ, P0, !PT ;  /* 0x0000000b19197c10 */ /* 0x000fe400087fe4ff */
[----:B---3--:R-:W-:Y:S02]  /*42d0*/  F2FP.BF16.F32.PACK_AB R23, R15, R12 ;  /* 0x0000000c0f17723e */ /* 0x008fe400000010ff */
[----:B------:R-:W-:-:S04]  /*42e0*/  IADD3 R12, P1, PT, R22, UR4, RZ ;  /* 0x00000004160c7c10 */ /* 0x000fc8000ff3e0ff */
[----:B------:R-:W-:Y:S02]  /*42f0*/  IADD3.X R13, PT, PT, R13, UR5, RZ, P1, !PT ;  /* 0x000000050d0d7c10 */ /* 0x000fe40008ffe4ff */
[----:B----4-:R-:W-:Y:S02]  /*4300*/  F2FP.BF16.F32.PACK_AB R27, R19, R16 ;  /* 0x00000010131b723e */ /* 0x010fe400000010ff */
[C---:B------:R-:W-:Y:S02]  /*4310*/  IADD3 R18, P0, PT, R12.reuse, R9, RZ ;  /* 0x000000090c127210 */ /* 0x040fe40007f1e0ff */
[C---:B------:R-:W-:Y:S02]  /*4320*/  IADD3 R14, P1, PT, R12.reuse, R4, RZ ;  /* 0x000000040c0e7210 */ /* 0x040fe40007f3e0ff */
[----:B------:R-:W-:Y:S02]  /*4330*/  IADD3 R16, P2, PT, R12, R10, RZ ;  /* 0x0000000a0c107210 */ /* 0x000fe40007f5e0ff */
[----:B------:R-:W-:-:S02]  /*4340*/  IADD3.X R19, PT, PT, R13, R8, RZ, P0, !PT ;  /* 0x000000080d137210 */ /* 0x000fc400007fe4ff */
[C---:B------:R-:W-:Y:S02]  /*4350*/  IADD3.X R15, PT, PT, R13.reuse, R5, RZ, P1, !PT ;  /* 0x000000050d0f7210 */ /* 0x040fe40000ffe4ff */
[----:B------:R-:W-:Y:S01]  /*4360*/  IADD3.X R17, PT, PT, R13, R6, RZ, P2, !PT ;  /* 0x000000060d117210 */ /* 0x000fe200017fe4ff */
[----:B------:R0:W-:Y:S04]  /*4370*/  STG.E desc[UR6][R20.64], R23 ;  /* 0x0000001714007986 */ /* 0x0001e8000c101906 */
[----:B------:R1:W-:Y:S04]  /*4380*/  STG.E desc[UR6][R24.64], R27 ;  /* 0x0000001b18007986 */ /* 0x0003e8000c101906 */
        /* <DEDUP_REMOVED lines=13> */
[----:B---3--:R-:W-:-:S03]  /*4460*/  F2FP.BF16.F32.PACK_AB R31, R31, R28 ;  /* 0x0000001c1f1f723e */ /* 0x008fc600000010ff */
[----:B------:R0:W-:Y:S04]  /*4470*/  STG.E desc[UR6][R22.64], R29 ;  /* 0x0000001d16007986 */ /* 0x0001e8000c101906 */
[----:B------:R2:W-:Y:S04]  /*4480*/  STG.E desc[UR6][R20.64], R31 ;  /* 0x0000001f14007986 */ /* 0x0005e8000c101906 */
[----:B------:R-:W3:Y:S04]  /*4490*/  LDG.E R26, desc[UR6][R12.64+0x1400] ;  /* 0x001400060c1a7981 */ /* 0x000ee8000c1e1900 */
[----:B-1----:R-:W3:Y:S04]  /*44a0*/  LDG.E R27, desc[UR6][R18.64+0x1400] ;  /* 0x00140006121b7981 */ /* 0x002ee8000c1e1900 */
        /* <DEDUP_REMOVED lines=10> */
[----:B---3--:R-:W-:Y:S02]  /*4550*/  F2FP.BF16.F32.PACK_AB R27, R27, R26 ;  /* 0x0000001a1b1b723e */ /* 0x008fe400000010ff */
[----:B----4-:R-:W-:-:S03]  /*4560*/  F2FP.BF16.F32.PACK_AB R33, R33, R28 ;  /* 0x0000001c2121723e */ /* 0x010fc600000010ff */
[----:B------:R0:W-:Y:S04]  /*4570*/  STG.E desc[UR6][R24.64], R27 ;  /* 0x0000001b18007986 */ /* 0x0001e8000c101906 */
[----:B------:R3:W-:Y:S04]  /*4580*/  STG.E desc[UR6][R22.64], R33 ;  /* 0x0000002116007986 */ /* 0x0007e8000c101906 */
[----:B------:R-:W4:Y:S04]  /*4590*/  LDG.E R12, desc[UR6][R12.64+0x1e00] ;  /* 0x001e00060c0c7981 */ /* 0x000f28000c1e1900 */
[----:B------:R-:W4:Y:S04]  /*45a0*/  LDG.E R19, desc[UR6][R18.64+0x1e00] ;  /* 0x001e000612137981 */ /* 0x000f28000c1e1900 */
[----:B------:R-:W5:Y:S04]  /*45b0*/  LDG.E R14, desc[UR6][R14.64+0x1e00] ;  /* 0x001e00060e0e7981 */ /* 0x000f68000c1e1900 */
[----:B------:R-:W5:Y:S01]  /*45c0*/  LDG.E R17, desc[UR6][R16.64+0x1e00] ;  /* 0x001e000610117981 */ /* 0x000f62000c1e1900 */
[----:B------:R-:W-:-:S04]  /*45d0*/  IADD3 R11, P0, PT, R11, 0x1e00, RZ ;  /* 0x00001e000b0b7810 */ /* 0x000fc80007f1e0ff */
[----:B--2---:R-:W-:Y:S02]  /*45e0*/  IADD3.X R20, PT, PT, RZ, R7, RZ, P0, !PT ;  /* 0x00000007ff147210 */ /* 0x004fe400007fe4ff */
        /* <DEDUP_REMOVED lines=10> */
[----:B----4-:R-:W-:Y:S02]  /*4690*/  F2FP.BF16.F32.PACK_AB R19, R19, R12 ;  /* 0x0000000c1313723e */ /* 0x010fe400000010ff */
[----:B-----5:R-:W-:-:S03]  /*46a0*/  F2FP.BF16.F32.PACK_AB R11, R17, R14 ;  /* 0x0000000e110b723e */ /* 0x020fc600000010ff */
[----:B------:R3:W-:Y:S04]  /*46b0*/  STG.E desc[UR6][R20.64], R19 ;  /* 0x0000001314007986 */ /* 0x0007e8000c101906 */
[----:B------:R3:W-:Y:S02]  /*46c0*/  STG.E desc[UR6][R24.64], R11 ;  /* 0x0000000b18007986 */ /* 0x0007e4000c101906 */
[----:B------:R-:W-:Y:S05]  /*46d0*/  @P0 BRA `(.L_x_245) ;  /* 0xfffffff800a80947 */ /* 0x000fea000383ffff */
[----:B------:R-:W-:Y:S05]  /*46e0*/  EXIT ;  /* 0x000000000000794d */ /* 0x000fea0003800000 */
.L_x_246:
        /* <DEDUP_REMOVED lines=9> */
.L_x_2066:


//--------------------- .text._Z35group_norm_nhwc_bwd_one_pass_kernelI11Bf16IOBf16WLi512ELi10ELi640EEv26Group_norm_nhwc_bwd_params --------------------------
	.section	.text._Z35group_norm_nhwc_bwd_one_pass_kernelI11Bf16IOBf16WLi512ELi10ELi640EEv26Group_norm_nhwc_bwd_params,"ax",@progbits
	.align	128
        .global         _Z35group_norm_nhwc_bwd_one_pass_kernelI11Bf16IOBf16WLi512ELi10ELi640EEv26Group_norm_nhwc_bwd_params
        .type           _Z35group_norm_nhwc_bwd_one_pass_kernelI11Bf16IOBf16WLi512ELi10ELi640EEv26Group_norm_nhwc_bwd_params,@function
        .size           _Z35group_norm_nhwc_bwd_one_pass_kernelI11Bf16IOBf16WLi512ELi10ELi640EEv26Group_norm_nhwc_bwd_params,(.L_x_2067 - _Z35group_norm_nhwc_bwd_one_pass_kernelI11Bf16IOBf16WLi512ELi10ELi640EEv26Group_norm_nhwc_bwd_params)
        .other          _Z35group_norm_nhwc_bwd_one_pass_kernelI11Bf16IOBf16WLi512ELi10ELi640EEv26Group_norm_nhwc_bwd_params,@"STO_CUDA_ENTRY STV_DEFAULT"
_Z35group_norm_nhwc_bwd_one_pass_kernelI11Bf16IOBf16WLi512ELi10ELi640EEv26Group_norm_nhwc_bwd_params:
.text._Z35group_norm_nhwc_bwd_one_pass_kernelI11Bf16IOBf16WLi512ELi10ELi640EEv26Group_norm_nhwc_bwd_params:
        /* <DEDUP_REMOVED lines=21> */
.L_x_279:
[----:B012---:R-:W1:Y:S01]  /*0150*/  LDC R9, c[0x0][0x410] ;  /* 0x00010400ff097b82 */ /* 0x007e620000000800 */
[----:B------:R-:W-:Y:S01]  /*0160*/  IABS R8, UR5 ;  /* 0x0000000500087c13 */ /* 0x000fe20008000000 */
[----:B------:R-:W2:Y:S01]  /*0170*/  LDCU.128 UR12, c[0x0][0x400] ;  /* 0x00008000ff0c77ac */ /* 0x000ea20008000c00 */
[----:B------:R-:W-:Y:S01]  /*0180*/  ISETP.LE.AND P4, PT, RZ, UR5, PT ;  /* 0x00000005ff007c0c */ /* 0x000fe2000bf83270 */
[----:B---3--:R-:W3:Y:S04]  /*0190*/  LDCU.64 UR6, c[0x0][0x3b8] ;  /* 0x00007700ff0677ac */ /* 0x008ee80008000a00 */
[----:B------:R-:W4:Y:S01]  /*01a0*/  S2UR UR8, SR_CTAID.X ;  /* 0x00000000000879c3 */ /* 0x000f220000002500 */
[----:B------:R-:W5:Y:S01]  /*01b0*/  LDCU.U8 UR16, c[0x0][0x414] ;  /* 0x00008280ff1077ac */ /* 0x000f620008000000 */
[----:B-1----:R-:W-:Y:S01]  /*01c0*/  IABS R6, R9 ;  /* 0x0000000900067213 */ /* 0x002fe20000000000 */
[----:B---3--:R-:W-:-:S03]  /*01d0*/  UIMAD.WIDE UR6, UR5, 0x8, UR6 ;  /* 0x00000008050678a5 */ /* 0x008fc6000f8e0206 */
[----:B------:R-:W1:Y:S03]  /*01e0*/  I2F.RP R3, R6 ;  /* 0x0000000600037306 */ /* 0x000e660000209400 */
[----:B------:R-:W-:Y:S02]  /*01f0*/  MOV R12, UR6 ;  /* 0x00000006000c7c02 */ /* 0x000fe40008000f00 */
[----:B------:R-:W-:-:S06]  /*0200*/  MOV R13, UR7 ;  /* 0x00000007000d7c02 */ /* 0x000fcc0008000f00 */
[----:B------:R-:W3:Y:S01]  /*0210*/  LDG.E.64 R12, desc[UR10][R12.64] ;  /* 0x0000000a0c0c7981 */ /* 0x000ee2000c1e1b00 */
[----:B-1----:R-:W1:Y:S02]  /*0220*/  MUFU.RCP R3, R3 ;  /* 0x0000000300037308 */ /* 0x002e640000001000 */
[----:B-1----:R-:W-:-:S06]  /*0230*/  IADD3 R4, PT, PT, R3, 0xffffffe, RZ ;  /* 0x0ffffffe03047810 */ /* 0x002fcc0007ffe0ff */
[----:B------:R1:W0:Y:S02]  /*0240*/  F2I.FTZ.U32.TRUNC.NTZ R5, R4 ;  /* 0x0000000400057305 */ /* 0x000224000021f000 */
[----:B-1----:R-:W-:Y:S01]  /*0250*/  HFMA2 R4, -RZ, RZ, 0, 0 ;  /* 0x00000000ff047431 */ /* 0x002fe200000001ff */
[----:B0-----:R-:W-:-:S05]  /*0260*/  IADD3 R7, PT, PT, RZ, -R5, RZ ;  /* 0x80000005ff077210 */ /* 0x001fca0007ffe0ff */
[----:B------:R-:W-:-:S04]  /*0270*/  IMAD R7, R7, R6, RZ ;  /* 0x0000000607077224 */ /* 0x000fc800078e02ff */
[----:B------:R-:W-:Y:S01]  /*0280*/  IMAD.HI.U32 R5, R5, R7, R4 ;  /* 0x0000000705057227 */ /* 0x000fe200078e0004 */
[----:B------:R-:W-:Y:S02]  /*0290*/  MOV R7, R8 ;  /* 0x0000000800077202 */ /* 0x000fe40000000f00 */
[----:B------:R-:W4:Y:S03]  /*02a0*/  LDC R8, c[0x0][0x41c] ;  /* 0x00010700ff087b82 */ /* 0x000f260000000800 */
[----:B------:R-:W-:-:S05]  /*02b0*/  IMAD.HI.U32 R5, R5, R7, RZ ;  /* 0x0000000705057227 */ /* 0x000fca00078e00ff */
[----:B------:R-:W-:-:S05]  /*02c0*/  IADD3 R3, PT, PT, -R5, RZ, RZ ;  /* 0x000000ff05037210 */ /* 0x000fca0007ffe1ff */
[----:B------:R-:W-:Y:S01]  /*02d0*/  IMAD R3, R6, R3, R7 ;  /* 0x0000000306037224 */ /* 0x000fe200078e0207 */
[----:B------:R-:W-:-:S04]  /*02e0*/  LOP3.LUT R7, R9, UR5, RZ, 0x3c, !PT ;  /* 0x0000000509077c12 */ /* 0x000fc8000f8e3cff */
[----:B------:R-:W-:Y:S02]  /*02f0*/  ISETP.GT.U32.AND P2, PT, R6, R3, PT ;  /* 0x000000030600720c */ /* 0x000fe40003f44070 */
[----:B------:R-:W-:Y:S01]  /*0300*/  ISETP.GE.AND P3, PT, R7, RZ, PT ;  /* 0x000000ff0700720c */ /* 0x000fe20003f66270 */
[----:B----4-:R-:W-:-:S05]  /*0310*/  IMAD R23, R8, UR8, R39 ;  /* 0x0000000808177c24 */ /* 0x010fca000f8e0227 */
[----:B--2---:R-:W-:-:S05]  /*0320*/  ISETP.GE.U32.AND P0, PT, R23, UR12, PT ;  /* 0x0000000c17007c0c */ /* 0x004fca000bf06070 */
[-C--:B------:R-:W-:Y:S02]  /*0330*/  @!P2 IADD3 R3, PT, PT, R3, -R6.reuse, RZ ;  /* 0x800000060303a210 */ /* 0x080fe40007ffe0ff */
[----:B------:R-:W-:Y:S02]  /*0340*/  SHF.R.S32.HI R25, RZ, 0x1f, R23 ;  /* 0x0000001fff197819 */ /* 0x000fe40000011417 */
[CC--:B------:R-:W-:Y:S02]  /*0350*/  ISETP.GE.U32.AND P1, PT, R3.reuse, R6.reuse, PT ;  /* 0x000000060300720c */ /* 0x0c0fe40003f26070 */
[----:B------:R-:W-:Y:S02]  /*0360*/  ISETP.GT.U32.AND P5, PT, R6, R3, PT ;  /* 0x000000030600720c */ /* 0x000fe40003fa4070 */
[----:B------:R-:W-:Y:S02]  /*0370*/  IADD3 R4, PT, PT, R3, -R6, RZ ;  /* 0x8000000603047210 */ /* 0x000fe40007ffe0ff */
[----:B------:R-:W-:-:S02]  /*0380*/  ISETP.GE.AND.EX P0, PT, R25, UR13, PT, P0 ;  /* 0x0000000d19007c0c */ /* 0x000fc4000bf06300 */
[----:B------:R-:W-:Y:S02]  /*0390*/  @!P2 IADD3 R5, PT, PT, R5, 0x1, RZ ;  /* 0x000000010505a810 */ /* 0x000fe40007ffe0ff */
[----:B------:R-:W-:Y:S02]  /*03a0*/  SEL R3, R4, R3, !P5 ;  /* 0x0000000304037207 */ /* 0x000fe40006800000 */
[----:B------:R-:W-:Y:S02]  /*03b0*/  IADD3 R21, PT, PT, R23, 0x80, RZ ;  /* 0x0000008017157810 */ /* 0x000fe40007ffe0ff */
[----:B------:R-:W-:Y:S02]  /*03c0*/  @P1 IADD3 R5, PT, PT, R5, 0x1, RZ ;  /* 0x0000000105051810 */ /* 0x000fe40007ffe0ff */
[----:B------:R-:W-:Y:S02]  /*03d0*/  ISETP.NE.AND P2, PT, R9, RZ, PT ;  /* 0x000000ff0900720c */ /* 0x000fe40003f45270 */
[----:B------:R-:W-:Y:S01]  /*03e0*/  LOP3.LUT R4, RZ, R9, RZ, 0x33, !PT ;  /* 0x00000009ff047212 */ /* 0x000fe200078e33ff */
[----:B------:R-:W0:Y:S01]  /*03f0*/  @!P0 LDC.64 R16, c[0x0][0x3f8] ;  /* 0x0000fe00ff108b82 */ /* 0x000e220000000a00 */
[----:B------:R-:W-:-:S02]  /*0400*/  @!P4 IADD3 R3, PT, PT, -R3, RZ, RZ ;  /* 0x000000ff0303c210 */ /* 0x000fc40007ffe1ff */
[----:B------:R-:W-:Y:S02]  /*0410*/  MOV R7, R5 ;  /* 0x0000000500077202 */ /* 0x000fe40000000f00 */
[----:B------:R-:W-:Y:S02]  /*0420*/  ISETP.GE.U32.AND P1, PT, R21, UR12, PT ;  /* 0x0000000c15007c0c */ /* 0x000fe4000bf26070 */
[----:B------:R-:W-:Y:S01]  /*0430*/  SHF.R.S32.HI R5, RZ, 0x1f, R21 ;  /* 0x0000001fff057819 */ /* 0x000fe20000011415 */
[----:B------:R-:W1:Y:S01]  /*0440*/  @!P0 LDC.64 R14, c[0x0][0x3a0] ;  /* 0x0000e800ff0e8b82 */ /* 0x000e620000000a00 */
[----:B------:R-:W-:Y:S02]  /*0450*/  SEL R40, R4, R3, !P2 ;  /* 0x0000000304287207 */ /* 0x000fe40005000000 */
[----:B------:R-:W-:Y:S02]  /*0460*/  @!P3 IADD3 R7, PT, PT, -R7, RZ, RZ ;  /* 0x000000ff0707b210 */ /* 0x000fe40007ffe1ff */
[----:B------:R-:W-:Y:S01]  /*0470*/  ISETP.GE.AND.EX P1, PT, R5, UR13, PT, P1 ;  /* 0x0000000d05007c0c */ /* 0x000fe2000bf26310 */
[----:B------:R-:W-:Y:S01]  /*0480*/  IMAD R3, R40, 0xa, RZ ;  /* 0x0000000a28037824 */ /* 0x000fe200078e02ff */
[----:B------:R-:W-:-:S02]  /*0490*/  SEL R7, R4, R7, !P2 ;  /* 0x0000000704077207 */ /* 0x000fc40005000000 */
[----:B------:R-:W-:Y:S02]  /*04a0*/  IADD3 R11, PT, PT, R23, 0x100, RZ ;  /* 0x00000100170b7810 */ /* 0x000fe40007ffe0ff */
[C---:B------:R-:W-:Y:S02]  /*04b0*/  IADD3 R42, P2, PT, R3.reuse, R2, RZ ;  /* 0x00000002032a7210 */ /* 0x040fe40007f5e0ff */
[----:B------:R-:W-:Y:S02]  /*04c0*/  SHF.R.S32.HI R2, RZ, 0x1f, R7 ;  /* 0x0000001fff027819 */ /* 0x000fe40000011407 */
[----:B------:R-:W-:Y:S02]  /*04d0*/  LEA.HI.X.SX32 R43, R3, RZ, 0x1, P2 ;  /* 0x000000ff032b7211 */ /* 0x000fe400010f0eff */
[----:B-----5:R-:W-:Y:S01]  /*04e0*/  ISETP.NE.AND P4, PT, RZ, UR16, PT ;  /* 0x00000010ff007c0c */ /* 0x020fe2000bf85270 */
[----:B------:R-:W-:Y:S01]  /*04f0*/  IMAD R2, R2, UR14, RZ ;  /* 0x0000000e02027c24 */ /* 0x000fe2000f8e02ff */
[----:B------:R-:W2:Y:S01]  /*0500*/  @!P1 LDC.64 R8, c[0x0][0x3f8] ;  /* 0x0000fe00ff089b82 */ /* 0x000ea20000000a00 */
[----:B------:R-:W-:Y:S01]  /*0510*/  ISETP.GE.U32.AND P2, PT, R11, UR12, PT ;  /* 0x0000000c0b007c0c */ /* 0x000fe2000bf46070 */
[----:B------:R-:W-:Y:S01]  /*0520*/  IMAD.WIDE.U32 R42, R7, UR14, R42 ;  /* 0x0000000e072a7c25 */ /* 0x000fe2000f8e002a */
[----:B------:R-:W-:-:S03]  /*0530*/  SHF.R.S32.HI R41, RZ, 0x1f, R11 ;  /* 0x0000001fff297819 */ /* 0x000fc6000001140b */
[----:B------:R-:W-:Y:S01]  /*0540*/  IMAD R45, R7, UR15, R2 ;  /* 0x0000000f072d7c24 */ /* 0x000fe2000f8e0202 */
[----:B------:R-:W-:Y:S01]  /*0550*/  ISETP.GE.AND.EX P2, PT, R41, UR13, PT, P2 ;  /* 0x0000000d29007c0c */ /* 0x000fe2000bf46320 */
[----:B0-----:R-:W-:Y:S01]  /*0560*/  @!P0 IMAD R2, R25, R16, RZ ;  /* 0x0000001019028224 */ /* 0x001fe200078e02ff */
[----:B------:R-:W-:Y:S01]  /*0570*/  @!P0 MOV R44, R42 ;  /* 0x0000002a002c8202 */ /* 0x000fe20000000f00 */
[----:B------:R-:W0:Y:S01]  /*0580*/  @!P0 LDC.64 R6, c[0x0][0x398] ;  /* 0x0000e600ff068b82 */ /* 0x000e220000000a00 */
[----:B------:R-:W-:Y:S01]  /*0590*/  IADD3 R45, PT, PT, R43, R45, RZ ;  /* 0x0000002d2b2d7210 */ /* 0x000fe20007ffe0ff */
[C---:B------:R-:W-:Y:S01]  /*05a0*/  @!P0 IMAD R31, R23.reuse, R17, R2 ;  /* 0x00000011171f8224 */ /* 0x040fe200078e0202 */
[C---:B------:R-:W-:Y:S01]  /*05b0*/  IADD3 R27, PT, PT, R23.reuse, 0x180, RZ ;  /* 0x00000180171b7810 */ /* 0x040fe20007ffe0ff */
[----:B------:R-:W-:-:S04]  /*05c0*/  @!P0 IMAD.WIDE.U32 R16, R23, R16, R44 ;  /* 0x0000001017108225 */ /* 0x000fc800078e002c */
[----:B------:R-:W4:Y:S01]  /*05d0*/  @P4 LDC.64 R18, c[0x0][0x3b0] ;  /* 0x0000ec00ff124b82 */ /* 0x000f220000000a00 */
[----:B------:R-:W-:Y:S02]  /*05e0*/  ISETP.GE.U32.AND P3, PT, R27, UR12, PT ;  /* 0x0000000c1b007c0c */ /* 0x000fe4000bf66070 */
[----:B------:R-:W-:Y:S02]  /*05f0*/  SHF.R.S32.HI R25, RZ, 0x1f, R27 ;  /* 0x0000001fff197819 */ /* 0x000fe4000001141b */
[----:B------:R-:W-:Y:S02]  /*0600*/  @!P0 IADD3 R17, PT, PT, R17, R31, RZ ;  /* 0x0000001f11118210 */ /* 0x000fe40007ffe0ff */
[----:B------:R-:W-:Y:S01]  /*0610*/  ISETP.GE.AND.EX P3, PT, R25, UR13, PT, P3 ;  /* 0x0000000d19007c0c */ /* 0x000fe2000bf66330 */
[----:B------:R-:W5:Y:S01]  /*0620*/  @!P2 LDC.64 R22, c[0x0][0x3f8] ;  /* 0x0000fe00ff16ab82 */ /* 0x000f620000000a00 */
[C---:B------:R-:W-:Y:S01]  /*0630*/  @!P0 SHF.L.U32 R33, R16.reuse, 0x1, RZ ;  /* 0x0000000110218819 */ /* 0x040fe200000006ff */
[----:B--2---:R-:W-:Y:S01]  /*0640*/  @!P1 IMAD R20, R5, R8, RZ ;  /* 0x0000000805149224 */ /* 0x004fe200078e02ff */
[----:B------:R-:W-:-:S02]  /*0650*/  @!P0 SHF.L.U64.HI R10, R16, 0x1, R17 ;  /* 0x00000001100a8819 */ /* 0x000fc40000010211 */
[----:B------:R-:W-:Y:S02]  /*0660*/  @!P1 MOV R16, R42 ;  /* 0x0000002a00109202 */ /* 0x000fe40000000f00 */
[----:B------:R-:W-:Y:S01]  /*0670*/  @!P1 MOV R17, R45 ;  /* 0x0000002d00119202 */ /* 0x000fe20000000f00 */
[C---:B------:R-:W-:Y:S01]  /*0680*/  @!P1 IMAD R31, R21.reuse, R9, R20 ;  /* 0x00000009151f9224 */ /* 0x040fe200078e0214 */
[----:B------:R-:W2:Y:S01]  /*0690*/  @!P1 LDC.64 R28, c[0x0][0x3a0] ;  /* 0x0000e800ff1c9b82 */ /* 0x000ea20000000a00 */
[----:B------:R-:W-:Y:S01]  /*06a0*/  LOP3.LUT R2, R38, 0xffff, RZ, 0xc0, !PT ;  /* 0x0000ffff26027812 */ /* 0x000fe200078ec0ff */
[----:B------:R-:W-:-:S06]  /*06b0*/  @!P1 IMAD.WIDE.U32 R8, R21, R8, R16 ;  /* 0x0000000815089225 */ /* 0x000fcc00078e0010 */
[----:B------:R-:W2:Y:S01]  /*06c0*/  @!P1 LDC.64 R20, c[0x0][0x398] ;  /* 0x0000e600ff149b82 */ /* 0x000ea20000000a00 */
[----:B------:R-:W-:Y:S01]  /*06d0*/  IMAD R3, R40, 0xa, R2 ;  /* 0x0000000a28037824 */ /* 0x000fe200078e0202 */
[----:B-1----:R-:W-:-:S06]  /*06e0*/  @!P0 IADD3 R14, P5, PT, R33, R14, RZ ;  /* 0x0000000e210e8210 */ /* 0x002fcc0007fbe0ff */
[----:B------:R-:W1:Y:S01]  /*06f0*/  @!P3 LDC.64 R16, c[0x0][0x3f8] ;  /* 0x0000fe00ff10bb82 */ /* 0x000e620000000a00 */
[----:B----4-:R-:W-:Y:S01]  /*0700*/  @P4 IMAD.WIDE R18, R3, 0x2, R18 ;  /* 0x0000000203124825 */ /* 0x010fe200078e0212 */
[----:B------:R-:W-:Y:S02]  /*0710*/  @!P1 IADD3 R9, PT, PT, R9, R31, RZ ;  /* 0x0000001f09099210 */ /* 0x000fe40007ffe0ff */
[----:B------:R-:W-:Y:S02]  /*0720*/  @!P0 IADD3.X R15, PT, PT, R10, R15, RZ, P5, !PT ;  /* 0x0000000f0a0f8210 */ /* 0x000fe40002ffe4ff */
[C---:B------:R-:W-:Y:S01]  /*0730*/  @!P1 SHF.L.U32 R31, R8.reuse, 0x1, RZ ;  /* 0x00000001081f9819 */ /* 0x040fe200000006ff */
[----:B------:R-:W4:Y:S01]  /*0740*/  @P4 LDG.E.U16 R5, desc[UR10][R18.64] ;  /* 0x0000000a12054981 */ /* 0x000f22000c1e1500 */
[----:B0-----:R-:W-:Y:S01]  /*0750*/  @!P0 IADD3 R32, P5, PT, R33, R6, RZ ;  /* 0x0000000621208210 */ /* 0x001fe20007fbe0ff */
[----:B-----5:R-:W-:Y:S01]  /*0760*/  @!P2 IMAD R6, R41, R22, RZ ;  /* 0x000000162906a224 */ /* 0x020fe200078e02ff */
[----:B------:R-:W-:Y:S01]  /*0770*/  @!P1 SHF.L.U64.HI R24, R8, 0x1, R9 ;  /* 0x0000000108189819 */ /* 0x000fe20000010209 */
[----:B------:R0:W5:Y:S01]  /*0780*/  @P4 LDG.E.U16 R4, desc[UR10][R18.64+0x2] ;  /* 0x0000020a12044981 */ /* 0x000162000c1e1500 */
[----:B------:R-:W-:-:S02]  /*0790*/  @!P2 MOV R8, R42 ;  /* 0x0000002a0008a202 */ /* 0x000fc40000000f00 */
[----:B------:R-:W-:Y:S02]  /*07a0*/  @!P2 MOV R9, R45 ;  /* 0x0000002d0009a202 */ /* 0x000fe40000000f00 */
[----:B------:R-:W-:Y:S02]  /*07b0*/  CS2R R36, SRZ ;  /* 0x0000000000247805 */ /* 0x000fe4000001ff00 */
[----:B------:R-:W-:Y:S01]  /*07c0*/  @!P0 IADD3.X R33, PT, PT, R10, R7, RZ, P5, !PT ;  /* 0x000000070a218210 */ /* 0x000fe20002ffe4ff */
[C---:B------:R-:W-:Y:S01]  /*07d0*/  @!P2 IMAD R41, R11.reuse, R23, R6 ;  /* 0x000000170b29a224 */ /* 0x040fe200078e0206 */
[----:B0-----:R-:W0:Y:S01]  /*07e0*/  @!P2 LDC.64 R18, c[0x0][0x3a0] ;  /* 0x0000e800ff12ab82 */ /* 0x001e220000000a00 */
[----:B------:R-:W-:Y:S01]  /*07f0*/  @!P2 IMAD.WIDE.U32 R22, R11, R22, R8 ;  /* 0x000000160b16a225 */ /* 0x000fe200078e0008 */
[----:B------:R1:W5:Y:S01]  /*0800*/  @!P0 LDG.E R37, desc[UR10][R14.64] ;  /* 0x0000000a0e258981 */ /* 0x000362000c1e1900 */
[----:B--2---:R-:W-:-:S03]  /*0810*/  @!P1 IADD3 R28, P6, PT, R31, R28, RZ ;  /* 0x0000001c1f1c9210 */ /* 0x004fc60007fde0ff */
[----:B------:R2:W5:Y:S02]  /*0820*/  @!P0 LDG.E R36, desc[UR10][R32.64] ;  /* 0x0000000a20248981 */ /* 0x000564000c1e1900 */
[----:B------:R-:W3:Y:S01]  /*0830*/  @!P2 LDC.64 R6, c[0x0][0x398] ;  /* 0x0000e600ff06ab82 */ /* 0x000ee20000000a00 */
[----:B------:R-:W-:Y:S02]  /*0840*/  @!P1 IADD3 R20, P0, PT, R31, R20, RZ ;  /* 0x000000141f149210 */ /* 0x000fe40007f1e0ff */
[----:B------:R-:W-:-:S05]  /*0850*/  CS2R R34, SRZ ;  /* 0x0000000000227805 */ /* 0x000fca000001ff00 */
[----:B------:R-:W3:Y:S01]  /*0860*/  @!P3 LDC.64 R8, c[0x0][0x3a0] ;  /* 0x0000e800ff08bb82 */ /* 0x000ee20000000a00 */
[----:B------:R-:W-:-:S07]  /*0870*/  @!P1 IADD3.X R29, PT, PT, R24, R29, RZ, P6, !PT ;  /* 0x0000001d181d9210 */ /* 0x000fce00037fe4ff */
[----:B------:R-:W3:Y:S01]  /*0880*/  @!P3 LDC.64 R10, c[0x0][0x398] ;  /* 0x0000e600ff0abb82 */ /* 0x000ee20000000a00 */
[----:B-1----:R-:W-:Y:S01]  /*0890*/  @!P3 IMAD R26, R25, R16, RZ ;  /* 0x00000010191ab224 */ /* 0x002fe200078e02ff */
[----:B------:R-:W-:Y:S01]  /*08a0*/  @!P1 IADD3.X R21, PT, PT, R24, R21, RZ, P0, !PT ;  /* 0x0000001518159210 */ /* 0x000fe200007fe4ff */
[----:B------:R1:W5:Y:S05]  /*08b0*/  @!P1 LDG.E R35, desc[UR10][R28.64] ;  /* 0x0000000a1c239981 */ /* 0x00036a000c1e1900 */
[----:B------:R-:W3:Y:S01]  /*08c0*/  LDC.64 R14, c[0x0][0x3a8] ;  /* 0x0000ea00ff0e7b82 */ /* 0x000ee20000000a00 */
[----:B------:R-:W-:Y:S01]  /*08d0*/  @!P3 MOV R24, R42 ;  /* 0x0000002a0018b202 */ /* 0x000fe20000000f00 */
[----:B--2---:R-:W-:Y:S01]  /*08e0*/  HFMA2 R32, -RZ, RZ, 0, 0 ;  /* 0x00000000ff207431 */ /* 0x004fe200000001ff */
[----:B------:R-:W-:Y:S01]  /*08f0*/  @!P3 MOV R25, R45 ;  /* 0x0000002d0019b202 */ /* 0x000fe20000000f00 */
[----:B------:R-:W2:Y:S01]  /*0900*/  @!P1 LDG.E R34, desc[UR10][R20.64] ;  /* 0x0000000a14229981 */ /* 0x000ea2000c1e1900 */
[----:B-1----:R-:W-:Y:S01]  /*0910*/  @!P3 IMAD R29, R27, R17, R26 ;  /* 0x000000111b1db224 */ /* 0x002fe200078e021a */
[----:B------:R-:W-:Y:S01]  /*0920*/  @!P2 IADD3 R31, PT, PT, R23, R41, RZ ;  /* 0x00000029171fa210 */ /* 0x000fe20007ffe0ff */
[----:B------:R-:W-:Y:S01]  /*0930*/  @!P3 IMAD.WIDE.U32 R16, R27, R16, R24 ;  /* 0x000000101b10b225 */ /* 0x000fe200078e0018 */
[----:B------:R-:W-:-:S02]  /*0940*/  @!P2 SHF.L.U32 R23, R22, 0x1, RZ ;  /* 0x000000011617a819 */ /* 0x000fc400000006ff */
[----:B------:R-:W-:Y:S02]  /*0950*/  @!P2 SHF.L.U64.HI R22, R22, 0x1, R31 ;  /* 0x000000011616a819 */ /* 0x000fe4000001021f */
[----:B0-----:R-:W-:Y:S02]  /*0960*/  @!P2 IADD3 R18, P0, PT, R23, R18, RZ ;  /* 0x000000121712a210 */ /* 0x001fe40007f1e0ff */
[----:B------:R-:W-:Y:S02]  /*0970*/  @!P3 IADD3 R25, PT, PT, R17, R29, RZ ;  /* 0x0000001d1119b210 */ /* 0x000fe40007ffe0ff */
[----:B------:R-:W-:Y:S02]  /*0980*/  @!P3 SHF.L.U32 R17, R16, 0x1, RZ ;  /* 0x000000011011b819 */ /* 0x000fe400000006ff */
[----:B------:R-:W-:Y:S02]  /*0990*/  @!P2 IADD3.X R19, PT, PT, R22, R19, RZ, P0, !PT ;  /* 0x000000131613a210 */ /* 0x000fe400007fe4ff */
[----:B---3--:R-:W-:-:S02]  /*09a0*/  @!P2 IADD3 R6, P0, PT, R23, R6, RZ ;  /* 0x000000061706a210 */ /* 0x008fc40007f1e0ff */
[----:B------:R-:W-:Y:S02]  /*09b0*/  @!P3 SHF.L.U64.HI R16, R16, 0x1, R25 ;  /* 0x000000011010b819 */ /* 0x000fe40000010219 */
[----:B------:R-:W-:Y:S02]  /*09c0*/  CS2R R28, SRZ ;  /* 0x00000000001c7805 */ /* 0x000fe4000001ff00 */
[----:B------:R-:W-:Y:S01]  /*09d0*/  @!P3 IADD3 R8, P1, PT, R17, R8, RZ ;  /* 0x000000081108b210 */ /* 0x000fe20007f3e0ff */
[----:B------:R-:W-:Y:S01]  /*09e0*/  IMAD.WIDE R14, R3, 0x2, R14 ;  /* 0x00000002030e7825 */ /* 0x000fe200078e020e */
[----:B------:R-:W-:Y:S01]  /*09f0*/  @!P3 IADD3 R10, P5, PT, R17, R10, RZ ;  /* 0x0000000a110ab210 */ /* 0x000fe20007fbe0ff */
[----:B------:R-:W3:Y:S01]  /*0a00*/  @!P2 LDG.E R32, desc[UR10][R18.64] ;  /* 0x0000000a1220a981 */ /* 0x000ee2000c1e1900 */
[----:B------:R-:W-:Y:S02]  /*0a10*/  MOV R31, RZ ;  /* 0x000000ff001f7202 */ /* 0x000fe40000000f00 */
[----:B------:R-:W-:Y:S01]  /*0a20*/  @!P2 IADD3.X R7, PT, PT, R22, R7, RZ, P0, !PT ;  /* 0x000000071607a210 */ /* 0x000fe200007fe4ff */
[----:B------:R-:W3:Y:S01]  /*0a30*/  LDG.E.U16 R17, desc[UR10][R14.64+0x2] ;  /* 0x0000020a0e117981 */ /* 0x000ee2000c1e1500 */
[----:B------:R-:W-:-:S02]  /*0a40*/  @!P3 IADD3.X R9, PT, PT, R16, R9, RZ, P1, !PT ;  /* 0x000000091009b210 */ /* 0x000fc40000ffe4ff */
[----:B------:R-:W-:Y:S01]  /*0a50*/  @!P3 IADD3.X R11, PT, PT, R16, R11, RZ, P5, !PT ;  /* 0x0000000b100bb210 */ /* 0x000fe20002ffe4ff */
[----:B------:R0:W3:Y:S04]  /*0a60*/  @!P2 LDG.E R31, desc[UR10][R6.64] ;  /* 0x0000000a061fa981 */ /* 0x0000e8000c1e1900 */
[----:B------:R-:W3:Y:S04]  /*0a70*/  LDG.E.U16 R16, desc[UR10][R14.64] ;  /* 0x0000000a0e107981 */ /* 0x000ee8000c1e1500 */
[----:B------:R-:W3:Y:S04]  /*0a80*/  @!P3 LDG.E R29, desc[UR10][R8.64] ;  /* 0x0000000a081db981 */ /* 0x000ee8000c1e1900 */
[----:B------:R1:W3:Y:S01]  /*0a90*/  @!P3 LDG.E R28, desc[UR10][R10.64] ;  /* 0x0000000a0a1cb981 */ /* 0x0002e2000c1e1900 */
[----:B------:R-:W-:-:S13]  /*0aa0*/  R2UR UR13, R12 ;  /* 0x000000000c0d72ca */ /* 0x000fda00000e0000 */
[----:B------:R-:W-:-:S05]  /*0ab0*/  MOV R12, UR13 ;  /* 0x0000000d000c7c02 */ /* 0x000fca0008000f00 */
[----:B------:R-:W-:-:S05]  /*0ac0*/  FFMA.FTZ R13, -R12, UR13, R13 ;  /* 0x0000000d0c0d7c23 */ /* 0x000fca000801010d */
[----:B------:R-:W-:-:S13]  /*0ad0*/  FSETP.GTU.FTZ.AND P0, PT, R13, RZ, PT ;  /* 0x000000ff0d00720b */ /* 0x000fda0003f1c000 */
[----:B------:R-:W-:-:S05]  /*0ae0*/  VOTEU.ANY UP0, P0 ;  /* 0x0000000000ff7886 */ /* 0x000fca0000000100 */
[----:B------:R-:W0:Y:S01]  /*0af0*/  @UP0 LDCU UR6, c[0x0][0x3c0] ;  /* 0x00007800ff0607ac */ /* 0x000e220008000800 */
[----:B------:R-:W-:-:S13]  /*0b00*/  PLOP3.LUT P0, PT, PT, PT, UP0, 0x80, 0x8 ;  /* 0x000000000008781c */ /* 0x000fda0003f0f008 */
[----:B0-----:R-:W-:-:S06]  /*0b10*/  @P0 FADD.FTZ R12, R13, UR6 ;  /* 0x000000060d0c0e21 */ /* 0x001fcc0008010000 */
[----:B------:R-:W0:Y:S01]  /*0b20*/  @P0 MUFU.RSQ R12, R12 ;  /* 0x0000000c000c0308 */ /* 0x000e220000001400 */
[----:B------:R-:W-:Y:S01]  /*0b30*/  UISETP.NE.AND UP1, UPT, UR16, URZ, UPT ;  /* 0x000000ff1000728c */ /* 0x000fe2000bf25270 */
[----:B------:R-:W-:Y:S01]  /*0b40*/  HFMA2 R7, -RZ, RZ, 0, 0 ;  /* 0x00000000ff077431 */ /* 0x000fe200000001ff */
[----:B------:R-:W-:Y:S01]  /*0b50*/  MOV R3, RZ ;  /* 0x000000ff00037202 */ /* 0x000fe20000000f00 */
[----:B------:R-:W-:Y:S01]  /*0b60*/  UMOV UR9, 0x3f800000 ;  /* 0x3f80000000097882 */ /* 0x000fe20000000000 */
[----:B0-----:R-:W-:-:S13]  /*0b70*/  @P0 R2UR UR6, R12 ;  /* 0x000000000c0602ca */ /* 0x001fda00000e0000 */
[----:B------:R-:W-:Y:S01]  /*0b80*/  @UP0 UMOV UR9, UR6 ;  /* 0x0000000600090c82 */ /* 0x000fe20008000000 */
[----:B----4-:R-:W-:Y:S02]  /*0b90*/  @P4 SHF.L.U32 R7, R5, 0x10, RZ ;  /* 0x0000001005074819 */ /* 0x010fe400000006ff */
[----:B-----5:R-:W-:Y:S02]  /*0ba0*/  @P4 SHF.L.U32 R3, R4, 0x10, RZ ;  /* 0x0000001004034819 */ /* 0x020fe400000006ff */
[----:B------:R-:W-:Y:S02]  /*0bb0*/  PRMT R5, R37, 0x7632, R5 ;  /* 0x0000763225057816 */ /* 0x000fe40000000005 */
[----:B-1----:R-:W-:Y:S02]  /*0bc0*/  PRMT R11, R36, 0x7632, R11 ;  /* 0x00007632240b7816 */ /* 0x002fe4000000000b */
[----:B------:R-:W-:Y:S02]  /*0bd0*/  PRMT R33, R35, 0x7632, R33 ;  /* 0x0000763223217816 */ /* 0x000fe40000000021 */
[----:B--2---:R-:W-:-:S02]  /*0be0*/  PRMT R10, R34, 0x7632, R10 ;  /* 0x00007632220a7816 */ /* 0x004fc4000000000a */
[----:B---3--:R-:W-:Y:S02]  /*0bf0*/  PRMT R30, R32, 0x7632, R30 ;  /* 0x00007632201e7816 */ /* 0x008fe4000000001e */
[----:B------:R-:W-:Y:S02]  /*0c00*/  SHF.L.U32 R6, R17, 0x10, RZ ;  /* 0x0000001011067819 */ /* 0x000fe400000006ff */
[----:B------:R-:W-:Y:S02]  /*0c10*/  PRMT R14, R31, 0x7632, R14 ;  /* 0x000076321f0e7816 */ /* 0x000fe4000000000e */
[----:B------:R-:W-:Y:S02]  /*0c20*/  SHF.L.U32 R4, R16, 0x10, RZ ;  /* 0x0000001010047819 */ /* 0x000fe400000006ff */
[----:B------:R-:W-:Y:S02]  /*0c30*/  PRMT R26, R29, 0x7632, R26 ;  /* 0x000076321d1a7816 */ /* 0x000fe4000000001a */
[----:B------:R-:W-:Y:S01]  /*0c40*/  PRMT R27, R28, 0x7632, R27 ;  /* 0x000076321c1b7816 */ /* 0x000fe2000000001b */
        /* <DEDUP_REMOVED lines=8> */
[----:B------:R-:W-:Y:S01]  /*0cd0*/  FMUL.FTZ R11, R4, R9 ;  /* 0x00000009040b7220 */ /* 0x000fe20000410000 */
[----:B------:R-:W-:Y:S01]  /*0ce0*/  FMUL.FTZ R8, R8, UR9 ;  /* 0x0000000908087c20 */ /* 0x000fe20008410000 */
[----:B------:R-:W-:Y:S01]  /*0cf0*/  FMUL.FTZ R16, R12, UR9 ;  /* 0x000000090c107c20 */ /* 0x000fe20008410000 */
[----:B------:R-:W-:Y:S01]  /*0d00*/  FMUL.FTZ R13, R6, R5 ;  /* 0x00000005060d7220 */ /* 0x000fe20000410000 */
[----:B------:R-:W-:Y:S01]  /*0d10*/  FADD.FTZ R12, RZ, R11 ;  /* 0x0000000bff0c7221 */ /* 0x000fe20000010000 */
[----:B------:R-:W-:Y:S01]  /*0d20*/  SHF.L.U32 R15, R34, 0x10, RZ ;  /* 0x00000010220f7819 */ /* 0x000fe200000006ff */
[----:B------:R-:W-:Y:S01]  /*0d30*/  FFMA.FTZ R11, R8, R11, RZ ;  /* 0x0000000b080b7223 */ /* 0x000fe200000100ff */
[----:B------:R-:W-:Y:S01]  /*0d40*/  FADD.FTZ R19, R17, -UR13 ;  /* 0x8000000d11137e21 */ /* 0x000fe20008010000 */
[----:B------:R-:W-:Y:S01]  /*0d50*/  SHF.L.U32 R18, R33, 0x10, RZ ;  /* 0x0000001021127819 */ /* 0x000fe200000006ff */
[----:B------:R-:W-:Y:S01]  /*0d60*/  FADD.FTZ R17, R13, R12 ;  /* 0x0000000c0d117221 */ /* 0x000fe20000010000 */
[----:B------:R-:W-:Y:S01]  /*0d70*/  FFMA.FTZ R11, R16, R13, R11 ;  /* 0x0000000d100b7223 */ /* 0x000fe2000001000b */
[----:B------:R-:W-:Y:S01]  /*0d80*/  FMUL.FTZ R20, R4, R15 ;  /* 0x0000000f04147220 */ /* 0x000fe20000410000 */
[----:B------:R-:W-:Y:S01]  /*0d90*/  FMUL.FTZ R12, R19, UR9 ;  /* 0x00000009130c7c20 */ /* 0x000fe20008410000 */
[----:B------:R-:W-:Y:S01]  /*0da0*/  SHF.L.U32 R13, R10, 0x10, RZ ;  /* 0x000000100a0d7819 */ /* 0x000fe200000006ff */
[----:B------:R-:W-:Y:S01]  /*0db0*/  FADD.FTZ R18, R18, -UR13 ;  /* 0x8000000d12127e21 */ /* 0x000fe20008010000 */
[----:B------:R-:W-:Y:S01]  /*0dc0*/  FADD.FTZ R10, R17, R20 ;  /* 0x00000014110a7221 */ /* 0x000fe20000010000 */
[----:B------:R-:W-:Y:S01]  /*0dd0*/  FFMA.FTZ R19, R12, R20, R11 ;  /* 0x000000140c137223 */ /* 0x000fe2000001000b */
[----:B------:R-:W-:Y:S01]  /*0de0*/  SHF.L.U32 R11, R31, 0x10, RZ ;  /* 0x000000101f0b7819 */ /* 0x000fe200000006ff */
[----:B------:R-:W-:Y:S01]  /*0df0*/  FMUL.FTZ R17, R6, R13 ;  /* 0x0000000d06117220 */ /* 0x000fe20000410000 */
[----:B------:R-:W-:Y:S01]  /*0e00*/  SHF.L.U32 R21, R32, 0x10, RZ ;  /* 0x0000001020157819 */ /* 0x000fe200000006ff */
[----:B------:R-:W-:Y:S01]  /*0e10*/  FMUL.FTZ R18, R18, UR9 ;  /* 0x0000000912127c20 */ /* 0x000fe20008410000 */
[----:B------:R-:W-:Y:S01]  /*0e20*/  FFMA.FTZ R20, R9, R8, RZ ;  /* 0x0000000809147223 */ /* 0x000fe200000100ff */
[----:B------:R-:W-:Y:S01]  /*0e30*/  FADD.FTZ R8, RZ, R9 ;  /* 0x00000009ff087221 */ /* 0x000fe20000010000 */
[----:B------:R-:W-:Y:S01]  /*0e40*/  FADD.FTZ R9, R17, R10 ;  /* 0x0000000a11097221 */ /* 0x000fe20000010000 */
[----:B------:R-:W-:Y:S01]  /*0e50*/  FMUL.FTZ R22, R4, R11 ;  /* 0x0000000b04167220 */ /* 0x000fe20000410000 */
[----:B------:R-:W-:Y:S01]  /*0e60*/  FFMA.FTZ R17, R18, R17, R19 ;  /* 0x0000001112117223 */ /* 0x000fe20000010013 */
[----:B------:R-:W-:Y:S01]  /*0e70*/  FADD.FTZ R21, R21, -UR13 ;  /* 0x8000000d15157e21 */ /* 0x000fe20008010000 */
[----:B------:R-:W-:Y:S01]  /*0e80*/  SHF.L.U32 R19, R30, 0x10, RZ ;  /* 0x000000101e137819 */ /* 0x000fe200000006ff */
[C---:B------:R-:W-:Y:S01]  /*0e90*/  FADD.FTZ R10, R15.reuse, R8 ;  /* 0x000000080f0a7221 */ /* 0x040fe20000010000 */
[----:B------:R-:W-:Y:S01]  /*0ea0*/  FFMA.FTZ R12, R15, R12, R20 ;  /* 0x0000000c0f0c7223 */ /* 0x000fe20000010014 */
[----:B------:R-:W-:Y:S01]  /*0eb0*/  FADD.FTZ R15, R9, R22 ;  /* 0x00000016090f7221 */ /* 0x000fe20000010000 */
[----:B------:R-:W-:Y:S01]  /*0ec0*/  SHF.L.U32 R9, R14, 0x10, RZ ;  /* 0x000000100e097819 */ /* 0x000fe200000006ff */
[----:B------:R-:W-:Y:S01]  /*0ed0*/  FMUL.FTZ R8, R21, UR9 ;  /* 0x0000000915087c20 */ /* 0x000fe20008410000 */
[----:B------:R-:W-:Y:S01]  /*0ee0*/  FFMA.FTZ R20, R5, R16, RZ ;  /* 0x0000001005147223 */ /* 0x000fe200000100ff */
[----:B------:R-:W-:Y:S01]  /*0ef0*/  FADD.FTZ R14, RZ, R5 ;  /* 0x00000005ff0e7221 */ /* 0x000fe20000010000 */
[----:B------:R-:W-:Y:S01]  /*0f00*/  FADD.FTZ R16, R19, -UR13 ;  /* 0x8000000d13107e21 */ /* 0x000fe20008010000 */
[----:B------:R-:W-:Y:S01]  /*0f10*/  SHF.L.U32 R5, R29, 0x10, RZ ;  /* 0x000000101d057819 */ /* 0x000fe200000006ff */
[----:B------:R-:W-:Y:S01]  /*0f20*/  FFMA.FTZ R17, R8, R22, R17 ;  /* 0x0000001608117223 */ /* 0x000fe20000010011 */
[C---:B------:R-:W-:Y:S01]  /*0f30*/  FADD.FTZ R14, R13.reuse, R14 ;  /* 0x0000000e0d0e7221 */ /* 0x040fe20000010000 */
[----:B------:R-:W-:Y:S01]  /*0f40*/  FFMA.FTZ R18, R13, R18, R20 ;  /* 0x000000120d127223 */ /* 0x000fe20000010014 */
[----:B------:R-:W-:Y:S01]  /*0f50*/  FMUL.FTZ R22, R6, R9 ;  /* 0x0000000906167220 */ /* 0x000fe20000410000 */
[----:B------:R-:W-:Y:S01]  /*0f60*/  FMUL.FTZ R16, R16, UR9 ;  /* 0x0000000910107c20 */ /* 0x000fe20008410000 */
        /* <DEDUP_REMOVED lines=10> */
[----:B------:R-:W-:Y:S01]  /*1010*/  FADD.FTZ R15, R15, R22 ;  /* 0x000000160f0f7221 */ /* 0x000fe20000010000 */
[----:B------:R-:W-:Y:S01]  /*1020*/  FFMA.FTZ R24, R20, R22, R17 ;  /* 0x0000001614187223 */ /* 0x000fe20000010011 */
        /* <DEDUP_REMOVED lines=12> */
.L_x_248:
        /* <DEDUP_REMOVED lines=10> */
[----:B------:R-:W-:-:S02]  /*1190*/  FFMA.FTZ R22, R6, R8, R3 ;  /* 0x0000000806167223 */ /* 0x000fc40000010003 */
        /* <DEDUP_REMOVED lines=14> */
[----:B------:R-:W-:-:S04]  /*1280*/  FMUL.FTZ R11, R11, UR9 ;  /* 0x000000090b0b7c20 */ /* 0x000fc80008410000 */
[----:B------:R-:W-:Y:S01]  /*1290*/  FFMA.FTZ R21, R6, R11, R3 ;  /* 0x0000000b06157223 */ /* 0x000fe20000010003 */
[----:B------:R-:W1:Y:S01]  /*12a0*/  MUFU.RCP R16, R16 ;  /* 0x0000001000107308 */ /* 0x000e620000001000 */
[----:B--2---:R-:W-:Y:S01]  /*12b0*/  FADD.FTZ R23, R20, 1 ;  /* 0x3f80000014177421 */ /* 0x004fe20000010000 */
[----:B0-----:R-:W-:-:S06]  /*12c0*/  SHF.L.U32 R19, R10, 0x10, RZ ;  /* 0x000000100a137819 */ /* 0x001fcc00000006ff */
[----:B------:R0:W2:Y:S01]  /*12d0*/  MUFU.RCP R12, R23 ;  /* 0x00000017000c7308 */ /* 0x0000a20000001000 */
[----:B---3--:R-:W-:Y:S01]  /*12e0*/  FADD.FTZ R17, -R15, 1 ;  /* 0x3f8000000f117421 */ /* 0x008fe20000010100 */
[----:B------:R-:W-:Y:S01]  /*12f0*/  FMUL.FTZ R15, R24, R15 ;  /* 0x0000000f180f7220 */ /* 0x000fe20000410000 */
[----:B------:R-:W-:Y:S02]  /*1300*/  FMUL.FTZ R24, R21, -1.4426950216293334961 ;  /* 0xbfb8aa3b15187820 */ /* 0x000fe40000410000 */
[----:B------:R-:W-:Y:S01]  /*1310*/  FFMA.FTZ R22, R22, R17, 1 ;  /* 0x3f80000016167423 */ /* 0x000fe20000010011 */
[----:B------:R-:W-:Y:S02]  /*1320*/  SHF.L.U32 R17, R35, 0x10, RZ ;  /* 0x0000001023117819 */ /* 0x000fe400000006ff */
[----:B------:R-:W3:Y:S01]  /*1330*/  MUFU.EX2 R10, R24 ;  /* 0x00000018000a7308 */ /* 0x000ee20000000800 */
[----:B-1----:R-:W-:Y:S01]  /*1340*/  FADD.FTZ R20, -R16, 1 ;  /* 0x3f80000010147421 */ /* 0x002fe20000010100 */
[----:B0-----:R-:W-:Y:S01]  /*1350*/  SHF.L.U32 R23, R36, 0x10, RZ ;  /* 0x0000001024177819 */ /* 0x001fe200000006ff */
[----:B------:R-:W-:-:S02]  /*1360*/  FMUL.FTZ R15, R15, R22 ;  /* 0x000000160f0f7220 */ /* 0x000fc40000410000 */
[----:B------:R-:W-:Y:S01]  /*1370*/  FFMA.FTZ R9, R9, R20, 1 ;  /* 0x3f80000009097423 */ /* 0x000fe20000010014 */
[----:B------:R-:W-:Y:S01]  /*1380*/  FADD.FTZ R20, R17, -UR13 ;  /* 0x8000000d11147e21 */ /* 0x000fe20008010000 */
[----:B------:R-:W-:Y:S01]  /*1390*/  FMUL.FTZ R16, R23, R16 ;  /* 0x0000001017107220 */ /* 0x000fe20000410000 */
[----:B--2---:R-:W-:Y:S01]  /*13a0*/  FMUL.FTZ R19, R19, R12 ;  /* 0x0000000c13137220 */ /* 0x004fe20000410000 */
[----:B------:R-:W-:Y:S01]  /*13b0*/  FADD.FTZ R17, -R12, 1 ;  /* 0x3f8000000c117421 */ /* 0x000fe20000010100 */
[----:B------:R-:W-:Y:S01]  /*13c0*/  FMUL.FTZ R12, R20, UR9 ;  /* 0x00000009140c7c20 */ /* 0x000fe20008410000 */
[----:B------:R-:W-:Y:S01]  /*13d0*/  SHF.L.U32 R20, R32, 0x10, RZ ;  /* 0x0000001020147819 */ /* 0x000fe200000006ff */
[----:B------:R-:W-:Y:S01]  /*13e0*/  FMUL.FTZ R9, R16, R9 ;  /* 0x0000000910097220 */ /* 0x000fe20000410000 */
[----:B------:R-:W-:Y:S01]  /*13f0*/  FFMA.FTZ R18, R18, R17, 1 ;  /* 0x3f80000012127423 */ /* 0x000fe20000010011 */
[--C-:B------:R-:W-:Y:S02]  /*1400*/  FFMA.FTZ R17, R4, R12, R7.reuse ;  /* 0x0000000c04117223 */ /* 0x100fe40000010007 */
[----:B------:R-:W-:Y:S01]  /*1410*/  FADD.FTZ R20, R20, -UR13 ;  /* 0x8000000d14147e21 */ /* 0x000fe20008010000 */
[----:B---3--:R-:W-:Y:S01]  /*1420*/  FADD.FTZ R41, R10, 1 ;  /* 0x3f8000000a297421 */ /* 0x008fe20000010000 */
[----:B------:R-:W-:Y:S01]  /*1430*/  FMUL.FTZ R16, R17, -1.4426950216293334961 ;  /* 0xbfb8aa3b11107820 */ /* 0x000fe20000410000 */
[----:B------:R-:W-:Y:S01]  /*1440*/  FMUL.FTZ R18, R19, R18 ;  /* 0x0000001213127220 */ /* 0x000fe20000410000 */
[----:B------:R-:W-:Y:S01]  /*1450*/  FMUL.FTZ R10, R20, UR9 ;  /* 0x00000009140a7c20 */ /* 0x000fe20008410000 */
[----:B------:R0:W-:Y:S03]  /*1460*/  MUFU.RCP R25, R41 ;  /* 0x0000002900197308 */ /* 0x0001e60000001000 */
[----:B------:R-:W-:-:S04]  /*1470*/  FFMA.FTZ R20, R4, R10, R7 ;  /* 0x0000000a04147223 */ /* 0x000fc80000010007 */
[----:B------:R-:W-:Y:S01]  /*1480*/  FMUL.FTZ R24, R20, -1.4426950216293334961 ;  /* 0xbfb8aa3b14187820 */ /* 0x000fe20000410000 */
[----:B------:R-:W1:Y:S01]  /*1490*/  MUFU.EX2 R16, R16 ;  /* 0x0000001000107308 */ /* 0x000e620000000800 */
[----:B0-----:R-:W-:-:S07]  /*14a0*/  SHF.L.U32 R41, R31, 0x10, RZ ;  /* 0x000000101f297819 */ /* 0x001fce00000006ff */
[----:B------:R-:W0:Y:S01]  /*14b0*/  MUFU.EX2 R24, R24 ;  /* 0x0000001800187308 */ /* 0x000e220000000800 */
[----:B-1----:R-:W-:Y:S01]  /*14c0*/  FADD.FTZ R23, R16, 1 ;  /* 0x3f80000010177421 */ /* 0x002fe20000010000 */
[----:B------:R-:W-:Y:S01]  /*14d0*/  FMUL.FTZ R16, R14, R25 ;  /* 0x000000190e107220 */ /* 0x000fe20000410000 */
[----:B------:R-:W-:-:S05]  /*14e0*/  FADD.FTZ R14, -R25, 1 ;  /* 0x3f800000190e7421 */ /* 0x000fca0000010100 */
[----:B------:R-:W1:Y:S01]  /*14f0*/  MUFU.RCP R23, R23 ;  /* 0x0000001700177308 */ /* 0x000e620000001000 */
[----:B------:R-:W-:Y:S01]  /*1500*/  FFMA.FTZ R21, R21, R14, 1 ;  /* 0x3f80000015157423 */ /* 0x000fe2000001000e */
[----:B0-----:R-:W-:Y:S01]  /*1510*/  FADD.FTZ R25, R24, 1 ;  /* 0x3f80000018197421 */ /* 0x001fe20000010000 */
[----:B------:R-:W-:Y:S02]  /*1520*/  SHF.L.U32 R24, R34, 0x10, RZ ;  /* 0x0000001022187819 */ /* 0x000fe400000006ff */
[----:B------:R-:W-:-:S03]  /*1530*/  FMUL.FTZ R16, R16, R21 ;  /* 0x0000001510107220 */ /* 0x000fc60000410000 */
[----:B------:R0:W2:Y:S01]  /*1540*/  MUFU.RCP R22, R25 ;  /* 0x0000001900167308 */ /* 0x0000a20000001000 */
[----:B-1----:R-:W-:Y:S01]  /*1550*/  FADD.FTZ R14, -R23, 1 ;  /* 0x3f800000170e7421 */ /* 0x002fe20000010100 */
[----:B0-----:R-:W-:-:S03]  /*1560*/  FMUL.FTZ R25, R6, R15 ;  /* 0x0000000f06197220 */ /* 0x001fc60000410000 */
[----:B------:R-:W-:Y:S01]  /*1570*/  FFMA.FTZ R14, R17, R14, 1 ;  /* 0x3f800000110e7423 */ /* 0x000fe2000001000e */
[----:B------:R-:W-:Y:S01]  /*1580*/  FMUL.FTZ R17, R24, R23 ;  /* 0x0000001718117220 */ /* 0x000fe20000410000 */
[----:B------:R-:W-:-:S03]  /*1590*/  SHF.L.U32 R23, R29, 0x10, RZ ;  /* 0x000000101d177819 */ /* 0x000fc600000006ff */
[----:B------:R-:W-:Y:S02]  /*15a0*/  FMUL.FTZ R17, R17, R14 ;  /* 0x0000000e11117220 */ /* 0x000fe40000410000 */
[----:B------:R-:W-:Y:S01]  /*15b0*/  FADD.FTZ R14, R23, -UR13 ;  /* 0x8000000d170e7e21 */ /* 0x000fe20008010000 */
[----:B--2---:R-:W-:-:S03]  /*15c0*/  FADD.FTZ R23, -R22, 1 ;  /* 0x3f80000016177421 */ /* 0x004fc60000010100 */
[----:B------:R-:W-:Y:S01]  /*15d0*/  FMUL.FTZ R14, R14, UR9 ;  /* 0x000000090e0e7c20 */ /* 0x000fe20008410000 */
[----:B------:R-:W-:Y:S01]  /*15e0*/  FFMA.FTZ R20, R20, R23, 1 ;  /* 0x3f80000014147423 */ /* 0x000fe20000010017 */
[----:B------:R-:W-:Y:S02]  /*15f0*/  FMUL.FTZ R23, R41, R22 ;  /* 0x0000001629177220 */ /* 0x000fe40000410000 */
[C---:B------:R-:W-:Y:S02]  /*1600*/  FFMA.FTZ R22, R4.reuse, R14, R7 ;  /* 0x0000000e04167223 */ /* 0x040fe40000010007 */
[----:B------:R-:W-:Y:S01]  /*1610*/  FMUL.FTZ R19, R23, R20 ;  /* 0x0000001417137220 */ /* 0x000fe20000410000 */
[----:B------:R-:W-:Y:S01]  /*1620*/  FMUL.FTZ R20, R4, R9 ;  /* 0x0000000904147220 */ /* 0x000fe20000410000 */
[----:B------:R-:W-:-:S03]  /*1630*/  FMUL.FTZ R24, R22, -1.4426950216293334961 ;  /* 0xbfb8aa3b16187820 */ /* 0x000fc60000410000 */
[C---:B------:R-:W-:Y:S01]  /*1640*/  FFMA.FTZ R23, R5.reuse, R20, RZ ;  /* 0x0000001405177223 */ /* 0x040fe200000100ff */
[----:B------:R-:W-:Y:S01]  /*1650*/  FFMA.FTZ R5, R5, R9, RZ ;  /* 0x0000000905057223 */ /* 0x000fe200000100ff */
[----:B------:R-:W-:Y:S01]  /*1660*/  FADD.FTZ R20, RZ, R20 ;  /* 0x00000014ff147221 */ /* 0x000fe20000010000 */
[----:B------:R-:W0:Y:S01]  /*1670*/  MUFU.EX2 R24, R24 ;  /* 0x0000001800187308 */ /* 0x000e220000000800 */
[C---:B------:R-:W-:Y:S01]  /*1680*/  FFMA.FTZ R23, R8.reuse, R25, R23 ;  /* 0x0000001908177223 */ /* 0x040fe20000010017 */
[----:B------:R-:W-:Y:S01]  /*1690*/  FFMA.FTZ R8, R8, R15, RZ ;  /* 0x0000000f08087223 */ /* 0x000fe200000100ff */
[----:B------:R-:W-:-:S03]  /*16a0*/  FADD.FTZ R20, R25, R20 ;  /* 0x0000001419147221 */ /* 0x000fc60000010000 */
[----:B------:R-:W-:Y:S01]  /*16b0*/  FFMA.FTZ R8, R13, R18, R8 ;  /* 0x000000120d087223 */ /* 0x000fe20000010008 */
[----:B0-----:R-:W-:Y:S01]  /*16c0*/  FADD.FTZ R41, R24, 1 ;  /* 0x3f80000018297421 */ /* 0x001fe20000010000 */
[----:B------:R-:W-:-:S03]  /*16d0*/  SHF.L.U32 R24, R28, 0x10, RZ ;  /* 0x000000101c187819 */ /* 0x000fc600000006ff */
[----:B------:R-:W0:Y:S02]  /*16e0*/  MUFU.RCP R21, R41 ;  /* 0x0000002900157308 */ /* 0x000e240000001000 */
[----:B0-----:R-:W-:Y:S01]  /*16f0*/  FMUL.FTZ R24, R24, R21 ;  /* 0x0000001518187220 */ /* 0x001fe20000410000 */
[----:B------:R-:W-:-:S04]  /*1700*/  FADD.FTZ R21, -R21, 1 ;  /* 0x3f80000015157421 */ /* 0x000fc80000010100 */
[----:B------:R-:W-:Y:S01]  /*1710*/  FFMA.FTZ R21, R22, R21, 1 ;  /* 0x3f80000016157423 */ /* 0x000fe20000010015 */
[----:B------:R-:W-:-:S03]  /*1720*/  SHF.L.U32 R22, R26, 0x10, RZ ;  /* 0x000000101a167819 */ /* 0x000fc600000006ff */
[----:B------:R-:W-:Y:S01]  /*1730*/  FMUL.FTZ R21, R24, R21 ;  /* 0x0000001518157220 */ /* 0x000fe20000410000 */
[----:B------:R-:W-:Y:S01]  /*1740*/  FADD.FTZ R24, RZ, R9 ;  /* 0x00000009ff187221 */ /* 0x000fe20000010000 */
[----:B------:R-:W-:Y:S01]  /*1750*/  FADD.FTZ R9, R22, -UR13 ;  /* 0x8000000d16097e21 */ /* 0x000fe20008010000 */
[-C--:B------:R-:W-:Y:S02]  /*1760*/  FFMA.FTZ R22, R12, R17.reuse, R5 ;  /* 0x000000110c167223 */ /* 0x080fe40000010005 */
[----:B------:R-:W-:Y:S01]  /*1770*/  FADD.FTZ R24, R24, R17 ;  /* 0x0000001118187221 */ /* 0x000fe20000010000 */
[----:B------:R-:W-:Y:S01]  /*1780*/  FMUL.FTZ R17, R4, R17 ;  /* 0x0000001104117220 */ /* 0x000fe20000410000 */
[----:B------:R-:W-:Y:S02]  /*1790*/  FMUL.FTZ R9, R9, UR9 ;  /* 0x0000000909097c20 */ /* 0x000fe40008410000 */
[----:B------:R-:W-:Y:S01]  /*17a0*/  FADD.FTZ R24, R24, R19 ;  /* 0x0000001318187221 */ /* 0x000fe20000010000 */
[----:B------:R-:W-:Y:S01]  /*17b0*/  FFMA.FTZ R23, R12, R17, R23 ;  /* 0x000000110c177223 */ /* 0x000fe20000010017 */
[----:B------:R-:W-:Y:S01]  /*17c0*/  FFMA.FTZ R12, R6, R9, R3 ;  /* 0x00000009060c7223 */ /* 0x000fe20000010003 */
[----:B------:R-:W-:Y:S01]  /*17d0*/  FADD.FTZ R20, R20, R17 ;  /* 0x0000001114147221 */ /* 0x000fe20000010000 */
[----:B------:R-:W-:-:S02]  /*17e0*/  FMUL.FTZ R17, R6, R18 ;  /* 0x0000001206117220 */ /* 0x000fc40000410000 */
[----:B------:R-:W-:Y:S02]  /*17f0*/  FMUL.FTZ R25, R12, -1.4426950216293334961 ;  /* 0xbfb8aa3b0c197820 */ /* 0x000fe40000410000 */
[----:B------:R-:W-:Y:S01]  /*1800*/  FFMA.FTZ R23, R13, R17, R23 ;  /* 0x000000110d177223 */ /* 0x000fe20000010017 */
[----:B------:R-:W-:Y:S01]  /*1810*/  SHF.L.U32 R13, R27, 0x10, RZ ;  /* 0x000000101b0d7819 */ /* 0x000fe200000006ff */
[----:B------:R-:W-:Y:S01]  /*1820*/  FADD.FTZ R20, R17, R20 ;  /* 0x0000001411147221 */ /* 0x000fe20000010000 */
[----:B------:R-:W-:Y:S01]  /*1830*/  FFMA.FTZ R17, R10, R19, R22 ;  /* 0x000000130a117223 */ /* 0x000fe20000010016 */
[----:B------:R-:W0:Y:S02]  /*1840*/  MUFU.EX2 R25, R25 ;  /* 0x0000001900197308 */ /* 0x000e240000000800 */
[----:B0-----:R-:W-:-:S06]  /*1850*/  FADD.FTZ R41, R25, 1 ;  /* 0x3f80000019297421 */ /* 0x001fcc0000010000 */
[----:B------:R-:W0:Y:S02]  /*1860*/  MUFU.RCP R5, R41 ;  /* 0x0000002900057308 */ /* 0x000e240000001000 */
[----:B0-----:R-:W-:Y:S01]  /*1870*/  FMUL.FTZ R13, R13, R5 ;  /* 0x000000050d0d7220 */ /* 0x001fe20000410000 */
[----:B------:R-:W-:-:S04]  /*1880*/  FADD.FTZ R5, -R5, 1 ;  /* 0x3f80000005057421 */ /* 0x000fc80000010100 */
[----:B------:R-:W-:-:S04]  /*1890*/  FFMA.FTZ R12, R12, R5, 1 ;  /* 0x3f8000000c0c7423 */ /* 0x000fc80000010005 */
[----:B------:R-:W-:Y:S01]  /*18a0*/  FMUL.FTZ R5, R13, R12 ;  /* 0x0000000c0d057220 */ /* 0x000fe20000410000 */
[----:B------:R-:W-:Y:S01]  /*18b0*/  FADD.FTZ R13, RZ, R15 ;  /* 0x0000000fff0d7221 */ /* 0x000fe20000010000 */
[----:B------:R-:W-:Y:S01]  /*18c0*/  FMUL.FTZ R15, R4, R19 ;  /* 0x00000013040f7220 */ /* 0x000fe20000410000 */
[----:B------:R-:W-:Y:S02]  /*18d0*/  FMUL.FTZ R12, R6, R16 ;  /* 0x00000010060c7220 */ /* 0x000fe40000410000 */
[----:B------:R-:W-:Y:S01]  /*18e0*/  FADD.FTZ R13, R13, R18 ;  /* 0x000000120d0d7221 */ /* 0x000fe20000010000 */
[----:B------:R-:W-:Y:S01]  /*18f0*/  FFMA.FTZ R18, R10, R15, R23 ;  /* 0x0000000f0a127223 */ /* 0x000fe20000010017 */
[----:B------:R-:W-:Y:S01]  /*1900*/  FADD.FTZ R23, R20, R15 ;  /* 0x0000000f14177221 */ /* 0x000fe20000010000 */
[----:B------:R-:W-:Y:S02]  /*1910*/  FMUL.FTZ R10, R4, R21 ;  /* 0x00000015040a7220 */ /* 0x000fe40000410000 */
[C---:B------:R-:W-:Y:S01]  /*1920*/  FFMA.FTZ R15, R11.reuse, R12, R18 ;  /* 0x0000000c0b0f7223 */ /* 0x040fe20000010012 */
[----:B------:R-:W-:Y:S01]  /*1930*/  FADD.FTZ R23, R12, R23 ;  /* 0x000000170c177221 */ /* 0x000fe20000010000 */
[----:B------:R-:W-:Y:S01]  /*1940*/  FMUL.FTZ R12, R6, R5 ;  /* 0x00000005060c7220 */ /* 0x000fe20000410000 */
[----:B------:R-:W-:Y:S01]  /*1950*/  FFMA.FTZ R18, R11, R16, R8 ;  /* 0x000000100b127223 */ /* 0x000fe20000010008 */
[C---:B------:R-:W-:Y:S01]  /*1960*/  FFMA.FTZ R20, R14.reuse, R10, R15 ;  /* 0x0000000a0e147223 */ /* 0x040fe2000001000f */
[----:B------:R-:W-:Y:S01]  /*1970*/  FADD.FTZ R23, R23, R10 ;  /* 0x0000000a17177221 */ /* 0x000fe20000010000 */
[----:B------:R-:W-:Y:S01]  /*1980*/  FADD.FTZ R16, R13, R16 ;  /* 0x000000100d107221 */ /* 0x000fe20000010000 */
[----:B------:R-:W-:Y:S01]  /*1990*/  FFMA.FTZ R8, R14, R21, R17 ;  /* 0x000000150e087223 */ /* 0x000fe20000010011 */
[C---:B------:R-:W-:Y:S01]  /*19a0*/  FFMA.FTZ R15, R9.reuse, R12, R20 ;  /* 0x0000000c090f7223 */ /* 0x040fe20000010014 */
[----:B------:R-:W-:Y:S01]  /*19b0*/  FADD.FTZ R12, R12, R23 ;  /* 0x000000170c0c7221 */ /* 0x000fe20000010000 */
[----:B------:R-:W-:Y:S01]  /*19c0*/  FADD.FTZ R10, R24, R21 ;  /* 0x00000015180a7221 */ /* 0x000fe20000010000 */
[----:B------:R-:W-:Y:S01]  /*19d0*/  FFMA.FTZ R9, R9, R5, R18 ;  /* 0x0000000509097223 */ /* 0x000fe20000010012 */
[----:B------:R-:W-:-:S07]  /*19e0*/  FADD.FTZ R11, R16, R5 ;  /* 0x00000005100b7221 */ /* 0x000fce0000010000 */
.L_x_249:
[----:B------:R-:W-:Y:S01]  /*19f0*/  MOV R25, R12 ;  /* 0x0000000c00197202 */ /* 0x000fe20000000f00 */
[----:B------:R-:W0:Y:S01]  /*1a00*/  SHFL.DOWN PT, R5, R15, 0x1, 0x1f ;  /* 0x08201f000f057f89 */ /* 0x000e2200000e0000 */
[C---:B------:R-:W-:Y:S01]  /*1a10*/  ISETP.GT.AND P0, PT, R0.reuse, 0x1e, PT ;  /* 0x0000001e0000780c */ /* 0x040fe20003f04270 */
[----:B------:R-:W1:Y:S01]  /*1a20*/  S2UR UR12, SR_CgaCtaId ;  /* 0x00000000000c79c3 */ /* 0x000e620000008800 */
[----:B------:R-:W-:Y:S01]  /*1a30*/  UMOV UR7, 0x400 ;  /* 0x0000040000077882 */ /* 0x000fe20000000000 */
[----:B------:R-:W2:Y:S01]  /*1a40*/  SHFL.DOWN PT, R12, R25, 0x1, 0x1f ;  /* 0x08201f00190c7f89 */ /* 0x000ea200000e0000 */
[----:B------:R-:W-:Y:S01]  /*1a50*/  UIADD3 UR6, UPT, UPT, UR7, 0xd0, URZ ;  /* 0x000000d007067890 */ /* 0x000fe2000fffe0ff */
[C---:B------:R-:W-:Y:S01]  /*1a60*/  ISETP.GT.AND P2, PT, R0.reuse, 0xf, PT ;  /* 0x0000000f0000780c */ /* 0x040fe20003f44270 */
[----:B------:R-:W-:Y:S01]  /*1a70*/  BSSY.RECONVERGENT B0, `(.L_x_250) ;  /* 0x0000025000007945 */ /* 0x000fe20003800200 */
[----:B------:R-:W-:-:S06]  /*1a80*/  ISETP.GT.AND P1, PT, R0, 0x17, PT ;  /* 0x000000170000780c */ /* 0x000fcc0003f24270 */
[----:B0-----:R-:W-:Y:S01]  /*1a90*/  @!P0 FADD.FTZ R15, R5, R15 ;  /* 0x0000000f050f8221 */ /* 0x001fe20000010000 */
[----:B-1----:R-:W-:Y:S01]  /*1aa0*/  ULEA UR6, UR12, UR6, 0x18 ;  /* 0x000000060c067291 */ /* 0x002fe2000f8ec0ff */
[----:B--2---:R-:W-:-:S03]  /*1ab0*/  @!P0 FADD.FTZ R25, R12, R25 ;  /* 0x000000190c198221 */ /* 0x004fc60000010000 */
        /* <DEDUP_REMOVED lines=32> */
.L_x_251:
[----:B------:R-:W-:Y:S05]  /*1cc0*/  BSYNC.RECONVERGENT B0 ;  /* 0x0000000000007941 */ /* 0x000fea0003800200 */
.L_x_250:
[----:B------:R-:W-:Y:S06]  /*1cd0*/  BAR.SYNC.DEFER_BLOCKING 0x0 ;  /* 0x0000000000007b1d */ /* 0x000fec0000010000 */
[----:B------:R-:W-:Y:S04]  /*1ce0*/  BSSY.RECONVERGENT B0, `(.L_x_252) ;  /* 0x0000033000007945 */ /* 0x000fe80003800200 */
[----:B------:R-:W-:Y:S05]  /*1cf0*/  @P0 BRA `(.L_x_253) ;  /* 0x0000000000c40947 */ /* 0x000fea0003800000 */
[----:B------:R-:W-:-:S09]  /*1d00*/  ULEA UR6, UR12, UR7, 0x18 ;  /* 0x000000070c067291 */ /* 0x000fd2000f8ec0ff */
[----:B01-3--:R-:W0:Y:S04]  /*1d10*/  LDS.128 R12, [UR6+0x20] ;  /* 0x00002006ff0c7984 */ /* 0x00be280008000c00 */
[----:B------:R-:W1:Y:S04]  /*1d20*/  LDS.128 R16, [UR6+0x30] ;  /* 0x00003006ff107984 */ /* 0x000e680008000c00 */
[----:B------:R-:W3:Y:S01]  /*1d30*/  LDS.128 R20, [UR6+0x40] ;  /* 0x00004006ff147984 */ /* 0x000ee20008000c00 */
[----:B0-----:R-:W-:Y:S01]  /*1d40*/  FADD.FTZ R12, R24, R12 ;  /* 0x0000000c180c7221 */ /* 0x001fe20000010000 */
[----:B--2---:R-:W-:-:S03]  /*1d50*/  FADD.FTZ R24, R25, R13 ;  /* 0x0000000d19187221 */ /* 0x004fc60000010000 */
[----:B------:R-:W-:Y:S01]  /*1d60*/  FADD.FTZ R13, R12, R14 ;  /* 0x0000000e0c0d7221 */ /* 0x000fe20000010000 */
[----:B------:R-:W-:-:S03]  /*1d70*/  FADD.FTZ R24, R24, R15 ;  /* 0x0000000f18187221 */ /* 0x000fc60000010000 */
[----:B-1----:R-:W-:Y:S01]  /*1d80*/  FADD.FTZ R25, R13, R16 ;  /* 0x000000100d197221 */ /* 0x002fe20000010000 */
[----:B------:R-:W-:Y:S01]  /*1d90*/  FADD.FTZ R24, R24, R17 ;  /* 0x0000001118187221 */ /* 0x000fe20000010000 */
[----:B------:R-:W0:Y:S02]  /*1da0*/  LDS.128 R12, [UR6+0x50] ;  /* 0x00005006ff0c7984 */ /* 0x000e240008000c00 */
        /* <DEDUP_REMOVED lines=38> */
.L_x_253:
[----:B------:R-:W-:Y:S05]  /*2010*/  BSYNC.RECONVERGENT B0 ;  /* 0x0000000000007941 */ /* 0x000fea0003800200 */
.L_x_252:
[----:B------:R-:W-:Y:S06]  /*2020*/  BAR.SYNC.DEFER_BLOCKING 0x0 ;  /* 0x0000000000007b1d */ /* 0x000fec0000010000 */
[----:B------:R-:W-:Y:S04]  /*2030*/  BSSY.RECONVERGENT B0, `(.L_x_254) ;  /* 0x00000f4000007945 */ /* 0x000fe80003800200 */
[----:B------:R-:W-:Y:S05]  /*2040*/  @P3 BRA `(.L_x_255) ;  /* 0x0000000c00c83947 */ /* 0x000fea0003800000 */
[----:B01-3--:R-:W0:Y:S01]  /*2050*/  LDS.128 R12, [R41+0x50] ;  /* 0x00005000290c7984 */ /* 0x00be220000000c00 */
[----:B------:R-:W-:-:S03]  /*2060*/  UMOV UR6, 0x1e0 ;  /* 0x000001e000067882 */ /* 0x000fc60000000000 */
[----:B------:R-:W1:Y:S04]  /*2070*/  LDS.128 R16, [R41+0xa0] ;  /* 0x0000a00029107984 */ /* 0x000e680000000c00 */
        /* <DEDUP_REMOVED lines=34> */
.L_x_256:
        /* <DEDUP_REMOVED lines=205> */
.L_x_255:
[----:B------:R-:W-:Y:S05]  /*2f70*/  BSYNC.RECONVERGENT B0 ;  /* 0x0000000000007941 */ /* 0x000fea0003800200 */
.L_x_254:
[----:B------:R-:W-:Y:S04]  /*2f80*/  BSSY.RECONVERGENT B0, `(.L_x_257) ;  /* 0x000001d000007945 */ /* 0x000fe80003800200 */
[----:B------:R-:W-:Y:S05]  /*2f90*/  @P3 BRA `(.L_x_258) ;  /* 0x00000000006c3947 */ /* 0x000fea0003800000 */
[----:B0--3--:R-:W0:Y:S01]  /*2fa0*/  LDC.64 R12, c[0x0][0x3f8] ;  /* 0x0000fe00ff0c7b82 */ /* 0x009e220000000a00 */
[----:B------:R-:W-:-:S07]  /*2fb0*/  IMAD R23, R40, 0x5, R5 ;  /* 0x0000000528177824 */ /* 0x000fce00078e0205 */
[----:B-1----:R-:W1:Y:S01]  /*2fc0*/  LDC.64 R14, c[0x0][0x3d8] ;  /* 0x0000f600ff0e7b82 */ /* 0x002e620000000a00 */
[----:B0-----:R-:W-:Y:S01]  /*2fd0*/  IMAD.WIDE.U32 R16, R12, 0x3, RZ ;  /* 0x000000030c107825 */ /* 0x001fe200078e00ff */
[C---:B------:R-:W-:Y:S02]  /*2fe0*/  LEA R21, R13.reuse, R13, 0x1 ;  /* 0x0000000d0d157211 */ /* 0x040fe400078e08ff */
[----:B------:R-:W-:Y:S02]  /*2ff0*/  LEA.HI R19, P1, R13, R12, RZ, 0x1 ;  /* 0x0000000c0d137211 */ /* 0x000fe400078308ff */
[----:B------:R-:W-:Y:S02]  /*3000*/  IADD3 R17, PT, PT, R17, R21, RZ ;  /* 0x0000001511117210 */ /* 0x000fe40007ffe0ff */
[----:B------:R-:W-:Y:S01]  /*3010*/  IADD3.X R18, PT, PT, RZ, R13, RZ, P1, !PT ;  /* 0x0000000dff127210 */ /* 0x000fe20000ffe4ff */
[----:B-1----:R-:W-:Y:S01]  /*3020*/  IMAD.WIDE R14, R23, 0x4, R14 ;  /* 0x00000004170e7825 */ /* 0x002fe200078e020e */
[----:B------:R-:W-:-:S02]  /*3030*/  LEA.HI R20, P1, R17, R16, RZ, 0x1 ;  /* 0x0000001011147211 */ /* 0x000fc400078308ff */
[----:B--2---:R-:W-:Y:S02]  /*3040*/  SHF.L.U32 R41, R19, 0x1, RZ ;  /* 0x0000000113297819 */ /* 0x004fe400000006ff */
        /* <DEDUP_REMOVED lines=16> */
.L_x_258:
[----:B------:R-:W-:Y:S05]  /*3150*/  BSYNC.RECONVERGENT B0 ;  /* 0x0000000000007941 */ /* 0x000fea0003800200 */
.L_x_257:
        /* <DEDUP_REMOVED lines=20> */
[----:B-1----:R-:W-:Y:S01]  /*32a0*/  MOV R15, UR6 ;  /* 0x00000006000f7c02 */ /* 0x002fe20008000f00 */
        /* <DEDUP_REMOVED lines=10> */
.L_x_261:
[----:B0-----:R-:W2:Y:S04]  /*3350*/  LDG.E.STRONG.GPU R10, desc[UR10][R8.64] ;  /* 0x0000000a080a7981 */ /* 0x001ea8000c1ef900 */
[----:B--2---:R-:W-:Y:S01]  /*3360*/  CCTL.IVALL ;  /* 0x00000000ff00798f */ /* 0x004fe20002000000 */
[----:B------:R-:W-:Y:S05]  /*3370*/  YIELD ;  /* 0x0000000000007946 */ /* 0x000fea0003800000 */
[----:B------:R-:W-:-:S13]  /*3380*/  ISETP.NE.AND P1, PT, R10, R13, PT ;  /* 0x0000000d0a00720c */ /* 0x000fda0003f25270 */
[----:B------:R-:W-:Y:S05]  /*3390*/  @P1 BRA `(.L_x_261) ;  /* 0xfffffffc00ec1947 */ /* 0x000fea000383ffff */
.L_x_260:
[----:B0-----:R-:W0:Y:S01]  /*33a0*/  LDC R8, c[0x0][0x370] ;  /* 0x0000dc00ff087b82 */ /* 0x001e220000000800 */
[----:B------:R-:W-:Y:S05]  /*33b0*/  WARPSYNC.ALL ;  /* 0x0000000000007948 */ /* 0x000fea0003800000 */
[----:B0-----:R-:W-:Y:S02]  /*33c0*/  ISETP.GE.U32.AND P1, PT, R8, 0x8, PT ;  /* 0x000000080800780c */ /* 0x001fe40003f26070 */
[----:B------:R-:W-:Y:S01]  /*33d0*/  BAR.SYNC.DEFER_BLOCKING 0x0 ;  /* 0x0000000000007b1d */ /* 0x000fe20000010000 */
[----:B------:R-:W-:-:S10]  /*33e0*/  HFMA2 R16, -RZ, RZ, 0, 0 ;  /* 0x00000000ff107431 */ /* 0x000fd400000001ff */
[----:B------:R-:W-:Y:S05]  /*33f0*/  @!P1 BRA `(.L_x_262) ;  /* 0x0000000400049947 */ /* 0x000fea0003800000 */
[----:B------:R-:W0:Y:S01]  /*3400*/  S2UR UR6, SR_CTAID.X ;  /* 0x00000000000679c3 */ /* 0x000e220000002500 */
[----:B------:R-:W-:-:S07]  /*3410*/  MOV R22, RZ ;  /* 0x000000ff00167202 */ /* 0x000fce0000000f00 */
.L_x_263:
        /* <DEDUP_REMOVED lines=18> */
[C---:B-1----:R-:W-:Y:S01]  /*3540*/  IADD3 R15, PT, PT, R22.reuse, 0x5, RZ ;  /* 0x00000005160f7810 */ /* 0x042fe20007ffe0ff */
        /* <DEDUP_REMOVED lines=44> */
.L_x_262:
[----:B------:R-:W0:Y:S02]  /*3810*/  LDCU UR6, c[0x0][0x370] ;  /* 0x00006e00ff0677ac */ /* 0x000e240008000800 */
[----:B0-----:R-:W-:-:S09]  /*3820*/  ULOP3.LUT UP0, URZ, UR6, 0x7, URZ, 0xc0, !UPT ;  /* 0x0000000706ff7892 */ /* 0x001fd2000f80c0ff */
[----:B------:R-:W-:Y:S05]  /*3830*/  BRA.U !UP0, `(.L_x_259) ;  /* 0x0000000508087547 */ /* 0x000fea000b800000 */
[----:B------:R-:W0:Y:S01]  /*3840*/  LDCU UR6, c[0x0][0x370] ;  /* 0x00006e00ff0677ac */ /* 0x000e220008000800 */
[----:B------:R-:W2:Y:S01]  /*3850*/  LDCU UR7, c[0x0][0x370] ;  /* 0x00006e00ff0777ac */ /* 0x000ea20008000800 */
[----:B0-----:R-:W-:-:S04]  /*3860*/  ULOP3.LUT UR6, UR6, 0x7, URZ, 0xc0, !UPT ;  /* 0x0000000706067892 */ /* 0x001fc8000f8ec0ff */
[----:B------:R-:W-:Y:S02]  /*3870*/  UIADD3 UR6, UPT, UPT, UR6, -0x1, URZ ;  /* 0xffffffff06067890 */ /* 0x000fe4000fffe0ff */
[----:B--2---:R-:W-:Y:S02]  /*3880*/  ULOP3.LUT UP1, UR7, UR7, 0x3, URZ, 0xc0, !UPT ;  /* 0x0000000307077892 */ /* 0x004fe4000f82c0ff */
        /* <DEDUP_REMOVED lines=16> */
[----:B-1----:R-:W-:Y:S02]  /*3990*/  @!P4 IMAD R15, R12, R21, R20 ;  /* 0x000000150c0fc224 */ /* 0x002fe400078e0214 */
        /* <DEDUP_REMOVED lines=14> */
.L_x_264:
        /* <DEDUP_REMOVED lines=20> */
.L_x_265:
        /* <DEDUP_REMOVED lines=9> */
.L_x_266:
[----:B------:R-:W-:Y:S05]  /*3c50*/  BSYNC.RECONVERGENT B0 ;  /* 0x0000000000007941 */ /* 0x000fea0003800200 */
.L_x_259:
[----:B------:R-:W5:Y:S01]  /*3c60*/  S2UR UR7, SR_CgaCtaId ;  /* 0x00000000000779c3 */ /* 0x000f620000008800 */
[----:B------:R-:W-:Y:S01]  /*3c70*/  ISETP.NE.AND P0, PT, R5, RZ, PT ;  /* 0x000000ff0500720c */ /* 0x000fe20003f05270 */
[----:B------:R-:W-:Y:S01]  /*3c80*/  UMOV UR6, 0x400 ;  /* 0x0000040000067882 */ /* 0x000fe20000000000 */
[----:B------:R-:W0:Y:S01]  /*3c90*/  LDCU.64 UR14, c[0x0][0x400] ;  /* 0x00008000ff0e77ac */ /* 0x000e220008000a00 */
[----:B------:R-:W-:Y:S02]  /*3ca0*/  SHF.L.U32 R33, R33, 0x10, RZ ;  /* 0x0000001021217819 */ /* 0x000fe400000006ff */
[----:B------:R-:W-:Y:S02]  /*3cb0*/  PRMT R5, R37, 0x7632, R5 ;  /* 0x0000763225057816 */ /* 0x000fe40000000005 */
[----:B--2-4-:R-:W2:Y:S01]  /*3cc0*/  LDC R10, c[0x0][0x41c] ;  /* 0x00010700ff0a7b82 */ /* 0x014ea20000000800 */
[----:B------:R-:W-:Y:S01]  /*3cd0*/  FADD.FTZ R18, R33, -UR13 ;  /* 0x8000000d21127e21 */ /* 0x000fe20008010000 */
[----:B------:R-:W-:-:S02]  /*3ce0*/  SHF.L.U32 R5, R5, 0x10, RZ ;  /* 0x0000001005057819 */ /* 0x000fc400000006ff */
[----:B------:R-:W-:Y:S01]  /*3cf0*/  SHF.L.U32 R37, R37, 0x10, RZ ;  /* 0x0000001025257819 */ /* 0x000fe200000006ff */
[----:B------:R-:W-:Y:S01]  /*3d00*/  FMUL.FTZ R18, R18, UR9 ;  /* 0x0000000912127c20 */ /* 0x000fe20008410000 */
[----:B------:R-:W-:Y:S02]  /*3d10*/  SHF.L.U32 R35, R35, 0x10, RZ ;  /* 0x0000001023237819 */ /* 0x000fe400000006ff */
[----:B------:R-:W-:Y:S01]  /*3d20*/  SHF.L.U32 R32, R32, 0x10, RZ ;  /* 0x0000001020207819 */ /* 0x000fe200000006ff */
[----:B------:R-:W-:Y:S01]  /*3d30*/  FADD.FTZ R19, R37, -UR13 ;  /* 0x8000000d25137e21 */ /* 0x000fe20008010000 */
[----:B------:R-:W-:Y:S01]  /*3d40*/  SHF.L.U32 R30, R30, 0x10, RZ ;  /* 0x000000101e1e7819 */ /* 0x000fe200000006ff */
[----:B------:R-:W-:Y:S01]  /*3d50*/  FADD.FTZ R20, R35, -UR13 ;  /* 0x8000000d23147e21 */ /* 0x000fe20008010000 */
[----:B------:R-:W-:Y:S01]  /*3d60*/  SHF.L.U32 R29, R29, 0x10, RZ ;  /* 0x000000101d1d7819 */ /* 0x000fe200000006ff */
[----:B------:R-:W-:Y:S01]  /*3d70*/  FADD.FTZ R14, R32, -UR13 ;  /* 0x8000000d200e7e21 */ /* 0x000fe20008010000 */
[----:B------:R-:W-:Y:S01]  /*3d80*/  SHF.L.U32 R26, R26, 0x10, RZ ;  /* 0x000000101a1a7819 */ /* 0x000fe200000006ff */
[----:B-1----:R-:W-:Y:S01]  /*3d90*/  FADD.FTZ R15, R30, -UR13 ;  /* 0x8000000d1e0f7e21 */ /* 0x002fe20008010000 */
[----:B-----5:R-:W-:Y:S01]  /*3da0*/  ULEA UR6, UR7, UR6, 0x18 ;  /* 0x0000000607067291 */ /* 0x020fe2000f8ec0ff */
[----:B------:R-:W-:Y:S01]  /*3db0*/  PRMT R41, R36, 0x7632, R41 ;  /* 0x0000763224297816 */ /* 0x000fe20000000029 */
[----:B------:R-:W1:Y:S01]  /*3dc0*/  LDCU.U8 UR7, c[0x0][0x414] ;  /* 0x00008280ff0777ac */ /* 0x000e620008000000 */
[----:B------:R-:W-:Y:S01]  /*3dd0*/  FADD.FTZ R16, R29, -UR13 ;  /* 0x8000000d1d107e21 */ /* 0x000fe20008010000 */
[----:B------:R-:W-:Y:S01]  /*3de0*/  FADD.FTZ R17, R26, -UR13 ;  /* 0x8000000d1a117e21 */ /* 0x000fe20008010000 */
[----:B------:R-:W-:Y:S01]  /*3df0*/  SHF.L.U32 R41, R41, 0x10, RZ ;  /* 0x0000001029297819 */ /* 0x000fe200000006ff */
[----:B------:R-:W-:Y:S01]  /*3e00*/  FMUL.FTZ R19, R19, UR9 ;  /* 0x0000000913137c20 */ /* 0x000fe20008410000 */
[----:B------:R-:W-:Y:S01]  /*3e10*/  FMUL.FTZ R20, R20, UR9 ;  /* 0x0000000914147c20 */ /* 0x000fe20008410000 */
[----:B--2---:R-:W-:Y:S01]  /*3e20*/  IMAD R33, R10, UR8, R39 ;  /* 0x000000080a217c24 */ /* 0x004fe2000f8e0227 */
[----:B------:R2:W-:Y:S01]  /*3e30*/  @!P0 STS.64 [UR6+0xc0], R24 ;  /* 0x0000c018ff008988 */ /* 0x0005e20008000a06 */
[----:B------:R-:W-:Y:S01]  /*3e40*/  FMUL.FTZ R14, R14, UR9 ;  /* 0x000000090e0e7c20 */ /* 0x000fe20008410000 */
[----:B------:R-:W-:Y:S01]  /*3e50*/  FMUL.FTZ R15, R15, UR9 ;  /* 0x000000090f0f7c20 */ /* 0x000fe20008410000 */
[----:B------:R-:W-:Y:S01]  /*3e60*/  FMUL.FTZ R16, R16, UR9 ;  /* 0x0000000910107c20 */ /* 0x000fe20008410000 */
[----:B------:R-:W-:Y:S01]  /*3e70*/  BAR.SYNC.DEFER_BLOCKING 0x0 ;  /* 0x0000000000007b1d */ /* 0x000fe20000010000 */
[----:B---3--:R-:W-:Y:S01]  /*3e80*/  IADD3 R12, PT, PT, R33, 0x100, RZ ;  /* 0x00000100210c7810 */ /* 0x008fe20007ffe0ff */
[----:B------:R-:W-:Y:S01]  /*3e90*/  FMUL.FTZ R17, R17, UR9 ;  /* 0x0000000911117c20 */ /* 0x000fe20008410000 */
[----:B0-----:R-:W-:-:S02]  /*3ea0*/  ISETP.GE.U32.AND P0, PT, R33, UR14, PT ;  /* 0x0000000e21007c0c */ /* 0x001fc4000bf06070 */
[----:B------:R-:W-:Y:S01]  /*3eb0*/  SHF.R.S32.HI R10, RZ, 0x1f, R33 ;  /* 0x0000001fff0a7819 */ /* 0x000fe20000011421 */
[----:B--2---:R-:W-:Y:S01]  /*3ec0*/  FADD.FTZ R24, R5, -UR13 ;  /* 0x8000000d05187e21 */ /* 0x004fe20008010000 */
[----:B-1----:R-:W-:Y:S01]  /*3ed0*/  UISETP.NE.AND UP0, UPT, UR7, URZ, UPT ;  /* 0x000000ff0700728c */ /* 0x002fe2000bf05270 */
[C---:B------:R-:W-:Y:S02]  /*3ee0*/  IADD3 R25, PT, PT, R33.reuse, 0x80, RZ ;  /* 0x0000008021197810 */ /* 0x040fe40007ffe0ff */
[----:B------:R-:W-:Y:S01]  /*3ef0*/  IADD3 R5, PT, PT, R33, 0x180, RZ ;  /* 0x0000018021057810 */ /* 0x000fe20007ffe0ff */
[----:B------:R-:W-:Y:S01]  /*3f00*/  FMUL.FTZ R24, R24, UR9 ;  /* 0x0000000918187c20 */ /* 0x000fe20008410000 */
[----:B------:R-:W-:Y:S02]  /*3f10*/  ISETP.GE.U32.AND P2, PT, R25, UR14, PT ;  /* 0x0000000e19007c0c */ /* 0x000fe4000bf46070 */
[----:B------:R-:W-:Y:S02]  /*3f20*/  ISETP.GE.U32.AND P3, PT, R12, UR14, PT ;  /* 0x0000000e0c007c0c */ /* 0x000fe4000bf66070 */
[----:B------:R-:W-:-:S02]  /*3f30*/  SHF.R.S32.HI R22, RZ, 0x1f, R25 ;  /* 0x0000001fff167819 */ /* 0x000fc40000011419 */
[----:B------:R-:W-:Y:S02]  /*3f40*/  SHF.R.S32.HI R13, RZ, 0x1f, R12 ;  /* 0x0000001fff0d7819 */ /* 0x000fe4000001140c */
[----:B------:R-:W-:Y:S02]  /*3f50*/  ISETP.GE.AND.EX P1, PT, R10, UR15, PT, P0 ;  /* 0x0000000f0a007c0c */ /* 0x000fe4000bf26300 */
[----:B------:R-:W-:Y:S01]  /*3f60*/  ISETP.GE.U32.AND P0, PT, R5, UR14, PT ;  /* 0x0000000e05007c0c */ /* 0x000fe2000bf06070 */
[----:B------:R-:W0:Y:S01]  /*3f70*/  LDS.64 R8, [UR6+0xc0] ;  /* 0x0000c006ff087984 */ /* 0x000e220008000a00 */
[----:B------:R-:W0:Y:S01]  /*3f80*/  LDCU UR6, c[0x0][0x42c] ;  /* 0x00008580ff0677ac */ /* 0x000e220008000800 */
[----:B------:R-:W-:Y:S02]  /*3f90*/  ISETP.GE.AND.EX P2, PT, R22, UR15, PT, P2 ;  /* 0x0000000f16007c0c */ /* 0x000fe4000bf46320 */
[----:B------:R-:W-:Y:S01]  /*3fa0*/  ISETP.GE.AND.EX P3, PT, R13, UR15, PT, P3 ;  /* 0x0000000f0d007c0c */ /* 0x000fe2000bf66330 */
[----:B0-----:R-:W-:Y:S01]  /*3fb0*/  FMUL.FTZ R11, R9, UR6 ;  /* 0x00000006090b7c20 */ /* 0x001fe20008410000 */
[----:B------:R-:W-:Y:S01]  /*3fc0*/  FMUL.FTZ R8, R8, UR6 ;  /* 0x0000000608087c20 */ /* 0x000fe20008410000 */
[----:B------:R-:W-:Y:S01]  /*3fd0*/  SHF.L.U32 R9, R36, 0x10, RZ ;  /* 0x0000001024097819 */ /* 0x000fe200000006ff */
[----:B------:R-:W-:Y:S09]  /*3fe0*/  BRA.U !UP0, `(.L_x_267) ;  /* 0x0000000108487547 */ /* 0x000ff2000b800000 */
        /* <DEDUP_REMOVED lines=10> */
[----:B0-----:R-:W-:Y:S01]  /*4090*/  FMUL.FTZ R9, R9, R30 ;  /* 0x0000001e09097220 */ /* 0x001fe20000410000 */
[----:B------:R-:W-:-:S04]  /*40a0*/  FADD.FTZ R30, -R30, 1 ;  /* 0x3f8000001e1e7421 */ /* 0x000fc80000010100 */
[----:B------:R-:W-:Y:S01]  /*40b0*/  FFMA.FTZ R30, R23, R30, 1 ;  /* 0x3f800000171e7423 */ /* 0x000fe2000001001e */
[----:B-1----:R-:W-:Y:S01]  /*40c0*/  FADD.FTZ R40, -R36, 1 ;  /* 0x3f80000024287421 */ /* 0x002fe20000010100 */
[----:B------:R-:W-:Y:S02]  /*40d0*/  FMUL.FTZ R41, R41, R36 ;  /* 0x0000002429297220 */ /* 0x000fe40000410000 */
[----:B------:R-:W-:Y:S01]  /*40e0*/  FMUL.FTZ R9, R9, R30 ;  /* 0x0000001e09097220 */ /* 0x000fe20000410000 */
[----:B------:R-:W-:-:S04]  /*40f0*/  FFMA.FTZ R40, R21, R40, 1 ;  /* 0x3f80000015287423 */ /* 0x000fc80000010028 */
[----:B------:R-:W-:-:S07]  /*4100*/  FMUL.FTZ R41, R41, R40 ;  /* 0x0000002829297220 */ /* 0x000fce0000410000 */
.L_x_267:
        /* <DEDUP_REMOVED lines=22> */
[----:B-1----:R-:W-:Y:S02]  /*4270*/  LEA R10, P1, R8, UR6, 0x1 ;  /* 0x00000006080a7c11 */ /* 0x002fe4000f8208ff */
[----:B------:R-:W-:Y:S02]  /*4280*/  IADD3 R41, PT, PT, R9, R41, RZ ;  /* 0x0000002909297210 */ /* 0x000fe40007ffe0ff */
[----:B------:R-:W-:Y:S02]  /*4290*/  F2FP.BF16.F32.PACK_AB R9, R26, R33 ;  /* 0x000000211a09723e */ /* 0x000fe400000010ff */
[----:B------:R-:W-:-:S05]  /*42a0*/  LEA.HI.X R11, R8, UR7, R41, 0x1, P1 ;  /* 0x00000007080b7c11 */ /* 0x000fca00088f0c29 */
[----:B------:R0:W-:Y:S02]  /*42b0*/  STG.E desc[UR10][R10.64], R9 ;  /* 0x000000090a007986 */ /* 0x0001e4000c10190a */
.L_x_269:
[----:B------:R-:W-:Y:S05]  /*42c0*/  BSYNC.RECONVERGENT B0 ;  /* 0x0000000000007941 */ /* 0x000fea0003800200 */
.L_x_268:
        /* <DEDUP_REMOVED lines=21> */
.L_x_270:
[----:B------:R-:W-:Y:S01]  /*4420*/  BSSY.RECONVERGENT B0, `(.L_x_271) ;  /* 0x0000013000007945 */ /* 0x000fe20003800200 */
[----:B------:R-:W-:Y:S01]  /*4430*/  FFMA.FTZ R35, R4, R34, -R35 ;  /* 0x0000002204237223 */ /* 0x000fe20000010823 */
[----:B------:R-:W-:Y:S01]  /*4440*/  PRMT R18, R31, 0x7632, R18 ;  /* 0x000076321f127816 */ /* 0x000fe20000000012 */
[----:B------:R-:W-:Y:S01]  /*4450*/  FFMA.FTZ R20, R6, R24, -R37 ;  /* 0x0000001806147223 */ /* 0x000fe20000010825 */
[----:B------:R-:W-:Y:S06]  /*4460*/  @P2 BRA `(.L_x_272) ;  /* 0x0000000000382947 */ /* 0x000fec0003800000 */
[----:B------:R-:W1:Y:S01]  /*4470*/  LDCU.64 UR6, c[0x0][0x3f8] ;  /* 0x00007f00ff0677ac */ /* 0x000e620008000a00 */
[----:B------:R-:W-:Y:S01]  /*4480*/  MOV R8, R42 ;  /* 0x0000002a00087202 */ /* 0x000fe20000000f00 */
[----:B------:R-:W-:Y:S01]  /*4490*/  FMUL.FTZ R35, R35, UR9 ;  /* 0x0000000923237c20 */ /* 0x000fe20008410000 */
[----:B0-----:R-:W-:Y:S01]  /*44a0*/  MOV R9, R45 ;  /* 0x0000002d00097202 */ /* 0x001fe20000000f00 */
[----:B------:R-:W0:Y:S01]  /*44b0*/  LDCU.64 UR16, c[0x0][0x380] ;  /* 0x00007000ff1077ac */ /* 0x000e220008000a00 */
[----:B------:R-:W-:Y:S01]  /*44c0*/  FMUL.FTZ R20, R20, UR9 ;  /* 0x0000000914147c20 */ /* 0x000fe20008410000 */
[----:B-1----:R-:W-:Y:S02]  /*44d0*/  IMAD R22, R22, UR6, RZ ;  /* 0x0000000616167c24 */ /* 0x002fe4000f8e02ff */
[----:B------:R-:W-:-:S04]  /*44e0*/  IMAD.WIDE.U32 R8, R25, UR6, R8 ;  /* 0x0000000619087c25 */ /* 0x000fc8000f8e0008 */
[----:B------:R-:W-:Y:S01]  /*44f0*/  IMAD R25, R25, UR7, R22 ;  /* 0x0000000719197c24 */ /* 0x000fe2000f8e0216 */
[----:B0-----:R-:W-:-:S04]  /*4500*/  LEA R10, P1, R8, UR16, 0x1 ;  /* 0x00000010080a7c11 */ /* 0x001fc8000f8208ff */
[----:B------:R-:W-:Y:S02]  /*4510*/  IADD3 R25, PT, PT, R9, R25, RZ ;  /* 0x0000001909197210 */ /* 0x000fe40007ffe0ff */
[----:B------:R-:W-:Y:S02]  /*4520*/  F2FP.BF16.F32.PACK_AB R9, R20, R35 ;  /* 0x000000231409723e */ /* 0x000fe400000010ff */
[----:B------:R-:W-:-:S05]  /*4530*/  LEA.HI.X R11, R8, UR17, R25, 0x1, P1 ;  /* 0x00000011080b7c11 */ /* 0x000fca00088f0c19 */
[----:B------:R1:W-:Y:S02]  /*4540*/  STG.E desc[UR10][R10.64], R9 ;  /* 0x000000090a007986 */ /* 0x0003e4000c10190a */
.L_x_272:
[----:B------:R-:W-:Y:S05]  /*4550*/  BSYNC.RECONVERGENT B0 ;  /* 0x0000000000007941 */ /* 0x000fea0003800200 */
.L_x_271:
[----:B------:R-:W-:Y:S02]  /*4560*/  SHF.L.U32 R31, R31, 0x10, RZ ;  /* 0x000000101f1f7819 */ /* 0x000fe400000006ff */
[----:B------:R-:W-:Y:S01]  /*4570*/  SHF.L.U32 R18, R18, 0x10, RZ ;  /* 0x0000001012127819 */ /* 0x000fe200000006ff */
[----:B------:R-:W-:Y:S06]  /*4580*/  BRA.U !UP0, `(.L_x_273) ;  /* 0x0000000108487547 */ /* 0x000fec000b800000 */
[----:B------:R-:W-:Y:S01]  /*4590*/  FFMA.FTZ R14, R4, R14, R7 ;  /* 0x0000000e040e7223 */ /* 0x000fe20000010007 */
[----:B------:R-:W-:-:S03]  /*45a0*/  FFMA.FTZ R15, R6, R15, R3 ;  /* 0x0000000f060f7223 */ /* 0x000fc60000010003 */
[----:B------:R-:W-:Y:S01]  /*45b0*/  FMUL.FTZ R8, R14, -1.4426950216293334961 ;  /* 0xbfb8aa3b0e087820 */ /* 0x000fe20000410000 */
[----:B01----:R-:W-:-:S05]  /*45c0*/  FMUL.FTZ R11, R15, -1.4426950216293334961 ;  /* 0xbfb8aa3b0f0b7820 */ /* 0x003fca0000410000 */
        /* <DEDUP_REMOVED lines=14> */
.L_x_273:
[----:B------:R-:W-:Y:S01]  /*46b0*/  BSSY.RECONVERGENT B0, `(.L_x_274) ;  /* 0x0000012000007945 */ /* 0x000fe20003800200 */
[----:B------:R-:W-:Y:S01]  /*46c0*/  FFMA.FTZ R19, R4, R31, -R19 ;  /* 0x0000001f04137223 */ /* 0x000fe20000010813 */
[----:B------:R-:W-:Y:S02]  /*46d0*/  FFMA.FTZ R21, R6, R18, -R21 ;  /* 0x0000001206157223 */ /* 0x000fe40000010815 */
[----:B------:R-:W-:Y:S05]  /*46e0*/  @P3 BRA `(.L_x_275) ;  /* 0x0000000000383947 */ /* 0x000fea0003800000 */
[----:B------:R-:W2:Y:S01]  /*46f0*/  LDCU.64 UR6, c[0x0][0x3f8] ;  /* 0x00007f00ff0677ac */ /* 0x000ea20008000a00 */
[----:B------:R-:W-:Y:S01]  /*4700*/  MOV R8, R42 ;  /* 0x0000002a00087202 */ /* 0x000fe20000000f00 */
[----:B------:R-:W-:Y:S01]  /*4710*/  FMUL.FTZ R19, R19, UR9 ;  /* 0x0000000913137c20 */ /* 0x000fe20008410000 */
[----:B01----:R-:W-:Y:S01]  /*4720*/  MOV R9, R45 ;  /* 0x0000002d00097202 */ /* 0x003fe20000000f00 */
[----:B------:R-:W0:Y:S01]  /*4730*/  LDCU.64 UR16, c[0x0][0x380] ;  /* 0x00007000ff1077ac */ /* 0x000e220008000a00 */
[----:B--2---:R-:W-:Y:S02]  /*4740*/  IMAD R13, R13, UR6, RZ ;  /* 0x000000060d0d7c24 */ /* 0x004fe4000f8e02ff */
[----:B------:R-:W-:-:S04]  /*4750*/  IMAD.WIDE.U32 R8, R12, UR6, R8 ;  /* 0x000000060c087c25 */ /* 0x000fc8000f8e0008 */
[----:B------:R-:W-:Y:S02]  /*4760*/  IMAD R13, R12, UR7, R13 ;  /* 0x000000070c0d7c24 */ /* 0x000fe4000f8e020d */
[----:B------:R-:W-:Y:S01]  /*4770*/  FMUL.FTZ R12, R21, UR9 ;  /* 0x00000009150c7c20 */ /* 0x000fe20008410000 */
[----:B0-----:R-:W-:Y:S02]  /*4780*/  LEA R10, P1, R8, UR16, 0x1 ;  /* 0x00000010080a7c11 */ /* 0x001fe4000f8208ff */
[----:B------:R-:W-:Y:S02]  /*4790*/  IADD3 R13, PT, PT, R9, R13, RZ ;  /* 0x0000000d090d7210 */ /* 0x000fe40007ffe0ff */
[----:B------:R-:W-:Y:S02]  /*47a0*/  F2FP.BF16.F32.PACK_AB R9, R12, R19 ;  /* 0x000000130c09723e */ /* 0x000fe400000010ff */
[----:B------:R-:W-:-:S05]  /*47b0*/  LEA.HI.X R11, R8, UR17, R13, 0x1, P1 ;  /* 0x00000011080b7c11 */ /* 0x000fca00088f0c0d */
[----:B------:R2:W-:Y:S02]  /*47c0*/  STG.E desc[UR10][R10.64], R9 ;  /* 0x000000090a007986 */ /* 0x0005e4000c10190a */
.L_x_275:
[----:B------:R-:W-:Y:S05]  /*47d0*/  BSYNC.RECONVERGENT B0 ;  /* 0x0000000000007941 */ /* 0x000fea0003800200 */
.L_x_274:
        /* <DEDUP_REMOVED lines=22> */
.L_x_276:
        /* <DEDUP_REMOVED lines=8> */
[----:B------:R-:W-:Y:S02]  /*49c0*/  MOV R43, R45 ;  /* 0x0000002d002b7202 */ /* 0x000fe40000000f00 */
[----:B------:R-:W-:Y:S01]  /*49d0*/  F2FP.BF16.F32.PACK_AB R3, R6, R3 ;  /* 0x000000030603723e */ /* 0x000fe200000010ff */
[----:B------:R-:W4:Y:S01]  /*49e0*/  LDCU.64 UR8, c[0x0][0x380] ;  /* 0x00007000ff0877ac */ /* 0x000f220008000a00 */
[----:B---3--:R-:W-:Y:S02]  /*49f0*/  IMAD R4, R13, UR6, RZ ;  /* 0x000000060d047c24 */ /* 0x008fe4000f8e02ff */
[----:B------:R-:W-:-:S04]  /*4a00*/  IMAD.WIDE.U32 R42, R5, UR6, R42 ;  /* 0x00000006052a7c25 */ /* 0x000fc8000f8e002a */
[----:B------:R-:W-:Y:S01]  /*4a10*/  IMAD R5, R5, UR7, R4 ;  /* 0x0000000705057c24 */ /* 0x000fe2000f8e0204 */
[----:B----4-:R-:W-:-:S04]  /*4a20*/  LEA R4, P0, R42, UR8, 0x1 ;  /* 0x000000082a047c11 */ /* 0x010fc8000f8008ff */
[----:B------:R-:W-:-:S04]  /*4a30*/  IADD3 R5, PT, PT, R43, R5, RZ ;  /* 0x000000052b057210 */ /* 0x000fc80007ffe0ff */
[----:B------:R-:W-:-:S05]  /*4a40*/  LEA.HI.X R5, R42, UR9, R5, 0x1, P0 ;  /* 0x000000092a057c11 */ /* 0x000fca00080f0c05 */
[----:B------:R3:W-:Y:S02]  /*4a50*/  STG.E desc[UR10][R4.64], R3 ;  /* 0x0000000304007986 */ /* 0x0007e4000c10190a */
.L_x_278:
[----:B------:R-:W-:Y:S05]  /*4a60*/  BSYNC.RECONVERGENT B0 ;  /* 0x0000000000007941 */ /* 0x000fea0003800200 */
.L_x_277:
        /* <DEDUP_REMOVED lines=8> */
.L_x_247:
[----:B012---:R-:W0:Y:S01]  /*4af0*/  S2R R9, SR_TID.X ;  /* 0x0000000000097919 */ /* 0x007e220000002100 */
[----:B---3--:R-:W1:Y:S01]  /*4b00*/  LDC R4, c[0x0][0x370] ;  /* 0x0000dc00ff047b82 */ /* 0x008e620000000800 */
[----:B------:R-:W-:Y:S07]  /*4b10*/  BSSY.RECONVERGENT B0, `(.L_x_280) ;  /* 0x000000e000007945 */ /* 0x000fee0003800200 */
[----:B------:R-:W2:Y:S08]  /*4b20*/  LDC R7, c[0x0][0x374] ;  /* 0x0000dd00ff077b82 */ /* 0x000eb00000000800 */
[----:B------:R-:W3:Y:S01]  /*4b30*/  LDC.64 R2, c[0x0][0x3c8] ;  /* 0x0000f200ff027b82 */ /* 0x000ee20000000a00 */
[----:B-1----:R-:W-:-:S02]  /*4b40*/  ISETP.NE.AND P0, PT, R4, 0x1, PT ;  /* 0x000000010400780c */ /* 0x002fc40003f05270 */
[----:B0-----:R-:W-:Y:S02]  /*4b50*/  ISETP.NE.AND P1, PT, R9, RZ, PT ;  /* 0x000000ff0900720c */ /* 0x001fe40003f25270 */
[----:B--2---:R-:W-:-:S04]  /*4b60*/  SHF.L.U32 R0, R7, 0x1, RZ ;  /* 0x0000000107007819 */ /* 0x004fc800000006ff */
[----:B------:R-:W-:-:S05]  /*4b70*/  SEL R5, R0, RZ, P0 ;  /* 0x000000ff00057207 */ /* 0x000fca0000000000 */
[----:B---3--:R-:W-:Y:S02]  /*4b80*/  IMAD.WIDE.U32 R2, R5, 0x4, R2 ;  /* 0x0000000405027825 */ /* 0x008fe400078e0002 */
[----:B------:R-:W-:Y:S05]  /*4b90*/  @P1 BRA `(.L_x_281) ;  /* 0x0000000000141947 */ /* 0x000fea0003800000 */
[----:B------:R-:W-:Y:S01]  /*4ba0*/  HFMA2 R5, -RZ, RZ, 0, 5.9604644775390625e-08 ;  /* 0x00000001ff057431 */ /* 0x000fe200000001ff */
[----:B------:R-:W-:Y:S06]  /*4bb0*/  MEMBAR.ALL.GPU ;  /* 0x0000000000007992 */ /* 0x000fec000000a000 */
[----:B------:R-:W-:-:S00]  /*4bc0*/  ERRBAR ;  /* 0x00000000000079ab */ /* 0x000fc00000000000 */
[----:B------:R-:W-:Y:S06]  /*4bd0*/  CGAERRBAR ;  /* 0x00000000000075ab */ /* 0x000fec0000000000 */
[----:B------:R0:W-:Y:S02]  /*4be0*/  REDG.E.ADD.S32.STRONG.GPU desc[UR10][R2.64], R5 ;  /* 0x000000050200798e */ /* 0x0001e4000c12e30a */
.L_x_281:
[----:B------:R-:W-:Y:S05]  /*4bf0*/  BSYNC.RECONVERGENT B0 ;  /* 0x0000000000007941 */ /* 0x000fea0003800200 */
.L_x_280:
[----:B------:R-:W1:Y:S01]  /*4c00*/  S2UR UR5, SR_CTAID.Y ;  /* 0x00000000000579c3 */ /* 0x000e620000002600 */
[----:B0-----:R-:W-:Y:S02]  /*4c10*/  IADD3 R5, PT, PT, R7, -0x1, RZ ;  /* 0xffffffff07057810 */ /* 0x001fe40007ffe0ff */
[----:B------:R-:W-:-:S05]  /*4c20*/  IADD3 R0, PT, PT, R4, -0x1, RZ ;  /* 0xffffffff04007810 */ /* 0x000fca0007ffe0ff */
[----:B------:R-:W0:Y:S01]  /*4c30*/  S2UR UR4, SR_CTAID.X ;  /* 0x00000000000479c3 */ /* 0x000e220000002500 */
[----:B-1----:R-:W-:-:S04]  /*4c40*/  ISETP.NE.AND P0, PT, R5, UR5, PT ;  /* 0x0000000505007c0c */ /* 0x002fc8000bf05270 */
[----:B0-----:R-:W-:-:S13]  /*4c50*/  ISETP.NE.OR P0, PT, R0, UR4, P0 ;  /* 0x0000000400007c0c */ /* 0x001fda0008705670 */
[----:B------:R-:W-:Y:S05]  /*4c60*/  @P0 EXIT ;  /* 0x000000000000094d */ /* 0x000fea0003800000 */
[----:B------:R-:W-:Y:S05]  /*4c70*/  @P1 BRA `(.L_x_282) ;  /* 0x0000000000201947 */ /* 0x000fea0003800000 */
[----:B------:R-:W-:-:S05]  /*4c80*/  IMAD R0, R4, R7, RZ ;  /* 0x0000000704007224 */ /* 0x000fca00078e02ff */
[----:B------:R-:W-:-:S13]  /*4c90*/  ISETP.NE.AND P0, PT, R0, -0x1, PT ;  /* 0xffffffff0000780c */ /* 0x000fda0003f05270 */
[----:B------:R-:W-:Y:S05]  /*4ca0*/  @!P0 BRA `(.L_x_282) ;  /* 0x0000000000148947 */ /* 0x000fea0003800000 */
.L_x_283:
[----:B------:R-:W2:Y:S04]  /*4cb0*/  LDG.E.STRONG.GPU R5, desc[UR10][R2.64] ;  /* 0x0000000a02057981 */ /* 0x000ea8000c1ef900 */
[----:B--2---:R-:W-:Y:S01]  /*4cc0*/  CCTL.IVALL ;  /* 0x00000000ff00798f */ /* 0x004fe20002000000 */
[----:B------:R-:W-:Y:S05]  /*4cd0*/  YIELD ;  /* 0x0000000000007946 */ /* 0x000fea0003800000 */
[----:B------:R-:W-:-:S13]  /*4ce0*/  ISETP.NE.AND P0, PT, R5, R0, PT ;  /* 0x000000000500720c */ /* 0x000fda0003f05270 */
[----:B------:R-:W-:Y:S05]  /*4cf0*/  @P0 BRA `(.L_x_283) ;  /* 0xfffffffc00ec0947 */ /* 0x000fea000383ffff */
.L_x_282:
        /* <DEDUP_REMOVED lines=10> */
[----:B------:R-:W-:Y:S01]  /*4da0*/  MOV R2, R9 ;  /* 0x0000000900027202 */ /* 0x000fe20000000f00 */
[----:B------:R-:W-:Y:S01]  /*4db0*/  HFMA2 R9, -RZ, RZ, 0, 0 ;  /* 0x00000000ff097431 */ /* 0x000fe200000001ff */
[----:B------:R-:W-:Y:S02]  /*4dc0*/  BSSY.RECONVERGENT B0, `(.L_x_284) ;  /* 0x000005c000007945 */ /* 0x000fe40003800200 */
[----:B------:R-:W-:-:S04]  /*4dd0*/  IADD3 R13, P1, PT, R2, 0x280, RZ ;  /* 0x00000280020d7810 */ /* 0x000fc80007f3e0ff */
        /* <DEDUP_REMOVED lines=45> */
[----:B------:R-:W-:Y:S01]  /*50b0*/  UMOV UR4, URZ ;  /* 0x000000ff00047c82 */ /* 0x000fe20008000000 */
[----:B------:R-:W-:-:S02]  /*50c0*/  SHF.L.U64.HI R32, R0, 0x2, R3 ;  /* 0x0000000200207819 */ /* 0x000fc40000010203 */
[----:B------:R-:W-:Y:S02]  /*50d0*/  SHF.L.U64.HI R28, R8, 0x2, R17 ;  /* 0x00000002081c7819 */ /* 0x000fe40000010211 */
[C---:B0-----:R-:W-:Y:S02]  /*50e0*/  IADD3 R26, P2, PT, R24.reuse, UR8, RZ ;  /* 0x00000008181a7c10 */ /* 0x041fe4000ff5e0ff */
[----:B------:R-:W-:Y:S02]  /*50f0*/  IADD3 R9, PT, PT, R5, UR4, RZ ;  /* 0x0000000405097c10 */ /* 0x000fe4000fffe0ff */
[----:B-1----:R-:W-:Y:S02]  /*5100*/  IADD3 R18, P1, PT, R24, UR6, RZ ;  /* 0x0000000618127c10 */ /* 0x002fe4000ff3e0ff */
[----:B------:R-:W-:Y:S01]  /*5110*/  MOV R2, R4 ;  /* 0x0000000400027202 */ /* 0x000fe20000000f00 */
[----:B------:R-:W-:Y:S01]  /*5120*/  IMAD.WIDE.U32 R4, R6, 0x4, RZ ;  /* 0x0000000406047825 */ /* 0x000fe200078e00ff */
[----:B------:R-:W-:-:S02]  /*5130*/  IADD3.X R27, PT, PT, R25, UR9, RZ, P2, !PT ;  /* 0x00000009191b7c10 */ /* 0x000fc400097fe4ff */
[----:B------:R-:W-:Y:S02]  /*5140*/  IADD3.X R19, PT, PT, R25, UR7, RZ, P1, !PT ;  /* 0x0000000719137c10 */ /* 0x000fe40008ffe4ff */
[----:B------:R-:W-:Y:S02]  /*5150*/  IADD3 R20, P2, PT, RZ, -R11, RZ ;  /* 0x8000000bff147210 */ /* 0x000fe40007f5e0ff */
[----:B--2---:R-:W-:Y:S02]  /*5160*/  IADD3 R24, P1, PT, R24, UR12, RZ ;  /* 0x0000000c18187c10 */ /* 0x004fe4000ff3e0ff */
[----:B------:R-:W-:Y:S02]  /*5170*/  SHF.L.U32 R11, R7, 0x2, RZ ;  /* 0x00000002070b7819 */ /* 0x000fe400000006ff */
[----:B------:R-:W-:Y:S02]  /*5180*/  IADD3.X R25, PT, PT, R25, UR13, RZ, P1, !PT ;  /* 0x0000000d19197c10 */ /* 0x000fe40008ffe4ff */
[----:B------:R-:W-:-:S02]  /*5190*/  IADD3 R30, PT, PT, R5, R11, RZ ;  /* 0x0000000b051e7210 */ /* 0x000fc40007ffe0ff */
[----:B------:R-:W-:-:S07]  /*51a0*/  IADD3.X R22, PT, PT, RZ, -0x1, RZ, P2, !PT ;  /* 0xffffffffff167810 */ /* 0x000fce00017fe4ff */
.L_x_286:
        /* <DEDUP_REMOVED lines=29> */
.L_x_285:
[----:B------:R-:W-:Y:S05]  /*5380*/  BSYNC.RECONVERGENT B0 ;  /* 0x0000000000007941 */ /* 0x000fea0003800200 */
.L_x_284:
        /* <DEDUP_REMOVED lines=10> */
.L_x_287:
        /* <DEDUP_REMOVED lines=87> */
.L_x_288:
        /* <DEDUP_REMOVED lines=14> */
.L_x_2067:


//--------------------- .text._Z35group_norm_nhwc_bwd_one_pass_kernelI11Bf16IOFp16WLi64ELi10ELi640EEv26Group_norm_nhwc_bwd_params --------------------------
	.section	.text._Z35group_norm_nhwc_bwd_one_pass_kernelI11Bf16IOFp16WLi64ELi10ELi640EEv26Group_norm_nhwc_bwd_params,"ax",@progbits
	.align	128
        .global         _Z35group_norm_nhwc_bwd_one_pass_kernelI11Bf16IOFp16WLi64ELi10ELi640EEv26Group_norm_nhwc_bwd_params
        .type           _Z35group_norm_nhwc_bwd_one_pass_kernelI11Bf16IOFp16WLi64ELi10ELi640EEv26Group_norm_nhwc_bwd_params,@function
        .size           _Z35group_norm_nhwc_bwd_one_pass_kernelI11Bf16IOFp16WLi64ELi10ELi640EEv26Group_norm_nhwc_bwd_params,(.L_x_2068 - _Z35group_norm_nhwc_bwd_one_pass_kernelI11Bf16IOFp16WLi64ELi10ELi640EEv26Group_norm_nhwc_bwd_params)
        .other          _Z35group_norm_nhwc_bwd_one_pass_kernelI11Bf16IOFp16WLi64ELi10ELi640EEv26Group_norm_nhwc_bwd_params,@"STO_CUDA_ENTRY STV_DEFAULT"
_Z35group_norm_nhwc_bwd_one_pass_kernelI11Bf16IOFp16WLi64ELi10ELi640EEv26Group_norm_nhwc_bwd_params:
.text._Z35group_norm_nhwc_bwd_one_pass_kernelI11Bf16IOFp16WLi64ELi10ELi640EEv26Group_norm_nhwc_bwd_params:
        /* <DEDUP_REMOVED lines=37> */
.L_x_311:
        /* <DEDUP_REMOVED lines=61> */
[----:B0-----:R-:W-:-:S04]  /*0620*/  @!P0 IADD3 R10, P1, PT, R5, R10, RZ ;  /* 0x0000000a050a8210 */ /* 0x001fc80007f3e0ff */
[----:B------:R-:W-:Y:S02]  /*0630*/  @!P0 IADD3.X R11, PT, PT, R0, R11, RZ, P1, !PT ;  /* 0x0000000b000b8210 */ /* 0x000fe40000ffe4ff */
[----:B--2---:R-:W-:-:S03]  /*0640*/  @!P0 IADD3 R12, P1, PT, R5, R12, RZ ;  /* 0x0000000c050c8210 */ /* 0x004fc60007f3e0ff */
[----:B------:R-:W2:Y:S01]  /*0650*/  @!P0 LDG.E R10, desc[UR14][R10.64] ;  /* 0x0000000e0a0a8981 */ /* 0x000ea2000c1e1900 */
[----:B------:R-:W-:Y:S02]  /*0660*/  @!P0 IADD3.X R13, PT, PT, R0, R13, RZ, P1, !PT ;  /* 0x0000000d000d8210 */ /* 0x000fe40000ffe4ff */
        /* <DEDUP_REMOVED lines=34> */
[----:B------:R-:W-:Y:S01]  /*0890*/  @P2 HADD2.F32 R32, -RZ, R19.H0_H0 ;  /* 0x20000013ff202230 */ /* 0x000fe20000004100 */
[----:B------:R-:W-:Y:S01]  /*08a0*/  MOV R8, R28 ;  /* 0x0000001c00087202 */ /* 0x000fe20000000f00 */
[----:B----4-:R-:W-:Y:S01]  /*08b0*/  @P2 HADD2.F32 R30, -RZ, R20.H0_H0 ;  /* 0x20000014ff1e2230 */ /* 0x010fe20000004100 */
[----:B------:R-:W-:Y:S01]  /*08c0*/  MOV R9, R26 ;  /* 0x0000001a00097202 */ /* 0x000fe20000000f00 */
[----:B------:R-:W-:Y:S01]  /*08d0*/  FMUL.FTZ R0, R0, UR17 ;  /* 0x0000001100007c20 */ /* 0x000fe20008410000 */
[----:B------:R-:W-:Y:S02]  /*08e0*/  HADD2.F32 R5, -RZ, R7.H0_H0 ;  /* 0x20000007ff057230 */ /* 0x000fe40000004100 */
[----:B------:R-:W-:Y:S01]  /*08f0*/  FMUL.FTZ R2, R2, UR17 ;  /* 0x0000001102027c20 */ /* 0x000fe20008410000 */
[----:B------:R-:W-:Y:S01]  /*0900*/  HADD2.F32 R7, -RZ, R18.H0_H0 ;  /* 0x20000012ff077230 */ /* 0x000fe20000004100 */
        /* <DEDUP_REMOVED lines=19> */
.L_x_290:
        /* <DEDUP_REMOVED lines=44> */
.L_x_292:
[----:B------:R-:W-:Y:S05]  /*0d00*/  BSYNC.RECONVERGENT B0 ;  /* 0x0000000000007941 */ /* 0x000fea0003800200 */
.L_x_291:
        /* <DEDUP_REMOVED lines=54> */
.L_x_294:
[----:B------:R-:W-:Y:S05]  /*1070*/  BSYNC.RECONVERGENT B0 ;  /* 0x0000000000007941 */ /* 0x000fea0003800200 */
.L_x_293:
        /* <DEDUP_REMOVED lines=40> */
.L_x_297:
        /* <DEDUP_REMOVED lines=204> */
.L_x_296:
[----:B------:R-:W-:Y:S05]  /*1fc0*/  BSYNC.RECONVERGENT B0 ;  /* 0x0000000000007941 */ /* 0x000fea0003800200 */
.L_x_295:
        /* <DEDUP_REMOVED lines=29> */
.L_x_299:
[----:B------:R-:W-:Y:S05]  /*21a0*/  BSYNC.RECONVERGENT B0 ;  /* 0x0000000000007941 */ /* 0x000fea0003800200 */
.L_x_298:
        /* <DEDUP_REMOVED lines=30> */
.L_x_302:
[----:B------:R-:W2:Y:S04]  /*2390*/  LDG.E.STRONG.GPU R4, desc[UR14][R8.64] ;  /* 0x0000000e08047981 */ /* 0x000ea8000c1ef900 */
[----:B--2---:R-:W-:Y:S01]  /*23a0*/  CCTL.IVALL ;  /* 0x00000000ff00798f */ /* 0x004fe20002000000 */
[----:B------:R-:W-:Y:S05]  /*23b0*/  YIELD ;  /* 0x0000000000007946 */ /* 0x000fea0003800000 */
[----:B------:R-:W-:-:S13]  /*23c0*/  ISETP.NE.AND P1, PT, R4, R15, PT ;  /* 0x0000000f0400720c */ /* 0x000fda0003f25270 */
[----:B------:R-:W-:Y:S05]  /*23d0*/  @P1 BRA `(.L_x_302) ;  /* 0xfffffffc00ec1947 */ /* 0x000fea000383ffff */
.L_x_301:
[----:B------:R-:W-:Y:S05]  /*23e0*/  WARPSYNC.ALL ;  /* 0x0000000000007948 */ /* 0x000fea0003800000 */
[----:B------:R-:W-:Y:S01]  /*23f0*/  BAR.SYNC.DEFER_BLOCKING 0x0 ;  /* 0x0000000000007b1d */ /* 0x000fe20000010000 */
[----:B------:R-:W-:-:S05]  /*2400*/  HFMA2 R4, -RZ, RZ, 0, 0 ;  /* 0x00000000ff047431 */ /* 0x000fca00000001ff */
[----:B------:R-:W-:Y:S05]  /*2410*/  @!P4 BRA `(.L_x_303) ;  /* 0x000000040028c947 */ /* 0x000fea0003800000 */
[----:B------:R-:W-:-:S07]  /*2420*/  MOV R4, RZ ;  /* 0x000000ff00047202 */ /* 0x000fce0000000f00 */
.L_x_304:
        /* <DEDUP_REMOVED lines=73> */
.L_x_303:
        /* <DEDUP_REMOVED lines=42> */
.L_x_305:
        /* <DEDUP_REMOVED lines=23> */
.L_x_306:
        /* <DEDUP_REMOVED lines=11> */
.L_x_307:
[----:B------:R-:W-:Y:S05]  /*2d80*/  BSYNC.RECONVERGENT B0 ;  /* 0x0000000000007941 */ /* 0x000fea0003800200 */
.L_x_300:
        /* <DEDUP_REMOVED lines=26> */
.L_x_308:
        /* <DEDUP_REMOVED lines=22> */
.L_x_310:
[----:B------:R-:W-:Y:S05]  /*3090*/  BSYNC.RECONVERGENT B0 ;  /* 0x0000000000007941 */ /* 0x000fea0003800200 */
.L_x_309:
[----:B------:R-:W-:Y:S02]  /*30a0*/  UIADD3 UR11, UPT, UPT, UR21, UR11, URZ ;  /* 0x0000000b150b7290 */ /* 0x000fe4000fffe0ff */
[----:B------:R-:W-:Y:S02]  /*30b0*/  UIADD3 UR4, UPT, UPT, UR4, 0x1, URZ ;  /* 0x0000000104047890 */ /* 0x000fe4000fffe0ff */
[----:B------:R-:W-:-:S09]  /*30c0*/  UISETP.GE.AND UP0, UPT, UR11, UR5, UPT ;  /* 0x000000050b00728c */ /* 0x000fd2000bf06270 */
[----:B------:R-:W-:Y:S05]  /*30d0*/  BRA.U !UP0, `(.L_x_311) ;  /* 0xffffffd1085c7547 */ /* 0x000fea000b83ffff */
.L_x_289:
        /* <DEDUP_REMOVED lines=19> */
.L_x_313:
[----:B------:R-:W-:Y:S05]  /*3210*/  BSYNC.RECONVERGENT B0 ;  /* 0x0000000000007941 */ /* 0x000fea0003800200 */
.L_x_312:
[----:B------:R-:W-:Y:S05]  /*3220*/  @P0 EXIT ;  /* 0x000000000000094d */ /* 0x000fea0003800000 */
[----:B------:R-:W-:Y:S05]  /*3230*/  @P2 BRA `(.L_x_314) ;  /* 0x0000000000202947 */ /* 0x000fea0003800000 */
[----:B------:R-:W-:-:S05]  /*3240*/  IMAD R0, R4, R7, RZ ;  /* 0x0000000704007224 */ /* 0x000fca00078e02ff */
[----:B------:R-:W-:-:S13]  /*3250*/  ISETP.NE.AND P0, PT, R0, -0x1, PT ;  /* 0xffffffff0000780c */ /* 0x000fda0003f05270 */
[----:B------:R-:W-:Y:S05]  /*3260*/  @!P0 BRA `(.L_x_314) ;  /* 0x0000000000148947 */ /* 0x000fea0003800000 */
.L_x_315:
[----:B0-----:R-:W2:Y:S04]  /*3270*/  LDG.E.STRONG.GPU R5, desc[UR14][R2.64] ;  /* 0x0000000e02057981 */ /* 0x001ea8000c1ef900 */
[----:B--2---:R-:W-:Y:S01]  /*3280*/  CCTL.IVALL ;  /* 0x00000000ff00798f */ /* 0x004fe20002000000 */
[----:B------:R-:W-:Y:S05]  /*3290*/  YIELD ;  /* 0x0000000000007946 */ /* 0x000fea0003800000 */
[----:B------:R-:W-:-:S13]  /*32a0*/  ISETP.NE.AND P0, PT, R5, R0, PT ;  /* 0x000000000500720c */ /* 0x000fda0003f05270 */
[----:B------:R-:W-:Y:S05]  /*32b0*/  @P0 BRA `(.L_x_315) ;  /* 0xfffffffc00ec0947 */ /* 0x000fea000383ffff */
.L_x_314:
        /* <DEDUP_REMOVED lines=81> */
.L_x_318:
        /* <DEDUP_REMOVED lines=25> */
[----:B--2---:R-:W-:-:S02]  /*3960*/  F2FP.F16.F32.PACK_AB R5, R8, R5 ;  /* 0x000000050805723e */ /* 0x004fc400000000ff */
[----:B------:R-:W-:Y:S02]  /*3970*/  MOV R8, R19 ;  /* 0x0000001300087202 */ /* 0x000fe40000000f00 */
[----:B---3--:R-:W-:Y:S01]  /*3980*/  F2FP.F16.F32.PACK_AB R15, R13, R10 ;  /* 0x0000000a0d0f723e */ /* 0x008fe200000000ff */
[----:B------:R0:W-:Y:S04]  /*3990*/  STG.E desc[UR14][R6.64], R5 ;  /* 0x0000000506007986 */ /* 0x0001e8000c10190e */
[----:B------:R0:W-:Y:S01]  /*39a0*/  STG.E desc[UR14][R8.64], R15 ;  /* 0x0000000f08007986 */ /* 0x0001e2000c10190e */
[----:B------:R-:W-:-:S04]  /*39b0*/  IADD3 R19, P3, PT, R19, 0xa00, RZ ;  /* 0x00000a0013137810 */ /* 0x000fc80007f7e0ff */
[----:B------:R-:W-:Y:S01]  /*39c0*/  IADD3.X R20, PT, PT, RZ, R20, RZ, P3, !PT ;  /* 0x00000014ff147210 */ /* 0x000fe20001ffe4ff */
[----:B------:R-:W-:Y:S08]  /*39d0*/  @P1 BRA `(.L_x_318) ;  /* 0xfffffffc007c1947 */ /* 0x000ff0000383ffff */
.L_x_317:
[----:B------:R-:W-:Y:S05]  /*39e0*/  BSYNC.RECONVERGENT B0 ;  /* 0x0000000000007941 */ /* 0x000fea0003800200 */
.L_x_316:
        /* <DEDUP_REMOVED lines=11> */
.L_x_320:
        /* <DEDUP_REMOVED lines=20> */
[----:B--2---:R-:W-:Y:S02]  /*3be0*/  F2FP.F16.F32.PACK_AB R5, R7, R2 ;  /* 0x000000020705723e */ /* 0x004fe400000000ff */
[----:B------:R-:W-:-:S02]  /*3bf0*/  IADD3 R2, P1, PT, R15, UR12, RZ ;  /* 0x0000000c0f027c10 */ /* 0x000fc4000ff3e0ff */
[----:B------:R-:W-:Y:S02]  /*3c00*/  IADD3.X R15, PT, PT, R16, UR19, RZ, P0, !PT ;  /* 0x00000013100f7c10 */ /* 0x000fe400087fe4ff */
[----:B------:R-:W-:Y:S02]  /*3c10*/  IADD3.X R3, PT, PT, R3, UR13, RZ, P1, !PT ;  /* 0x0000000d03037c10 */ /* 0x000fe40008ffe4ff */
[----:B-----5:R-:W-:Y:S02]  /*3c20*/  F2FP.F16.F32.PACK_AB R19, R11, R8 ;  /* 0x000000080b13723e */ /* 0x020fe400000000ff */
        /* <DEDUP_REMOVED lines=20> */
[----:B--2---:R-:W-:Y:S02]  /*3d70*/  F2FP.F16.F32.PACK_AB R5, R5, R18 ;  /* 0x000000120505723e */ /* 0x004fe400000000ff */
[----:B----4-:R-:W-:-:S03]  /*3d80*/  F2FP.F16.F32.PACK_AB R21, R21, R20 ;  /* 0x000000141515723e */ /* 0x010fc600000000ff */
        /* <DEDUP_REMOVED lines=14> */
[----:B----4-:R-:W-:Y:S02]  /*3e70*/  F2FP.F16.F32.PACK_AB R19, R19, R18 ;  /* 0x000000121313723e */ /* 0x010fe400000000ff */
[----:B-----5:R-:W-:-:S03]  /*3e80*/  F2FP.F16.F32.PACK_AB R23, R23, R20 ;  /* 0x000000141717723e */ /* 0x020fc600000000ff */
        /* <DEDUP_REMOVED lines=19> */
[----:B----4-:R-:W-:Y:S02]  /*3fc0*/  F2FP.F16.F32.PACK_AB R11, R11, R2 ;  /* 0x000000020b0b723e */ /* 0x010fe400000000ff */
[----:B-----5:R-:W-:-:S03]  /*3fd0*/  F2FP.F16.F32.PACK_AB R3, R9, R6 ;  /* 0x000000060903723e */ /* 0x020fc600000000ff */
[----:B------:R1:W-:Y:S04]  /*3fe0*/  STG.E desc[UR14][R16.64], R11 ;  /* 0x0000000b10007986 */ /* 0x0003e8000c10190e */
[----:B------:R1:W-:Y:S02]  /*3ff0*/  STG.E desc[UR14][R14.64], R3 ;  /* 0x000000030e007986 */ /* 0x0003e4000c10190e */
[----:B------:R-:W-:Y:S05]  /*4000*/  @P0 BRA `(.L_x_320) ;  /* 0xfffffff800a40947 */ /* 0x000fea000383ffff */
[----:B------:R-:W-:Y:S05]  /*4010*/  BSYNC.RECONVERGENT B0 ;  /* 0x0000000000007941 */ /* 0x000fea0003800200 */
.L_x_319:
[----:B------:R-:W-:Y:S05]  /*4020*/  EXIT ;  /* 0x000000000000794d */ /* 0x000fea0003800000 */
.L_x_321:
        /* <DEDUP_REMOVED lines=13> */
.L_x_2068:


//--------------------- .text._Z35group_norm_nhwc_bwd_one_pass_kernelI11Bf16IOFp16WLi128ELi10ELi640EEv26Group_norm_nhwc_bwd_params --------------------------
	.section	.text._Z35group_norm_nhwc_bwd_one_pass_kernelI11Bf16IOFp16WLi128ELi10ELi640EEv26Group_norm_nhwc_bwd_params,"ax",@progbits
	.align	128
        .global         _Z35group_norm_nhwc_bwd_one_pass_kernelI11Bf16IOFp16WLi128ELi10ELi640EEv26Group_norm_nhwc_bwd_params
        .type           _Z35group_norm_nhwc_bwd_one_pass_kernelI11Bf16IOFp16WLi128ELi10ELi640EEv26Group_norm_nhwc_bwd_params,@function
        .size           _Z35group_norm_nhwc_bwd_one_pass_kernelI11Bf16IOFp16WLi128ELi10ELi640EEv26Group_norm_nhwc_bwd_params,(.L_x_2069 - _Z35group_norm_nhwc_bwd_one_pass_kernelI11Bf16IOFp16WLi128ELi10ELi640EEv26Group_norm_nhwc_bwd_params)
        .other          _Z35group_norm_nhwc_bwd_one_pass_kernelI11Bf16IOFp16WLi128ELi10ELi640EEv26Group_norm_nhwc_bwd_params,@"STO_CUDA_ENTRY STV_DEFAULT"
_Z35group_norm_nhwc_bwd_one_pass_kernelI11Bf16IOFp16WLi128ELi10ELi640EEv26Group_norm_nhwc_bwd_params:
.text._Z35group_norm_nhwc_bwd_one_pass_kernelI11Bf16IOFp16WLi128ELi10ELi640EEv26Group_norm_nhwc_bwd_params:
        /* <DEDUP_REMOVED lines=37> */
.L_x_344:
        /* <DEDUP_REMOVED lines=127> */
.L_x_323:
        /* <DEDUP_REMOVED lines=44> */
.L_x_325:
[----:B------:R-:W-:Y:S05]  /*0d00*/  BSYNC.RECONVERGENT B0 ;  /* 0x0000000000007941 */ /* 0x000fea0003800200 */
.L_x_324:
        /* <DEDUP_REMOVED lines=54> */
.L_x_327:
[----:B------:R-:W-:Y:S05]  /*1070*/  BSYNC.RECONVERGENT B0 ;  /* 0x0000000000007941 */ /* 0x000fea0003800200 */
.L_x_326:
        /* <DEDUP_REMOVED lines=40> */
.L_x_330:
        /* <DEDUP_REMOVED lines=204> */
.L_x_329:
[----:B------:R-:W-:Y:S05]  /*1fc0*/  BSYNC.RECONVERGENT B0 ;  /* 0x0000000000007941 */ /* 0x000fea0003800200 */
.L_x_328:
        /* <DEDUP_REMOVED lines=29> */
.L_x_332:
[----:B------:R-:W-:Y:S05]  /*21a0*/  BSYNC.RECONVERGENT B0 ;  /* 0x0000000000007941 */ /* 0x000fea0003800200 */
.L_x_331:
        /* <DEDUP_REMOVED lines=30> */
.L_x_335:
[----:B------:R-:W2:Y:S04]  /*2390*/  LDG.E.STRONG.GPU R4, desc[UR14][R8.64] ;  /* 0x0000000e08047981 */ /* 0x000ea8000c1ef900 */
[----:B--2---:R-:W-:Y:S01]  /*23a0*/  CCTL.IVALL ;  /* 0x00000000ff00798f */ /* 0x004fe20002000000 */
[----:B------:R-:W-:Y:S05]  /*23b0*/  YIELD ;  /* 0x0000000000007946 */ /* 0x000fea0003800000 */
[----:B------:R-:W-:-:S13]  /*23c0*/  ISETP.NE.AND P1, PT, R4, R15, PT ;  /* 0x0000000f0400720c */ /* 0x000fda0003f25270 */
[----:B------:R-:W-:Y:S05]  /*23d0*/  @P1 BRA `(.L_x_335) ;  /* 0xfffffffc00ec1947 */ /* 0x000fea000383ffff */
.L_x_334:
[----:B------:R-:W-:Y:S05]  /*23e0*/  WARPSYNC.ALL ;  /* 0x0000000000007948 */ /* 0x000fea0003800000 */
[----:B------:R-:W-:Y:S01]  /*23f0*/  BAR.SYNC.DEFER_BLOCKING 0x0 ;  /* 0x0000000000007b1d */ /* 0x000fe20000010000 */
[----:B------:R-:W-:-:S05]  /*2400*/  HFMA2 R4, -RZ, RZ, 0, 0 ;  /* 0x00000000ff047431 */ /* 0x000fca00000001ff */
[----:B------:R-:W-:Y:S05]  /*2410*/  @!P4 BRA `(.L_x_336) ;  /* 0x000000040028c947 */ /* 0x000fea0003800000 */
[----:B------:R-:W-:-:S07]  /*2420*/  MOV R4, RZ ;  /* 0x000000ff00047202 */ /* 0x000fce0000000f00 */
.L_x_337:
        /* <DEDUP_REMOVED lines=73> */
.L_x_336:
        /* <DEDUP_REMOVED lines=42> */
.L_x_338:
        /* <DEDUP_REMOVED lines=23> */
.L_x_339:
        /* <DEDUP_REMOVED lines=11> */
.L_x_340:
[----:B------:R-:W-:Y:S05]  /*2d80*/  BSYNC.RECONVERGENT B0 ;  /* 0x0000000000007941 */ /* 0x000fea0003800200 */
.L_x_333:
        /* <DEDUP_REMOVED lines=26> */
.L_x_341:
        /* <DEDUP_REMOVED lines=22> */
.L_x_343:
[----:B------:R-:W-:Y:S05]  /*3090*/  BSYNC.RECONVERGENT B0 ;  /* 0x0000000000007941 */ /* 0x000fea0003800200 */
.L_x_342:
[----:B------:R-:W-:Y:S02]  /*30a0*/  UIADD3 UR11, UPT, UPT, UR21, UR11, URZ ;  /* 0x0000000b150b7290 */ /* 0x000fe4000fffe0ff */
[----:B------:R-:W-:Y:S02]  /*30b0*/  UIADD3 UR4, UPT, UPT, UR4, 0x1, URZ ;  /* 0x0000000104047890 */ /* 0x000fe4000fffe0ff */
[----:B------:R-:W-:-:S09]  /*30c0*/  UISETP.GE.AND UP0, UPT, UR11, UR5, UPT ;  /* 0x000000050b00728c */ /* 0x000fd2000bf06270 */
[----:B------:R-:W-:Y:S05]  /*30d0*/  BRA.U !UP0, `(.L_x_344) ;  /* 0xffffffd1085c7547 */ /* 0x000fea000b83ffff */
.L_x_322:
        /* <DEDUP_REMOVED lines=19> */
.L_x_346:
[----:B------:R-:W-:Y:S05]  /*3210*/  BSYNC.RECONVERGENT B0 ;  /* 0x0000000000007941 */ /* 0x000fea0003800200 */
.L_x_345:
[----:B------:R-:W-:Y:S05]  /*3220*/  @P0 EXIT ;  /* 0x000000000000094d */ /* 0x000fea0003800000 */
[----:B------:R-:W-:Y:S05]  /*3230*/  @P2 BRA `(.L_x_347) ;  /* 0x0000000000202947 */ /* 0x000fea0003800000 */
[----:B------:R-:W-:-:S05]  /*3240*/  IMAD R0, R4, R7, RZ ;  /* 0x0000000704007224 */ /* 0x000fca00078e02ff */
[----:B------:R-:W-:-:S13]  /*3250*/  ISETP.NE.AND P0, PT, R0, -0x1, PT ;  /* 0xffffffff0000780c */ /* 0x000fda0003f05270 */
[----:B------:R-:W-:Y:S05]  /*3260*/  @!P0 BRA `(.L_x_347) ;  /* 0x0000000000148947 */ /* 0x000fea0003800000 */
.L_x_348:
[----:B0-----:R-:W2:Y:S04]  /*3270*/  LDG.E.STRONG.GPU R5, desc[UR14][R2.64] ;  /* 0x0000000e02057981 */ /* 0x001ea8000c1ef900 */
[----:B--2---:R-:W-:Y:S01]  /*3280*/  CCTL.IVALL ;  /* 0x00000000ff00798f */ /* 0x004fe20002000000 */
[----:B------:R-:W-:Y:S05]  /*3290*/  YIELD ;  /* 0x0000000000007946 */ /* 0x000fea0003800000 */
[----:B------:R-:W-:-:S13]  /*32a0*/  ISETP.NE.AND P0, PT, R5, R0, PT ;  /* 0x000000000500720c */ /* 0x000fda0003f05270 */
[----:B------:R-:W-:Y:S05]  /*32b0*/  @P0 BRA `(.L_x_348) ;  /* 0xfffffffc00ec0947 */ /* 0x000fea000383ffff */
.L_x_347:
        /* <DEDUP_REMOVED lines=81> */
.L_x_351:
        /* <DEDUP_REMOVED lines=33> */
.L_x_350:
[----:B------:R-:W-:Y:S05]  /*39e0*/  BSYNC.RECONVERGENT B0 ;  /* 0x0000000000007941 */ /* 0x000fea0003800200 */
.L_x_349:
        /* <DEDUP_REMOVED lines=11> */
.L_x_353:
        /* <DEDUP_REMOVED lines=88> */
.L_x_352:
[----:B------:R-:W-:Y:S05]  /*4020*/  EXIT ;  /* 0x000000000000794d */ /* 0x000fea0003800000 */
.L_x_354:
        /* <DEDUP_REMOVED lines=13> */
.L_x_2069:


//--------------------- .text._Z35group_norm_nhwc_bwd_one_pass_kernelI11Bf16IOFp16WLi256ELi10ELi640EEv26Group_norm_nhwc_bwd_params --------------------------
	.section	.text._Z35group_norm_nhwc_bwd_one_pass_kernelI11Bf16IOFp16WLi256ELi10ELi640EEv26Group_norm_nhwc_bwd_params,"ax",@progbits
	.align	128
        .global         _Z35group_norm_nhwc_bwd_one_pass_kernelI11Bf16IOFp16WLi256ELi10ELi640EEv26Group_norm_nhwc_bwd_params
        .type           _Z35group_norm_nhwc_bwd_one_pass_kernelI11Bf16IOFp16WLi256ELi10ELi640EEv26Group_norm_nhwc_bwd_params,@function
        .size           _Z35group_norm_nhwc_bwd_one_pass_kernelI11Bf16IOFp16WLi256ELi10ELi640EEv26Group_norm_nhwc_bwd_params,(.L_x_2070 - _Z35group_norm_nhwc_bwd_one_pass_kernelI11Bf16IOFp16WLi256ELi10ELi640EEv26Group_norm_nhwc_bwd_params)
        .other          _Z35group_norm_nhwc_bwd_one_pass_kernelI11Bf16IOFp16WLi256ELi10ELi640EEv26Group_norm_nhwc_bwd_params,@"STO_CUDA_ENTRY STV_DEFAULT"
_Z35group_norm_nhwc_bwd_one_pass_kernelI11Bf16IOFp16WLi256ELi10ELi640EEv26Group_norm_nhwc_bwd_params:
.text._Z35group_norm_nhwc_bwd_one_pass_kernelI11Bf16IOFp16WLi256ELi10ELi640EEv26Group_norm_nhwc_bwd_params:
        /* <DEDUP_REMOVED lines=24> */
.L_x_381:
        /* <DEDUP_REMOVED lines=110> */
[----:B--2---:R-:W-:Y:S01]  /*0860*/  PRMT R35, R25, 0x7632, R35 ;  /* 0x0000763219237816 */ /* 0x004fe20000000023 */
[----:B---3--:R-:W-:Y:S02]  /*0870*/  @P2 HADD2.F32 R31, -RZ, R10.H0_H0 ;  /* 0x2000000aff1f2230 */ /* 0x008fe40000004100 */
[----:B-----5:R-:W-:Y:S01]  /*0880*/  @P2 HADD2.F32 R32, -RZ, R11.H0_H0 ;  /* 0x2000000bff202230 */ /* 0x020fe20000004100 */
[----:B------:R-:W-:Y:S01]  /*0890*/  PRMT R36, R24, 0x7632, R36 ;  /* 0x0000763218247816 */ /* 0x000fe20000000024 */
[----:B------:R-:W-:Y:S02]  /*08a0*/  HADD2.F32 R30, -RZ, R30.H0_H0 ;  /* 0x2000001eff1e7230 */ /* 0x000fe40000004100 */
[----:B------:R-:W-:Y:S01]  /*08b0*/  HADD2.F32 R9, -RZ, R20.H0_H0 ;  /* 0x20000014ff097230 */ /* 0x000fe20000004100 */
        /* <DEDUP_REMOVED lines=40> */
.L_x_356:
        /* <DEDUP_REMOVED lines=72> */
.L_x_357:
        /* <DEDUP_REMOVED lines=43> */
.L_x_359:
[----:B------:R-:W-:Y:S05]  /*1270*/  BSYNC.RECONVERGENT B0 ;  /* 0x0000000000007941 */ /* 0x000fea0003800200 */
.L_x_358:
        /* <DEDUP_REMOVED lines=52> */
.L_x_361:
[----:B------:R-:W-:Y:S05]  /*15c0*/  BSYNC.RECONVERGENT B0 ;  /* 0x0000000000007941 */ /* 0x000fea0003800200 */
.L_x_360:
        /* <DEDUP_REMOVED lines=40> */
.L_x_364:
        /* <DEDUP_REMOVED lines=205> */
.L_x_363:
[----:B------:R-:W-:Y:S05]  /*2520*/  BSYNC.RECONVERGENT B0 ;  /* 0x0000000000007941 */ /* 0x000fea0003800200 */
.L_x_362:
        /* <DEDUP_REMOVED lines=31> */
.L_x_366:
[----:B------:R-:W-:Y:S05]  /*2720*/  BSYNC.RECONVERGENT B0 ;  /* 0x0000000000007941 */ /* 0x000fea0003800200 */
.L_x_365:
        /* <DEDUP_REMOVED lines=24> */
.L_x_369:
[----:B----4-:R-:W2:Y:S04]  /*28b0*/  LDG.E.STRONG.GPU R14, desc[UR6][R12.64] ;  /* 0x000000060c0e7981 */ /* 0x010ea8000c1ef900 */
[----:B--2---:R-:W-:Y:S01]  /*28c0*/  CCTL.IVALL ;  /* 0x00000000ff00798f */ /* 0x004fe20002000000 */
[----:B------:R-:W-:Y:S05]  /*28d0*/  YIELD ;  /* 0x0000000000007946 */ /* 0x000fea0003800000 */
[----:B------:R-:W-:-:S13]  /*28e0*/  ISETP.NE.AND P0, PT, R14, R19, PT ;  /* 0x000000130e00720c */ /* 0x000fda0003f05270 */
[----:B------:R-:W-:Y:S05]  /*28f0*/  @P0 BRA `(.L_x_369) ;  /* 0xfffffffc00ec0947 */ /* 0x000fea000383ffff */
.L_x_368:
[----:B------:R-:W-:Y:S05]  /*2900*/  WARPSYNC.ALL ;  /* 0x0000000000007948 */ /* 0x000fea0003800000 */
[----:B------:R-:W-:Y:S01]  /*2910*/  BAR.SYNC.DEFER_BLOCKING 0x0 ;  /* 0x0000000000007b1d */ /* 0x000fe20000010000 */
[----:B------:R-:W-:-:S05]  /*2920*/  HFMA2 R23, -RZ, RZ, 0, 0 ;  /* 0x00000000ff177431 */ /* 0x000fca00000001ff */
[----:B------:R-:W-:Y:S05]  /*2930*/  @!P2 BRA `(.L_x_370) ;  /* 0x0000000000f0a947 */ /* 0x000fea0003800000 */
[----:B------:R-:W-:Y:S02]  /*2940*/  MOV R38, RZ ;  /* 0x000000ff00267202 */ /* 0x000fe40000000f00 */
[----:B------:R-:W-:-:S07]  /*2950*/  LOP3.LUT R23, R22, 0x7ffffff8, RZ, 0xc0, !PT ;  /* 0x7ffffff816177812 */ /* 0x000fce00078ec0ff */
.L_x_371:
        /* <DEDUP_REMOVED lines=58> */
.L_x_370:
        /* <DEDUP_REMOVED lines=33> */
.L_x_372:
        /* <DEDUP_REMOVED lines=19> */
.L_x_373:
        /* <DEDUP_REMOVED lines=9> */
.L_x_374:
[----:B------:R-:W-:Y:S05]  /*30d0*/  BSYNC.RECONVERGENT B0 ;  /* 0x0000000000007941 */ /* 0x000fea0003800200 */
.L_x_367:
        /* <DEDUP_REMOVED lines=56> */
.L_x_375:
        /* <DEDUP_REMOVED lines=18> */
.L_x_377:
[----:B------:R-:W-:Y:S05]  /*3580*/  BSYNC.RECONVERGENT B0 ;  /* 0x0000000000007941 */ /* 0x000fea0003800200 */
.L_x_376:
        /* <DEDUP_REMOVED lines=22> */
.L_x_378:
        /* <DEDUP_REMOVED lines=18> */
.L_x_380:
[----:B------:R-:W-:Y:S05]  /*3810*/  BSYNC.RECONVERGENT B0 ;  /* 0x0000000000007941 */ /* 0x000fea0003800200 */
.L_x_379:
[----:B------:R-:W2:Y:S01]  /*3820*/  LDCU UR4, c[0x0][0x410] ;  /* 0x00008200ff0477ac */ /* 0x000ea20008000800 */
[----:B------:R-:W-:Y:S02]  /*3830*/  IADD3 R26, PT, PT, R5, R26, RZ ;  /* 0x0000001a051a7210 */ /* 0x000fe40007ffe0ff */
[----:B------:R-:W-:Y:S01]  /*3840*/  IADD3 R27, PT, PT, R27, 0x1, RZ ;  /* 0x000000011b1b7810 */ /* 0x000fe20007ffe0ff */
[----:B------:R-:W2:Y:S02]  /*3850*/  LDCU UR5, c[0x0][0x3e0] ;  /* 0x00007c00ff0577ac */ /* 0x000ea40008000800 */
[----:B--2---:R-:W-:-:S06]  /*3860*/  UIMAD UR4, UR4, UR5, URZ ;  /* 0x00000005040472a4 */ /* 0x004fcc000f8e02ff */
[----:B------:R-:W-:-:S13]  /*3870*/  ISETP.GE.AND P0, PT, R26, UR4, PT ;  /* 0x000000041a007c0c */ /* 0x000fda000bf06270 */
[----:B------:R-:W-:Y:S05]  /*3880*/  @!P0 BRA `(.L_x_381) ;  /* 0xffffffc8003c8947 */ /* 0x000fea000383ffff */
.L_x_355:
        /* <DEDUP_REMOVED lines=19> */
.L_x_383:
[----:B------:R-:W-:Y:S05]  /*39c0*/  BSYNC.RECONVERGENT B0 ;  /* 0x0000000000007941 */ /* 0x000fea0003800200 */
.L_x_382:
[----:B------:R-:W-:Y:S05]  /*39d0*/  @P0 EXIT ;  /* 0x000000000000094d */ /* 0x000fea0003800000 */
[----:B------:R-:W-:Y:S05]  /*39e0*/  @P2 BRA `(.L_x_384) ;  /* 0x0000000000202947 */ /* 0x000fea0003800000 */
[----:B------:R-:W-:-:S05]  /*39f0*/  IMAD R0, R6, R7, RZ ;  /* 0x0000000706007224 */ /* 0x000fca00078e02ff */
[----:B------:R-:W-:-:S13]  /*3a00*/  ISETP.NE.AND P0, PT, R0, -0x1, PT ;  /* 0xffffffff0000780c */ /* 0x000fda0003f05270 */
[----:B------:R-:W-:Y:S05]  /*3a10*/  @!P0 BRA `(.L_x_384) ;  /* 0x0000000000148947 */ /* 0x000fea0003800000 */
.L_x_385:
[----:B-1----:R-:W2:Y:S04]  /*3a20*/  LDG.E.STRONG.GPU R3, desc[UR6][R4.64] ;  /* 0x0000000604037981 */ /* 0x002ea8000c1ef900 */
[----:B--2---:R-:W-:Y:S01]  /*3a30*/  CCTL.IVALL ;  /* 0x00000000ff00798f */ /* 0x004fe20002000000 */
[----:B------:R-:W-:Y:S05]  /*3a40*/  YIELD ;  /* 0x0000000000007946 */ /* 0x000fea0003800000 */
[----:B------:R-:W-:-:S13]  /*3a50*/  ISETP.NE.AND P0, PT, R3, R0, PT ;  /* 0x000000000300720c */ /* 0x000fda0003f05270 */
[----:B------:R-:W-:Y:S05]  /*3a60*/  @P0 BRA `(.L_x_385) ;  /* 0xfffffffc00ec0947 */ /* 0x000fea000383ffff */
.L_x_384:
        /* <DEDUP_REMOVED lines=73> */
.L_x_388:
        /* <DEDUP_REMOVED lines=19> */
[----:B---3--:R-:W-:Y:S02]  /*4030*/  F2FP.F16.F32.PACK_AB R23, R11, R12 ;  /* 0x0000000c0b17723e */ /* 0x008fe400000000ff */
[----:B------:R-:W-:-:S02]  /*4040*/  MOV R11, R25 ;  /* 0x00000019000b7202 */ /* 0x000fc40000000f00 */
[----:B--2---:R-:W-:Y:S02]  /*4050*/  F2FP.F16.F32.PACK_AB R21, R15, R6 ;  /* 0x000000060f15723e */ /* 0x004fe400000000ff */
[----:B------:R-:W-:-:S03]  /*4060*/  MOV R12, R26 ;  /* 0x0000001a000c7202 */ /* 0x000fc60000000f00 */
[----:B------:R0:W-:Y:S04]  /*4070*/  STG.E desc[UR6][R10.64], R21 ;  /* 0x000000150a007986 */ /* 0x0001e8000c101906 */
[----:B------:R0:W-:Y:S01]  /*4080*/  STG.E desc[UR6][R12.64], R23 ;  /* 0x000000170c007986 */ /* 0x0001e2000c101906 */
[----:B------:R-:W-:Y:S02]  /*4090*/  IADD3 R26, P3, PT, R26, 0xa00, RZ ;  /* 0x00000a001a1a7810 */ /* 0x000fe40007f7e0ff */
[----:B------:R-:W-:Y:S02]  /*40a0*/  IADD3.X R25, PT, PT, RZ, R25, RZ, P4, !PT ;  /* 0x00000019ff197210 */ /* 0x000fe400027fe4ff */
[----:B------:R-:W-:Y:S01]  /*40b0*/  IADD3.X R27, PT, PT, RZ, R27, RZ, P3, !PT ;  /* 0x0000001bff1b7210 */ /* 0x000fe20001ffe4ff */
[----:B------:R-:W-:Y:S08]  /*40c0*/  @P1 BRA `(.L_x_388) ;  /* 0xfffffffc008c1947 */ /* 0x000ff0000383ffff */
.L_x_387:
[----:B------:R-:W-:Y:S05]  /*40d0*/  BSYNC.RECONVERGENT B0 ;  /* 0x0000000000007941 */ /* 0x000fea0003800200 */
.L_x_386:
        /* <DEDUP_REMOVED lines=10> */
.L_x_389:
        /* <DEDUP_REMOVED lines=21> */
[----:B---3--:R-:W-:Y:S02]  /*42d0*/  F2FP.F16.F32.PACK_AB R23, R15, R12 ;  /* 0x0000000c0f17723e */ /* 0x008fe400000000ff */
[----:B------:R-:W-:-:S04]  /*42e0*/  IADD3 R12, P1, PT, R22, UR4, RZ ;  /* 0x00000004160c7c10 */ /* 0x000fc8000ff3e0ff */
[----:B------:R-:W-:Y:S02]  /*42f0*/  IADD3.X R13, PT, PT, R13, UR5, RZ, P1, !PT ;  /* 0x000000050d0d7c10 */ /* 0x000fe40008ffe4ff */
[----:B----4-:R-:W-:Y:S02]  /*4300*/  F2FP.F16.F32.PACK_AB R27, R19, R16 ;  /* 0x00000010131b723e */ /* 0x010fe400000000ff */
        /* <DEDUP_REMOVED lines=21> */
[----:B---3--:R-:W-:-:S03]  /*4460*/  F2FP.F16.F32.PACK_AB R31, R31, R28 ;  /* 0x0000001c1f1f723e */ /* 0x008fc600000000ff */
        /* <DEDUP_REMOVED lines=14> */
[----:B---3--:R-:W-:Y:S02]  /*4550*/  F2FP.F16.F32.PACK_AB R27, R27, R26 ;  /* 0x0000001a1b1b723e */ /* 0x008fe400000000ff */
[----:B----4-:R-:W-:-:S03]  /*4560*/  F2FP.F16.F32.PACK_AB R33, R33, R28 ;  /* 0x0000001c2121723e */ /* 0x010fc600000000ff */
        /* <DEDUP_REMOVED lines=18> */
[----:B----4-:R-:W-:Y:S02]  /*4690*/  F2FP.F16.F32.PACK_AB R19, R19, R12 ;  /* 0x0000000c1313723e */ /* 0x010fe400000000ff */
[----:B-----5:R-:W-:-:S03]  /*46a0*/  F2FP.F16.F32.PACK_AB R11, R17, R14 ;  /* 0x0000000e110b723e */ /* 0x020fc600000000ff */
[----:B------:R3:W-:Y:S04]  /*46b0*/  STG.E desc[UR6][R20.64], R19 ;  /* 0x0000001314007986 */ /* 0x0007e8000c101906 */
[----:B------:R3:W-:Y:S02]  /*46c0*/  STG.E desc[UR6][R24.64], R11 ;  /* 0x0000000b18007986 */ /* 0x0007e4000c101906 */
[----:B------:R-:W-:Y:S05]  /*46d0*/  @P0 BRA `(.L_x_389) ;  /* 0xfffffff800a80947 */ /* 0x000fea000383ffff */
[----:B------:R-:W-:Y:S05]  /*46e0*/  EXIT ;  /* 0x000000000000794d */ /* 0x000fea0003800000 */
.L_x_390:
        /* <DEDUP_REMOVED lines=9> */
.L_x_2070:


//--------------------- .text._Z35group_norm_nhwc_bwd_one_pass_kernelI11Bf16IOFp16WLi512ELi10ELi640EEv26Group_norm_nhwc_bwd_params --------------------------
	.section	.text._Z35group_norm_nhwc_bwd_one_pass_kernelI11Bf16IOFp16WLi512ELi10ELi640EEv26Group_norm_nhwc_bwd_params,"ax",@progbits
	.align	128
        .global         _Z35group_norm_nhwc_bwd_one_pass_kernelI11Bf16IOFp16WLi512ELi10ELi640EEv26Group_norm_nhwc_bwd_params
        .type           _Z35group_norm_nhwc_bwd_one_pass_kernelI11Bf16IOFp16WLi512ELi10ELi640EEv26Group_norm_nhwc_bwd_params,@function
        .size           _Z35group_norm_nhwc_bwd_one_pass_kernelI11Bf16IOFp16WLi512ELi10ELi640EEv26Group_norm_nhwc_bwd_params,(.L_x_2071 - _Z35group_norm_nhwc_bwd_one_pass_kernelI11Bf16IOFp16WLi512ELi10ELi640EEv26Group_norm_nhwc_bwd_params)
        .other          _Z35group_norm_nhwc_bwd_one_pass_kernelI11Bf16IOFp16WLi512ELi10ELi640EEv26Group_norm_nhwc_bwd_params,@"STO_CUDA_ENTRY STV_DEFAULT"
_Z35group_norm_nhwc_bwd_one_pass_kernelI11Bf16IOFp16WLi512ELi10ELi640EEv26Group_norm_nhwc_bwd_params:
.text._Z35group_norm_nhwc_bwd_one_pass_kernelI11Bf16IOFp16WLi512ELi10ELi640EEv26Group_norm_nhwc_bwd_params:
        /* <DEDUP_REMOVED lines=21> */
.L_x_423:
        /* <DEDUP_REMOVED lines=164> */
[----:B----4-:R-:W-:Y:S02]  /*0b90*/  @P4 HADD2.F32 R7, -RZ, R5.H0_H0 ;  /* 0x20000005ff074230 */ /* 0x010fe40000004100 */
[----:B-----5:R-:W-:Y:S01]  /*0ba0*/  @P4 HADD2.F32 R3, -RZ, R4.H0_H0 ;  /* 0x20000004ff034230 */ /* 0x020fe20000004100 */
[----:B------:R-:W-:Y:S02]  /*0bb0*/  PRMT R5, R37, 0x7632, R5 ;  /* 0x0000763225057816 */ /* 0x000fe40000000005 */
[----:B-1----:R-:W-:Y:S02]  /*0bc0*/  PRMT R11, R36, 0x7632, R11 ;  /* 0x00007632240b7816 */ /* 0x002fe4000000000b */
[----:B------:R-:W-:Y:S02]  /*0bd0*/  PRMT R33, R35, 0x7632, R33 ;  /* 0x0000763223217816 */ /* 0x000fe40000000021 */
[----:B--2---:R-:W-:-:S02]  /*0be0*/  PRMT R10, R34, 0x7632, R10 ;  /* 0x00007632220a7816 */ /* 0x004fc4000000000a */
[----:B---3--:R-:W-:Y:S01]  /*0bf0*/  PRMT R30, R32, 0x7632, R30 ;  /* 0x00007632201e7816 */ /* 0x008fe2000000001e */
[----:B------:R-:W-:Y:S01]  /*0c00*/  HADD2.F32 R6, -RZ, R17.H0_H0 ;  /* 0x20000011ff067230 */ /* 0x000fe20000004100 */
[----:B------:R-:W-:Y:S01]  /*0c10*/  PRMT R14, R31, 0x7632, R14 ;  /* 0x000076321f0e7816 */ /* 0x000fe2000000000e */
[----:B------:R-:W-:Y:S01]  /*0c20*/  HADD2.F32 R4, -RZ, R16.H0_H0 ;  /* 0x20000010ff047230 */ /* 0x000fe20000004100 */
        /* <DEDUP_REMOVED lines=76> */
.L_x_392:
        /* <DEDUP_REMOVED lines=144> */
.L_x_393:
        /* <DEDUP_REMOVED lines=45> */
.L_x_395:
[----:B------:R-:W-:Y:S05]  /*1cc0*/  BSYNC.RECONVERGENT B0 ;  /* 0x0000000000007941 */ /* 0x000fea0003800200 */
.L_x_394:
        /* <DEDUP_REMOVED lines=52> */
.L_x_397:
[----:B------:R-:W-:Y:S05]  /*2010*/  BSYNC.RECONVERGENT B0 ;  /* 0x0000000000007941 */ /* 0x000fea0003800200 */
.L_x_396:
        /* <DEDUP_REMOVED lines=40> */
.L_x_400:
        /* <DEDUP_REMOVED lines=205> */
.L_x_399:
[----:B------:R-:W-:Y:S05]  /*2f70*/  BSYNC.RECONVERGENT B0 ;  /* 0x0000000000007941 */ /* 0x000fea0003800200 */
.L_x_398:
        /* <DEDUP_REMOVED lines=29> */
.L_x_402:
[----:B------:R-:W-:Y:S05]  /*3150*/  BSYNC.RECONVERGENT B0 ;  /* 0x0000000000007941 */ /* 0x000fea0003800200 */
.L_x_401:
        /* <DEDUP_REMOVED lines=31> */
.L_x_405:
[----:B0-----:R-:W2:Y:S04]  /*3350*/  LDG.E.STRONG.GPU R10, desc[UR10][R8.64] ;  /* 0x0000000a080a7981 */ /* 0x001ea8000c1ef900 */
[----:B--2---:R-:W-:Y:S01]  /*3360*/  CCTL.IVALL ;  /* 0x00000000ff00798f */ /* 0x004fe20002000000 */
[----:B------:R-:W-:Y:S05]  /*3370*/  YIELD ;  /* 0x0000000000007946 */ /* 0x000fea0003800000 */
[----:B------:R-:W-:-:S13]  /*3380*/  ISETP.NE.AND P1, PT, R10, R13, PT ;  /* 0x0000000d0a00720c */ /* 0x000fda0003f25270 */
[----:B------:R-:W-:Y:S05]  /*3390*/  @P1 BRA `(.L_x_405) ;  /* 0xfffffffc00ec1947 */ /* 0x000fea000383ffff */
.L_x_404:
        /* <DEDUP_REMOVED lines=8> */
.L_x_407:
        /* <DEDUP_REMOVED lines=63> */
.L_x_406:
        /* <DEDUP_REMOVED lines=39> */
.L_x_408:
        /* <DEDUP_REMOVED lines=20> */
.L_x_409:
        /* <DEDUP_REMOVED lines=9> */
.L_x_410:
[----:B------:R-:W-:Y:S05]  /*3c50*/  BSYNC.RECONVERGENT B0 ;  /* 0x0000000000007941 */ /* 0x000fea0003800200 */
.L_x_403:
        /* <DEDUP_REMOVED lines=75> */
.L_x_411:
        /* <DEDUP_REMOVED lines=27> */
.L_x_413:
[----:B------:R-:W-:Y:S05]  /*42c0*/  BSYNC.RECONVERGENT B0 ;  /* 0x0000000000007941 */ /* 0x000fea0003800200 */
.L_x_412:
        /* <DEDUP_REMOVED lines=21> */
.L_x_414:
        /* <DEDUP_REMOVED lines=19> */
.L_x_416:
[----:B------:R-:W-:Y:S05]  /*4550*/  BSYNC.RECONVERGENT B0 ;  /* 0x0000000000007941 */ /* 0x000fea0003800200 */
.L_x_415:
        /* <DEDUP_REMOVED lines=21> */
.L_x_417:
        /* <DEDUP_REMOVED lines=18> */
.L_x_419:
[----:B------:R-:W-:Y:S05]  /*47d0*/  BSYNC.RECONVERGENT B0 ;  /* 0x0000000000007941 */ /* 0x000fea0003800200 */
.L_x_418:
        /* <DEDUP_REMOVED lines=22> */
.L_x_420:
        /* <DEDUP_REMOVED lines=18> */
.L_x_422:
[----:B------:R-:W-:Y:S05]  /*4a60*/  BSYNC.RECONVERGENT B0 ;  /* 0x0000000000007941 */ /* 0x000fea0003800200 */
.L_x_421:
        /* <DEDUP_REMOVED lines=8> */
.L_x_391:
        /* <DEDUP_REMOVED lines=16> */
.L_x_425:
[----:B------:R-:W-:Y:S05]  /*4bf0*/  BSYNC.RECONVERGENT B0 ;  /* 0x0000000000007941 */ /* 0x000fea0003800200 */
.L_x_424:
        /* <DEDUP_REMOVED lines=11> */
.L_x_427:
[----:B------:R-:W2:Y:S04]  /*4cb0*/  LDG.E.STRONG.GPU R5, desc[UR10][R2.64] ;  /* 0x0000000a02057981 */ /* 0x000ea8000c1ef900 */
[----:B--2---:R-:W-:Y:S01]  /*4cc0*/  CCTL.IVALL ;  /* 0x00000000ff00798f */ /* 0x004fe20002000000 */
[----:B------:R-:W-:Y:S05]  /*4cd0*/  YIELD ;  /* 0x0000000000007946 */ /* 0x000fea0003800000 */
[----:B------:R-:W-:-:S13]  /*4ce0*/  ISETP.NE.AND P0, PT, R5, R0, PT ;  /* 0x000000000500720c */ /* 0x000fda0003f05270 */
[----:B------:R-:W-:Y:S05]  /*4cf0*/  @P0 BRA `(.L_x_427) ;  /* 0xfffffffc00ec0947 */ /* 0x000fea000383ffff */
.L_x_426:
        /* <DEDUP_REMOVED lines=75> */
.L_x_430:
        /* <DEDUP_REMOVED lines=29> */
.L_x_429:
[----:B------:R-:W-:Y:S05]  /*5380*/  BSYNC.RECONVERGENT B0 ;  /* 0x0000000000007941 */ /* 0x000fea0003800200 */
.L_x_428:
        /* <DEDUP_REMOVED lines=10> */
.L_x_431:
        /* <DEDUP_REMOVED lines=87> */
.L_x_432:
        /* <DEDUP_REMOVED lines=14> */
.L_x_2071:


//--------------------- .text._Z35group_norm_nhwc_bwd_one_pass_kernelI11Fp16IOFp32WLi64ELi10ELi640EEv26Group_norm_nhwc_bwd_params --------------------------
	.section	.text._Z35group_norm_nhwc_bwd_one_pass_kernelI11Fp16IOFp32WLi64ELi10ELi640EEv26Group_norm_nhwc_bwd_params,"ax",@progbits
	.align	128
        .global         _Z35group_norm_nhwc_bwd_one_pass_kernelI11Fp16IOFp32WLi64ELi10ELi640EEv26Group_norm_nhwc_bwd_params
        .type           _Z35group_norm_nhwc_bwd_one_pass_kernelI11Fp16IOFp32WLi64ELi10ELi640EEv26Group_norm_nhwc_bwd_params,@function
        .size           _Z35group_norm_nhwc_bwd_one_pass_kernelI11Fp16IOFp32WLi64ELi10ELi640EEv26Group_norm_nhwc_bwd_params,(.L_x_2072 - _Z35group_norm_nhwc_bwd_one_pass_kernelI11Fp16IOFp32WLi64ELi10ELi640EEv26Group_norm_nhwc_bwd_params)
        .other          _Z35group_norm_nhwc_bwd_one_pass_kernelI11Fp16IOFp32WLi64ELi10ELi640EEv26Group_norm_nhwc_bwd_params,@"STO_CUDA_ENTRY STV_DEFAULT"
_Z35group_norm_nhwc_bwd_one_pass_kernelI11Fp16IOFp32WLi64ELi10ELi640EEv26Group_norm_nhwc_bwd_params:
.text._Z35group_norm_nhwc_bwd_one_pass_kernelI11Fp16IOFp32WLi64ELi10ELi640EEv26Group_norm_nhwc_bwd_params:
        /* <DEDUP_REMOVED lines=37> */
.L_x_455:
        /* <DEDUP_REMOVED lines=58> */
[----:B---3--:R-:W-:-:S04]  /*05f0*/  @!P0 IADD3 R12, P1, PT, R15, R4, RZ ;  /* 0x000000040f0c8210 */ /* 0x008fc80007f3e0ff */
[C---:B------:R-:W-:Y:S02]  /*0600*/  @!P0 IADD3.X R13, PT, PT, R10.reuse, R5, RZ, P1, !PT ;  /* 0x000000050a0d8210 */ /* 0x040fe40000ffe4ff */
[----:B------:R-:W1:Y:S01]  /*0610*/  LDC.64 R4, c[0x0][0x3a8] ;  /* 0x0000ea00ff047b82 */ /* 0x000e620000000a00 */
[----:B0-----:R-:W-:Y:S02]  /*0620*/  @!P0 IADD3 R14, P2, PT, R15, R6, RZ ;  /* 0x000000060f0e8210 */ /* 0x001fe40007f5e0ff */
[----:B------:R-:W3:Y:S02]  /*0630*/  @!P0 LDG.E R12, desc[UR14][R12.64] ;  /* 0x0000000e0c0c8981 */ /* 0x000ee4000c1e1900 */
[----:B------:R-:W-:Y:S02]  /*0640*/  @!P0 IADD3.X R15, PT, PT, R10, R7, RZ, P2, !PT ;  /* 0x000000070a0f8210 */ /* 0x000fe400017fe4ff */
[----:B------:R-:W-:-:S03]  /*0650*/  IADD3 R17, PT, PT, R17, R32, RZ ;  /* 0x0000002011117210 */ /* 0x000fc60007ffe0ff */
[----:B------:R-:W4:Y:S02]  /*0660*/  @!P0 LDG.E R14, desc[UR14][R14.64] ;  /* 0x0000000e0e0e8981 */ /* 0x000f24000c1e1900 */
[----:B-1----:R-:W-:-:S06]  /*0670*/  IMAD.WIDE R4, R17, 0x4, R4 ;  /* 0x0000000411047825 */ /* 0x002fcc00078e0204 */
[----:B------:R-:W5:Y:S01]  /*0680*/  LDG.E.64 R4, desc[UR14][R4.64] ;  /* 0x0000000e04047981 */ /* 0x000f62000c1e1b00 */
[----:B------:R-:W-:Y:S02]  /*0690*/  ISETP.NE.AND P2, PT, RZ, UR22, PT ;  /* 0x00000016ff007c0c */ /* 0x000fe4000bf45270 */
[----:B------:R-:W-:-:S11]  /*06a0*/  PRMT R3, RZ, 0x5410, RZ ;  /* 0x00005410ff037816 */ /* 0x000fd600000000ff */
[----:B------:R-:W0:Y:S01]  /*06b0*/  @P2 LDC.64 R10, c[0x0][0x3b0] ;  /* 0x0000ec00ff0a2b82 */ /* 0x000e220000000a00 */
[----:B------:R-:W-:Y:S02]  /*06c0*/  PRMT R37, RZ, 0x7610, R37 ;  /* 0x00007610ff257816 */ /* 0x000fe40000000025 */
[----:B------:R-:W-:Y:S02]  /*06d0*/  PRMT R34, RZ, 0x7610, R34 ;  /* 0x00007610ff227816 */ /* 0x000fe40000000022 */
[----:B------:R-:W-:Y:S01]  /*06e0*/  CS2R R6, SRZ ;  /* 0x0000000000067805 */ /* 0x000fe2000001ff00 */
[----:B------:R-:W-:Y:S01]  /*06f0*/  UMOV UR17, 0x3f800000 ;  /* 0x3f80000000117882 */ /* 0x000fe20000000000 */
[----:B--2---:R-:W-:-:S05]  /*0700*/  FFMA.FTZ R9, -R8, R8, R9 ;  /* 0x0000000808097223 */ /* 0x004fca0000010109 */
[----:B------:R-:W-:-:S13]  /*0710*/  FSETP.GTU.FTZ.AND P1, PT, R9, RZ, PT ;  /* 0x000000ff0900720b */ /* 0x000fda0003f3c000 */
[----:B------:R-:W-:-:S05]  /*0720*/  VOTEU.ANY UP0, P1 ;  /* 0x0000000000ff7886 */ /* 0x000fca0000800100 */
[----:B------:R-:W1:Y:S01]  /*0730*/  @UP0 LDCU UR6, c[0x0][0x3c0] ;  /* 0x00007800ff0607ac */ /* 0x000e620008000800 */
[----:B------:R-:W-:-:S13]  /*0740*/  PLOP3.LUT P1, PT, PT, PT, UP0, 0x80, 0x8 ;  /* 0x000000000008781c */ /* 0x000fda0003f2f008 */
[----:B-1----:R-:W-:-:S06]  /*0750*/  @P1 FADD.FTZ R0, R9, UR6 ;  /* 0x0000000609001e21 */ /* 0x002fcc0008010000 */
[----:B------:R-:W1:Y:S01]  /*0760*/  @P1 MUFU.RSQ R0, R0 ;  /* 0x0000000000001308 */ /* 0x000e620000001400 */
[----:B0-----:R-:W-:-:S05]  /*0770*/  @P2 IMAD.WIDE R10, R17, 0x4, R10 ;  /* 0x00000004110a2825 */ /* 0x001fca00078e020a */
[----:B------:R0:W5:Y:S01]  /*0780*/  @P2 LDG.E.64 R6, desc[UR14][R10.64] ;  /* 0x0000000e0a062981 */ /* 0x000162000c1e1b00 */
[----:B-1----:R-:W-:-:S13]  /*0790*/  @P1 R2UR UR6, R0 ;  /* 0x00000000000612ca */ /* 0x002fda00000e0000 */
[----:B------:R-:W-:Y:S01]  /*07a0*/  @UP0 UMOV UR17, UR6 ;  /* 0x0000000600110c82 */ /* 0x000fe20008000000 */
[----:B---3--:R-:W-:-:S04]  /*07b0*/  @!P0 PRMT R3, R3, 0x5410, R12 ;  /* 0x0000541003038816 */ /* 0x008fc8000000000c */
[----:B------:R-:W-:Y:S02]  /*07c0*/  @!P0 PRMT R3, R12, 0x7632, R3 ;  /* 0x000076320c038816 */ /* 0x000fe40000000003 */
[C---:B----4-:R-:W-:Y:S02]  /*07d0*/  @!P0 PRMT R34, R14.reuse, 0x7632, R34 ;  /* 0x000076320e228816 */ /* 0x050fe40000000022 */
[----:B------:R-:W-:Y:S01]  /*07e0*/  @!P0 PRMT R37, R14, 0x7610, R37 ;  /* 0x000076100e258816 */ /* 0x000fe20000000025 */
[--C-:B------:R-:W-:Y:S02]  /*07f0*/  HADD2.F32 R9, -RZ, R3.reuse.H1_H1 ;  /* 0x30000003ff097230 */ /* 0x100fe40000004100 */
[----:B------:R-:W-:Y:S02]  /*0800*/  HADD2.F32 R3, -RZ, R3.H0_H0 ;  /* 0x20000003ff037230 */ /* 0x000fe40000004100 */
[----:B------:R-:W-:Y:S02]  /*0810*/  HADD2.F32 R34, -RZ, R34.H0_H0 ;  /* 0x20000022ff227230 */ /* 0x000fe40000004100 */
[----:B------:R-:W-:Y:S01]  /*0820*/  FADD.FTZ R9, -R8, R9 ;  /* 0x0000000908097221 */ /* 0x000fe20000010100 */
[----:B------:R-:W-:-:S02]  /*0830*/  HADD2.F32 R37, -RZ, R37.H0_H0 ;  /* 0x20000025ff257230 */ /* 0x000fc40000004100 */
[----:B------:R-:W-:Y:S01]  /*0840*/  FADD.FTZ R0, -R8, R3 ;  /* 0x0000000308007221 */ /* 0x000fe20000010100 */
[----:B------:R-:W-:Y:S01]  /*0850*/  MOV R8, R34 ;  /* 0x0000002200087202 */ /* 0x000fe20000000f00 */
[----:B------:R-:W-:Y:S01]  /*0860*/  FMUL.FTZ R3, R9, UR17 ;  /* 0x0000001109037c20 */ /* 0x000fe20008410000 */
[----:B0-----:R-:W-:Y:S01]  /*0870*/  MOV R10, R37 ;  /* 0x00000025000a7202 */ /* 0x001fe20000000f00 */
[----:B------:R-:W-:Y:S01]  /*0880*/  FMUL.FTZ R0, R0, UR17 ;  /* 0x0000001100007c20 */ /* 0x000fe20008410000 */
        /* <DEDUP_REMOVED lines=19> */
.L_x_434:
        /* <DEDUP_REMOVED lines=44> */
.L_x_436:
[----:B------:R-:W-:Y:S05]  /*0c80*/  BSYNC.RECONVERGENT B0 ;  /* 0x0000000000007941 */ /* 0x000fea0003800200 */
.L_x_435:
        /* <DEDUP_REMOVED lines=54> */
.L_x_438:
[----:B------:R-:W-:Y:S05]  /*0ff0*/  BSYNC.RECONVERGENT B0 ;  /* 0x0000000000007941 */ /* 0x000fea0003800200 */
.L_x_437:
        /* <DEDUP_REMOVED lines=40> */
.L_x_441:
        /* <DEDUP_REMOVED lines=204> */
.L_x_440:
[----:B------:R-:W-:Y:S05]  /*1f40*/  BSYNC.RECONVERGENT B0 ;  /* 0x0000000000007941 */ /* 0x000fea0003800200 */
.L_x_439:
        /* <DEDUP_REMOVED lines=29> */
.L_x_443:
[----:B------:R-:W-:Y:S05]  /*2120*/  BSYNC.RECONVERGENT B0 ;  /* 0x0000000000007941 */ /* 0x000fea0003800200 */
.L_x_442:
        /* <DEDUP_REMOVED lines=30> */
.L_x_446:
[----:B------:R-:W2:Y:S04]  /*2310*/  LDG.E.STRONG.GPU R2, desc[UR14][R10.64] ;  /* 0x0000000e0a027981 */ /* 0x000ea8000c1ef900 */
[----:B--2---:R-:W-:Y:S01]  /*2320*/  CCTL.IVALL ;  /* 0x00000000ff00798f */ /* 0x004fe20002000000 */
[----:B------:R-:W-:Y:S05]  /*2330*/  YIELD ;  /* 0x0000000000007946 */ /* 0x000fea0003800000 */
[----:B------:R-:W-:-:S13]  /*2340*/  ISETP.NE.AND P1, PT, R2, R17, PT ;  /* 0x000000110200720c */ /* 0x000fda0003f25270 */
[----:B------:R-:W-:Y:S05]  /*2350*/  @P1 BRA `(.L_x_446) ;  /* 0xfffffffc00ec1947 */ /* 0x000fea000383ffff */
.L_x_445:
[----:B------:R-:W-:Y:S05]  /*2360*/  WARPSYNC.ALL ;  /* 0x0000000000007948 */ /* 0x000fea0003800000 */
[----:B------:R-:W-:Y:S01]  /*2370*/  BAR.SYNC.DEFER_BLOCKING 0x0 ;  /* 0x0000000000007b1d */ /* 0x000fe20000010000 */
[----:B------:R-:W-:-:S05]  /*2380*/  HFMA2 R2, -RZ, RZ, 0, 0 ;  /* 0x00000000ff027431 */ /* 0x000fca00000001ff */
[----:B------:R-:W-:Y:S05]  /*2390*/  @!P4 BRA `(.L_x_447) ;  /* 0x00000004002cc947 */ /* 0x000fea0003800000 */
[----:B------:R-:W-:-:S07]  /*23a0*/  MOV R2, RZ ;  /* 0x000000ff00027202 */ /* 0x000fce0000000f00 */
.L_x_448:
        /* <DEDUP_REMOVED lines=74> */
.L_x_447:
        /* <DEDUP_REMOVED lines=43> */
.L_x_449:
        /* <DEDUP_REMOVED lines=23> */
.L_x_450:
        /* <DEDUP_REMOVED lines=11> */
.L_x_451:
[----:B------:R-:W-:Y:S05]  /*2d20*/  BSYNC.RECONVERGENT B0 ;  /* 0x0000000000007941 */ /* 0x000fea0003800200 */
.L_x_444:
        /* <DEDUP_REMOVED lines=26> */
.L_x_452:
        /* <DEDUP_REMOVED lines=15> */
[----:B------:R-:W-:Y:S01]  /*2fc0*/  F2FP.F16.F32.PACK_AB R5, R0, R5 ;  /* 0x000000050005723e */ /* 0x000fe200000000ff */
[----:B------:R-:W-:-:S04]  /*2fd0*/  IMAD.WIDE.U32 R40, R39, UR8, R40 ;  /* 0x0000000827287c25 */ /* 0x000fc8000f8e0028 */
[----:B------:R-:W-:Y:S01]  /*2fe0*/  IMAD R7, R39, UR9, R2 ;  /* 0x0000000927077c24 */ /* 0x000fe2000f8e0202 */
[----:B-1----:R-:W-:-:S04]  /*2ff0*/  LEA R2, P0, R40, UR6, 0x1 ;  /* 0x0000000628027c11 */ /* 0x002fc8000f8008ff */
[----:B------:R-:W-:-:S04]  /*3000*/  IADD3 R7, PT, PT, R41, R7, RZ ;  /* 0x0000000729077210 */ /* 0x000fc80007ffe0ff */
[----:B------:R-:W-:-:S05]  /*3010*/  LEA.HI.X R3, R40, UR7, R7, 0x1, P0 ;  /* 0x0000000728037c11 */ /* 0x000fca00080f0c07 */
[----:B------:R0:W-:Y:S02]  /*3020*/  STG.E desc[UR14][R2.64], R5 ;  /* 0x0000000502007986 */ /* 0x0001e4000c10190e */
.L_x_454:
[----:B------:R-:W-:Y:S05]  /*3030*/  BSYNC.RECONVERGENT B0 ;  /* 0x0000000000007941 */ /* 0x000fea0003800200 */
.L_x_453:
[----:B------:R-:W-:Y:S02]  /*3040*/  UIADD3 UR11, UPT, UPT, UR21, UR11, URZ ;  /* 0x0000000b150b7290 */ /* 0x000fe4000fffe0ff */
[----:B------:R-:W-:Y:S02]  /*3050*/  UIADD3 UR4, UPT, UPT, UR4, 0x1, URZ ;  /* 0x0000000104047890 */ /* 0x000fe4000fffe0ff */
[----:B------:R-:W-:-:S09]  /*3060*/  UISETP.GE.AND UP0, UPT, UR11, UR5, UPT ;  /* 0x000000050b00728c */ /* 0x000fd2000bf06270 */
[----:B------:R-:W-:Y:S05]  /*3070*/  BRA.U !UP0, `(.L_x_455) ;  /* 0xffffffd108747547 */ /* 0x000fea000b83ffff */
.L_x_433:
        /* <DEDUP_REMOVED lines=19> */
.L_x_457:
[----:B------:R-:W-:Y:S05]  /*31b0*/  BSYNC.RECONVERGENT B0 ;  /* 0x0000000000007941 */ /* 0x000fea0003800200 */
.L_x_456:
[----:B------:R-:W-:Y:S05]  /*31c0*/  @P0 EXIT ;  /* 0x000000000000094d */ /* 0x000fea0003800000 */
[----:B------:R-:W-:Y:S05]  /*31d0*/  @P2 BRA `(.L_x_458) ;  /* 0x0000000000202947 */ /* 0x000fea0003800000 */
[----:B------:R-:W-:-:S05]  /*31e0*/  IMAD R0, R4, R7, RZ ;  /* 0x0000000704007224 */ /* 0x000fca00078e02ff */
[----:B------:R-:W-:-:S13]  /*31f0*/  ISETP.NE.AND P0, PT, R0, -0x1, PT ;  /* 0xffffffff0000780c */ /* 0x000fda0003f05270 */
[----:B------:R-:W-:Y:S05]  /*3200*/  @!P0 BRA `(.L_x_458) ;  /* 0x0000000000148947 */ /* 0x000fea0003800000 */
.L_x_459:
[----:B0-----:R-:W4:Y:S04]  /*3210*/  LDG.E.STRONG.GPU R5, desc[UR14][R2.64] ;  /* 0x0000000e02057981 */ /* 0x001f28000c1ef900 */
[----:B----4-:R-:W-:Y:S01]  /*3220*/  CCTL.IVALL ;  /* 0x00000000ff00798f */ /* 0x010fe20002000000 */
[----:B------:R-:W-:Y:S05]  /*3230*/  YIELD ;  /* 0x0000000000007946 */ /* 0x000fea0003800000 */
[----:B------:R-:W-:-:S13]  /*3240*/  ISETP.NE.AND P0, PT, R5, R0, PT ;  /* 0x000000000500720c */ /* 0x000fda0003f05270 */
[----:B------:R-:W-:Y:S05]  /*3250*/  @P0 BRA `(.L_x_459) ;  /* 0xfffffffc00ec0947 */ /* 0x000fea000383ffff */
.L_x_458:
        /* <DEDUP_REMOVED lines=81> */
.L_x_462:
        /* <DEDUP_REMOVED lines=29> */
.L_x_461:
[----:B------:R-:W-:Y:S05]  /*3940*/  BSYNC.RECONVERGENT B0 ;  /* 0x0000000000007941 */ /* 0x000fea0003800200 */
.L_x_460:
        /* <DEDUP_REMOVED lines=11> */
.L_x_464:
        /* <DEDUP_REMOVED lines=83> */
.L_x_463:
[----:B------:R-:W-:Y:S05]  /*3f30*/  EXIT ;  /* 0x000000000000794d */ /* 0x000fea0003800000 */
.L_x_465:
        /* <DEDUP_REMOVED lines=12> */
.L_x_2072:


//--------------------- .text._Z35group_norm_nhwc_bwd_one_pass_kernelI11Fp16IOFp32WLi128ELi10ELi640EEv26Group_norm_nhwc_bwd_params --------------------------
	.section	.text._Z35group_norm_nhwc_bwd_one_pass_kernelI11Fp16IOFp32WLi128ELi10ELi640EEv26Group_norm_nhwc_bwd_params,"ax",@progbits
	.align	128
        .global         _Z35group_norm_nhwc_bwd_one_pass_kernelI11Fp16IOFp32WLi128ELi10ELi640EEv26Group_norm_nhwc_bwd_params
        .type           _Z35group_norm_nhwc_bwd_one_pass_kernelI11Fp16IOFp32WLi128ELi10ELi640EEv26Group_norm_nhwc_bwd_params,@function
        .size           _Z35group_norm_nhwc_bwd_one_pass_kernelI11Fp16IOFp32WLi128ELi10ELi640EEv26Group_norm_nhwc_bwd_params,(.L_x_2073 - _Z35group_norm_nhwc_bwd_one_pass_kernelI11Fp16IOFp32WLi128ELi10ELi640EEv26Group_norm_nhwc_bwd_params)
        .other          _Z35group_norm_nhwc_bwd_one_pass_kernelI11Fp16IOFp32WLi128ELi10ELi640EEv26Group_norm_nhwc_bwd_params,@"STO_CUDA_ENTRY STV_DEFAULT"
_Z35group_norm_nhwc_bwd_one_pass_kernelI11Fp16IOFp32WLi128ELi10ELi640EEv26Group_norm_nhwc_bwd_params:
.text._Z35group_norm_nhwc_bwd_one_pass_kernelI11Fp16IOFp32WLi128ELi10ELi640EEv26Group_norm_nhwc_bwd_params:
        /* <DEDUP_REMOVED lines=37> */
.L_x_488:
        /* <DEDUP_REMOVED lines=119> */
.L_x_467:
        /* <DEDUP_REMOVED lines=44> */
.L_x_469:
[----:B------:R-:W-:Y:S05]  /*0c80*/  BSYNC.RECONVERGENT B0 ;  /* 0x0000000000007941 */ /* 0x000fea0003800200 */
.L_x_468:
        /* <DEDUP_REMOVED lines=54> */
.L_x_471:
[----:B------:R-:W-:Y:S05]  /*0ff0*/  BSYNC.RECONVERGENT B0 ;  /* 0x0000000000007941 */ /* 0x000fea0003800200 */
.L_x_470:
        /* <DEDUP_REMOVED lines=40> */
.L_x_474:
        /* <DEDUP_REMOVED lines=204> */
.L_x_473:
[----:B------:R-:W-:Y:S05]  /*1f40*/  BSYNC.RECONVERGENT B0 ;  /* 0x0000000000007941 */ /* 0x000fea0003800200 */
.L_x_472:
        /* <DEDUP_REMOVED lines=29> */
.L_x_476:
[----:B------:R-:W-:Y:S05]  /*2120*/  BSYNC.RECONVERGENT B0 ;  /* 0x0000000000007941 */ /* 0x000fea0003800200 */
.L_x_475:
        /* <DEDUP_REMOVED lines=30> */
.L_x_479:
[----:B------:R-:W2:Y:S04]  /*2310*/  LDG.E.STRONG.GPU R2, desc[UR14][R10.64] ;  /* 0x0000000e0a027981 */ /* 0x000ea8000c1ef900 */
[----:B--2---:R-:W-:Y:S01]  /*2320*/  CCTL.IVALL ;  /* 0x00000000ff00798f */ /* 0x004fe20002000000 */
[----:B------:R-:W-:Y:S05]  /*2330*/  YIELD ;  /* 0x0000000000007946 */ /* 0x000fea0003800000 */
[----:B------:R-:W-:-:S13]  /*2340*/  ISETP.NE.AND P1, PT, R2, R17, PT ;  /* 0x000000110200720c */ /* 0x000fda0003f25270 */
[----:B------:R-:W-:Y:S05]  /*2350*/  @P1 BRA `(.L_x_479) ;  /* 0xfffffffc00ec1947 */ /* 0x000fea000383ffff */
.L_x_478:
[----:B------:R-:W-:Y:S05]  /*2360*/  WARPSYNC.ALL ;  /* 0x0000000000007948 */ /* 0x000fea0003800000 */
[----:B------:R-:W-:Y:S01]  /*2370*/  BAR.SYNC.DEFER_BLOCKING 0x0 ;  /* 0x0000000000007b1d */ /* 0x000fe20000010000 */
[----:B------:R-:W-:-:S05]  /*2380*/  HFMA2 R2, -RZ, RZ, 0, 0 ;  /* 0x00000000ff027431 */ /* 0x000fca00000001ff */
[----:B------:R-:W-:Y:S05]  /*2390*/  @!P4 BRA `(.L_x_480) ;  /* 0x00000004002cc947 */ /* 0x000fea0003800000 */
[----:B------:R-:W-:-:S07]  /*23a0*/  MOV R2, RZ ;  /* 0x000000ff00027202 */ /* 0x000fce0000000f00 */
.L_x_481:
        /* <DEDUP_REMOVED lines=74> */
.L_x_480:
        /* <DEDUP_REMOVED lines=43> */
.L_x_482:
        /* <DEDUP_REMOVED lines=23> */
.L_x_483:
        /* <DEDUP_REMOVED lines=11> */
.L_x_484:
[----:B------:R-:W-:Y:S05]  /*2d20*/  BSYNC.RECONVERGENT B0 ;  /* 0x0000000000007941 */ /* 0x000fea0003800200 */
.L_x_477:
        /* <DEDUP_REMOVED lines=26> */
.L_x_485:
        /* <DEDUP_REMOVED lines=22> */
.L_x_487:
[----:B------:R-:W-:Y:S05]  /*3030*/  BSYNC.RECONVERGENT B0 ;  /* 0x0000000000007941 */ /* 0x000fea0003800200 */
.L_x_486:
[----:B------:R-:W-:Y:S02]  /*3040*/  UIADD3 UR11, UPT, UPT, UR21, UR11, URZ ;  /* 0x0000000b150b7290 */ /* 0x000fe4000fffe0ff */
[----:B------:R-:W-:Y:S02]  /*3050*/  UIADD3 UR4, UPT, UPT, UR4, 0x1, URZ ;  /* 0x0000000104047890 */ /* 0x000fe4000fffe0ff */
[----:B------:R-:W-:-:S09]  /*3060*/  UISETP.GE.AND UP0, UPT, UR11, UR5, UPT ;  /* 0x000000050b00728c */ /* 0x000fd2000bf06270 */
[----:B------:R-:W-:Y:S05]  /*3070*/  BRA.U !UP0, `(.L_x_488) ;  /* 0xffffffd108747547 */ /* 0x000fea000b83ffff */
.L_x_466:
        /* <DEDUP_REMOVED lines=19> */
.L_x_490:
[----:B------:R-:W-:Y:S05]  /*31b0*/  BSYNC.RECONVERGENT B0 ;  /* 0x0000000000007941 */ /* 0x000fea0003800200 */
.L_x_489:
[----:B------:R-:W-:Y:S05]  /*31c0*/  @P0 EXIT ;  /* 0x000000000000094d */ /* 0x000fea0003800000 */
[----:B------:R-:W-:Y:S05]  /*31d0*/  @P2 BRA `(.L_x_491) ;  /* 0x0000000000202947 */ /* 0x000fea0003800000 */
[----:B------:R-:W-:-:S05]  /*31e0*/  IMAD R0, R4, R7, RZ ;  /* 0x0000000704007224 */ /* 0x000fca00078e02ff */
[----:B------:R-:W-:-:S13]  /*31f0*/  ISETP.NE.AND P0, PT, R0, -0x1, PT ;  /* 0xffffffff0000780c */ /* 0x000fda0003f05270 */
[----:B------:R-:W-:Y:S05]  /*3200*/  @!P0 BRA `(.L_x_491) ;  /* 0x0000000000148947 */ /* 0x000fea0003800000 */
.L_x_492:
[----:B0-----:R-:W4:Y:S04]  /*3210*/  LDG.E.STRONG.GPU R5, desc[UR14][R2.64] ;  /* 0x0000000e02057981 */ /* 0x001f28000c1ef900 */
[----:B----4-:R-:W-:Y:S01]  /*3220*/  CCTL.IVALL ;  /* 0x00000000ff00798f */ /* 0x010fe20002000000 */
[----:B------:R-:W-:Y:S05]  /*3230*/  YIELD ;  /* 0x0000000000007946 */ /* 0x000fea0003800000 */
[----:B------:R-:W-:-:S13]  /*3240*/  ISETP.NE.AND P0, PT, R5, R0, PT ;  /* 0x000000000500720c */ /* 0x000fda0003f05270 */
[----:B------:R-:W-:Y:S05]  /*3250*/  @P0 BRA `(.L_x_492) ;  /* 0xfffffffc00ec0947 */ /* 0x000fea000383ffff */
.L_x_491:
        /* <DEDUP_REMOVED lines=81> */
.L_x_495:
        /* <DEDUP_REMOVED lines=29> */
.L_x_494:
[----:B------:R-:W-:Y:S05]  /*3940*/  BSYNC.RECONVERGENT B0 ;  /* 0x0000000000007941 */ /* 0x000fea0003800200 */
.L_x_493:
        /* <DEDUP_REMOVED lines=11> */
.L_x_497:
        /* <DEDUP_REMOVED lines=83> */
.L_x_496:
[----:B------:R-:W-:Y:S05]  /*3f30*/  EXIT ;  /* 0x000000000000794d */ /* 0x000fea0003800000 */
.L_x_498:
        /* <DEDUP_REMOVED lines=12> */
.L_x_2073:


//--------------------- .text._Z35group_norm_nhwc_bwd_one_pass_kernelI11Fp16IOFp32WLi256ELi10ELi640EEv26Group_norm_nhwc_bwd_params --------------------------
	.section	.text._Z35group_norm_nhwc_bwd_one_pass_kernelI11Fp16IOFp32WLi256ELi10ELi640EEv26Group_norm_nhwc_bwd_params,"ax",@progbits
	.align	128
        .global         _Z35group_norm_nhwc_bwd_one_pass_kernelI11Fp16IOFp32WLi256ELi10ELi640EEv26Group_norm_nhwc_bwd_params
        .type           _Z35group_norm_nhwc_bwd_one_pass_kernelI11Fp16IOFp32WLi256ELi10ELi640EEv26Group_norm_nhwc_bwd_params,@function
        .size           _Z35group_norm_nhwc_bwd_one_pass_kernelI11Fp16IOFp32WLi256ELi10ELi640EEv26Group_norm_nhwc_bwd_params,(.L_x_2074 - _Z35group_norm_nhwc_bwd_one_pass_kernelI11Fp16IOFp32WLi256ELi10ELi640EEv26Group_norm_nhwc_bwd_params)
        .other          _Z35group_norm_nhwc_bwd_one_pass_kernelI11Fp16IOFp32WLi256ELi10ELi640EEv26Group_norm_nhwc_bwd_params,@"STO_CUDA_ENTRY STV_DEFAULT"
_Z35group_norm_nhwc_bwd_one_pass_kernelI11Fp16IOFp32WLi256ELi10ELi640EEv26Group_norm_nhwc_bwd_params:
.text._Z35group_norm_nhwc_bwd_one_pass_kernelI11Fp16IOFp32WLi256ELi10ELi640EEv26Group_norm_nhwc_bwd_params:
        /* <DEDUP_REMOVED lines=11> */
[----:B------:R-:W-:Y:S01]  /*00b0*/  HFMA2 R31, -RZ, RZ, 0, 0 ;  /* 0x00000000ff1f7431 */ /* 0x000fe200000001ff */
[----:B------:R-:W0:Y:S03]  /*00c0*/  LDCU UR11, c[0x0][0x374] ;  /* 0x00006e80ff0b77ac */ /* 0x000e260008000800 */
[----:B------:R-:W-:Y:S01]  /*00d0*/  IMAD R2, R2, 0x3334, RZ ;  /* 0x0000333402027824 */ /* 0x000fe200078e02ff */
[----:B------:R-:W-:-:S04]  /*00e0*/  UMOV UR6, UR7 ;  /* 0x0000000700067c82 */ /* 0x000fc80008000000 */
        /* <DEDUP_REMOVED lines=8> */
[----:B0-----:R-:W-:-:S07]  /*0170*/  LOP3.LUT R3, R32, 0xffff, RZ, 0xc0, !PT ;  /* 0x0000ffff20037812 */ /* 0x001fce00078ec0ff */
.L_x_525:
[----:B0-----:R-:W0:Y:S01]  /*0180*/  LDC R14, c[0x0][0x410] ;  /* 0x00010400ff0e7b82 */ /* 0x001e220000000800 */
[----:B--2---:R-:W2:Y:S01]  /*0190*/  LDCU.64 UR4, c[0x0][0x3b8] ;  /* 0x00007700ff0477ac */ /* 0x004ea20008000a00 */
[----:B------:R-:W3:Y:S06]  /*01a0*/  LDCU.128 UR16, c[0x0][0x400] ;  /* 0x00008000ff1077ac */ /* 0x000eec0008000c00 */
[----:B------:R-:W4:Y:S01]  /*01b0*/  LDC R12, c[0x0][0x41c] ;  /* 0x00010700ff0c7b82 */ /* 0x000f220000000800 */
[----:B--2---:R-:W-:Y:S01]  /*01c0*/  UIMAD.WIDE UR4, UR6, 0x8, UR4 ;  /* 0x00000008060478a5 */ /* 0x004fe2000f8e0204 */
[----:B01----:R-:W-:-:S05]  /*01d0*/  IABS R7, R14 ;  /* 0x0000000e00077213 */ /* 0x003fca0000000000 */
[----:B------:R-:W-:Y:S01]  /*01e0*/  MOV R10, UR4 ;  /* 0x00000004000a7c02 */ /* 0x000fe20008000f00 */
[----:B------:R-:W0:Y:S01]  /*01f0*/  I2F.RP R6, R7 ;  /* 0x0000000700067306 */ /* 0x000e220000209400 */
[----:B------:R-:W-:-:S03]  /*0200*/  MOV R11, UR5 ;  /* 0x00000005000b7c02 */ /* 0x000fc60008000f00 */
[----:B------:R-:W2:Y:S03]  /*0210*/  LDCU.U8 UR5, c[0x0][0x414] ;  /* 0x00008280ff0577ac */ /* 0x000ea60008000000 */
[----:B------:R-:W2:Y:S01]  /*0220*/  LDG.E.64 R10, desc[UR12][R10.64] ;  /* 0x0000000c0a0a7981 */ /* 0x000ea2000c1e1b00 */
[----:B0-----:R-:W0:Y:S02]  /*0230*/  MUFU.RCP R6, R6 ;  /* 0x0000000600067308 */ /* 0x001e240000001000 */
[----:B0-----:R-:W-:-:S06]  /*0240*/  IADD3 R4, PT, PT, R6, 0xffffffe, RZ ;  /* 0x0ffffffe06047810 */ /* 0x001fcc0007ffe0ff */
[----:B------:R0:W1:Y:S02]  /*0250*/  F2I.FTZ.U32.TRUNC.NTZ R5, R4 ;  /* 0x0000000400057305 */ /* 0x000064000021f000 */
[----:B0-----:R-:W-:Y:S02]  /*0260*/  MOV R4, RZ ;  /* 0x000000ff00047202 */ /* 0x001fe40000000f00 */
[----:B-1----:R-:W-:-:S05]  /*0270*/  IADD3 R8, PT, PT, RZ, -R5, RZ ;  /* 0x80000005ff087210 */ /* 0x002fca0007ffe0ff */
[----:B------:R-:W-:Y:S01]  /*0280*/  IMAD R9, R8, R7, RZ ;  /* 0x0000000708097224 */ /* 0x000fe200078e02ff */
[----:B------:R-:W-:-:S03]  /*0290*/  IABS R8, UR6 ;  /* 0x0000000600087c13 */ /* 0x000fc60008000000 */
[----:B------:R-:W-:-:S06]  /*02a0*/  IMAD.HI.U32 R5, R5, R9, R4 ;  /* 0x0000000905057227 */ /* 0x000fcc00078e0004 */
[----:B------:R-:W-:-:S05]  /*02b0*/  IMAD.HI.U32 R6, R5, R8, RZ ;  /* 0x0000000805067227 */ /* 0x000fca00078e00ff */
[----:B------:R-:W-:-:S05]  /*02c0*/  IADD3 R5, PT, PT, -R6, RZ, RZ ;  /* 0x000000ff06057210 */ /* 0x000fca0007ffe1ff */
[----:B------:R-:W-:Y:S01]  /*02d0*/  IMAD R4, R7, R5, R8 ;  /* 0x0000000507047224 */ /* 0x000fe200078e0208 */
[----:B------:R-:W-:-:S04]  /*02e0*/  LOP3.LUT R5, R14, UR6, RZ, 0x3c, !PT ;  /* 0x000000060e057c12 */ /* 0x000fc8000f8e3cff */
[----:B------:R-:W-:Y:S01]  /*02f0*/  ISETP.GT.U32.AND P1, PT, R7, R4, PT ;  /* 0x000000040700720c */ /* 0x000fe20003f24070 */
[----:B----4-:R-:W-:Y:S01]  /*0300*/  IMAD R25, R12, UR10, R33 ;  /* 0x0000000a0c197c24 */ /* 0x010fe2000f8e0221 */
[----:B------:R-:W-:-:S04]  /*0310*/  ISETP.LE.AND P4, PT, RZ, UR6, PT ;  /* 0x00000006ff007c0c */ /* 0x000fc8000bf83270 */
[----:B---3--:R-:W-:-:S07]  /*0320*/  ISETP.GE.U32.AND P0, PT, R25, UR16, PT ;  /* 0x0000001019007c0c */ /* 0x008fce000bf06070 */
[-C--:B------:R-:W-:Y:S02]  /*0330*/  @!P1 IADD3 R4, PT, PT, R4, -R7.reuse, RZ ;  /* 0x8000000704049210 */ /* 0x080fe40007ffe0ff */
[----:B------:R-:W-:Y:S02]  /*0340*/  SHF.R.S32.HI R13, RZ, 0x1f, R25 ;  /* 0x0000001fff0d7819 */ /* 0x000fe40000011419 */
[CC--:B------:R-:W-:Y:S02]  /*0350*/  ISETP.GE.U32.AND P3, PT, R4.reuse, R7.reuse, PT ;  /* 0x000000070400720c */ /* 0x0c0fe40003f66070 */
[----:B------:R-:W-:Y:S02]  /*0360*/  ISETP.GE.AND P2, PT, R5, RZ, PT ;  /* 0x000000ff0500720c */ /* 0x000fe40003f46270 */
[----:B------:R-:W-:Y:S02]  /*0370*/  ISETP.GT.U32.AND P5, PT, R7, R4, PT ;  /* 0x000000040700720c */ /* 0x000fe40003fa4070 */
[----:B------:R-:W-:-:S02]  /*0380*/  IADD3 R5, PT, PT, R4, -R7, RZ ;  /* 0x8000000704057210 */ /* 0x000fc40007ffe0ff */
[----:B------:R-:W-:Y:S02]  /*0390*/  ISETP.GE.AND.EX P0, PT, R13, UR17, PT, P0 ;  /* 0x000000110d007c0c */ /* 0x000fe4000bf06300 */
[----:B------:R-:W-:Y:S02]  /*03a0*/  @!P1 IADD3 R6, PT, PT, R6, 0x1, RZ ;  /* 0x0000000106069810 */ /* 0x000fe40007ffe0ff */
[----:B------:R-:W-:Y:S02]  /*03b0*/  SEL R4, R5, R4, !P5 ;  /* 0x0000000405047207 */ /* 0x000fe40006800000 */
[----:B------:R-:W-:Y:S02]  /*03c0*/  IADD3 R5, PT, PT, R25, 0x80, RZ ;  /* 0x0000008019057810 */ /* 0x000fe40007ffe0ff */
[----:B------:R-:W-:Y:S02]  /*03d0*/  @P3 IADD3 R6, PT, PT, R6, 0x1, RZ ;  /* 0x0000000106063810 */ /* 0x000fe40007ffe0ff */
[----:B------:R-:W-:-:S02]  /*03e0*/  ISETP.NE.AND P5, PT, R14, RZ, PT ;  /* 0x000000ff0e00720c */ /* 0x000fc40003fa5270 */
[----:B------:R-:W-:Y:S01]  /*03f0*/  LOP3.LUT R9, RZ, R14, RZ, 0x33, !PT ;  /* 0x0000000eff097212 */ /* 0x000fe200078e33ff */
[----:B------:R-:W0:Y:S01]  /*0400*/  @!P0 LDC.64 R20, c[0x0][0x3a0] ;  /* 0x0000e800ff148b82 */ /* 0x000e220000000a00 */
[----:B------:R-:W-:Y:S02]  /*0410*/  @!P4 IADD3 R4, PT, PT, -R4, RZ, RZ ;  /* 0x000000ff0404c210 */ /* 0x000fe40007ffe1ff */
[----:B------:R-:W-:Y:S02]  /*0420*/  ISETP.GE.U32.AND P1, PT, R5, UR16, PT ;  /* 0x0000001005007c0c */ /* 0x000fe4000bf26070 */
[----:B------:R-:W-:Y:S02]  /*0430*/  SHF.R.S32.HI R23, RZ, 0x1f, R5 ;  /* 0x0000001fff177819 */ /* 0x000fe40000011405 */
[----:B------:R-:W-:Y:S01]  /*0440*/  MOV R8, R6 ;  /* 0x0000000600087202 */ /* 0x000fe20000000f00 */
[----:B------:R-:W1:Y:S01]  /*0450*/  @!P0 LDC.64 R16, c[0x0][0x398] ;  /* 0x0000e600ff108b82 */ /* 0x000e620000000a00 */
[----:B------:R-:W-:-:S02]  /*0460*/  SEL R4, R9, R4, !P5 ;  /* 0x0000000409047207 */ /* 0x000fc40006800000 */
[----:B------:R-:W-:Y:S02]  /*0470*/  ISETP.GE.AND.EX P1, PT, R23, UR17, PT, P1 ;  /* 0x0000001117007c0c */ /* 0x000fe4000bf26310 */
[----:B------:R-:W-:-:S03]  /*0480*/  @!P2 IADD3 R8, PT, PT, -R8, RZ, RZ ;  /* 0x000000ff0808a210 */ /* 0x000fc60007ffe1ff */
[----:B------:R-:W3:Y:S01]  /*0490*/  @!P0 LDC.64 R6, c[0x0][0x3f8] ;  /* 0x0000fe00ff068b82 */ /* 0x000ee20000000a00 */
[----:B------:R-:W-:Y:S01]  /*04a0*/  IMAD R12, R4, 0xa, RZ ;  /* 0x0000000a040c7824 */ /* 0x000fe200078e02ff */
[----:B------:R-:W-:-:S04]  /*04b0*/  SEL R9, R9, R8, !P5 ;  /* 0x0000000809097207 */ /* 0x000fc80006800000 */
[C---:B------:R-:W-:Y:S02]  /*04c0*/  IADD3 R34, P3, PT, R12.reuse, R3, RZ ;  /* 0x000000030c227210 */ /* 0x040fe40007f7e0ff */
[----:B------:R-:W-:Y:S01]  /*04d0*/  SHF.R.S32.HI R3, RZ, 0x1f, R9 ;  /* 0x0000001fff037819 */ /* 0x000fe20000011409 */
[----:B------:R-:W4:Y:S01]  /*04e0*/  @!P1 LDC.64 R18, c[0x0][0x3f8] ;  /* 0x0000fe00ff129b82 */ /* 0x000f220000000a00 */
[----:B------:R-:W-:-:S03]  /*04f0*/  LEA.HI.X.SX32 R35, R12, RZ, 0x1, P3 ;  /* 0x000000ff0c237211 */ /* 0x000fc600018f0eff */
[----:B------:R-:W-:Y:S02]  /*0500*/  IMAD R8, R3, UR18, RZ ;  /* 0x0000001203087c24 */ /* 0x000fe4000f8e02ff */
[----:B------:R-:W-:Y:S01]  /*0510*/  IMAD.WIDE.U32 R34, R9, UR18, R34 ;  /* 0x0000001209227c25 */ /* 0x000fe2000f8e0022 */
[----:B--2---:R-:W-:-:S03]  /*0520*/  ISETP.NE.AND P2, PT, RZ, UR5, PT ;  /* 0x00000005ff007c0c */ /* 0x004fc6000bf45270 */
[----:B------:R-:W-:Y:S01]  /*0530*/  IMAD R37, R9, UR19, R8 ;  /* 0x0000001309257c24 */ /* 0x000fe2000f8e0208 */
[----:B------:R-:W-:Y:S01]  /*0540*/  @!P0 MOV R36, R34 ;  /* 0x0000002200248202 */ /* 0x000fe20000000f00 */
[----:B------:R-:W2:Y:S01]  /*0550*/  LDC.64 R8, c[0x0][0x3a8] ;  /* 0x0000ea00ff087b82 */ /* 0x000ea20000000a00 */
[----:B---3--:R-:W-:Y:S02]  /*0560*/  @!P0 IMAD R12, R13, R6, RZ ;  /* 0x000000060d0c8224 */ /* 0x008fe400078e02ff */
[----:B------:R-:W-:Y:S02]  /*0570*/  IADD3 R37, PT, PT, R35, R37, RZ ;  /* 0x0000002523257210 */ /* 0x000fe40007ffe0ff */
[----:B------:R-:W-:-:S03]  /*0580*/  @!P0 IMAD R3, R25, R7, R12 ;  /* 0x0000000719038224 */ /* 0x000fc600078e020c */
[----:B------:R-:W3:Y:S01]  /*0590*/  @P2 LDC.64 R14, c[0x0][0x3b0] ;  /* 0x0000ec00ff0e2b82 */ /* 0x000ee20000000a00 */
[----:B------:R-:W-:-:S07]  /*05a0*/  @!P0 IMAD.WIDE.U32 R24, R25, R6, R36 ;  /* 0x0000000619188225 */ /* 0x000fce00078e0024 */
[----:B------:R-:W3:Y:S01]  /*05b0*/  @!P1 LDC.64 R6, c[0x0][0x3a0] ;  /* 0x0000e800ff069b82 */ /* 0x000ee20000000a00 */
[----:B------:R-:W-:-:S07]  /*05c0*/  @!P0 IADD3 R25, PT, PT, R25, R3, RZ ;  /* 0x0000000319198210 */ /* 0x000fce0007ffe0ff */
[----:B------:R-:W2:Y:S01]  /*05d0*/  @!P1 LDC.64 R12, c[0x0][0x398] ;  /* 0x0000e600ff0c9b82 */ /* 0x000ea20000000a00 */
[----:B----4-:R-:W-:Y:S01]  /*05e0*/  @!P1 IMAD R22, R23, R18, RZ ;  /* 0x0000001217169224 */ /* 0x010fe200078e02ff */
[----:B------:R-:W-:Y:S02]  /*05f0*/  @!P1 MOV R26, R34 ;  /* 0x00000022001a9202 */ /* 0x000fe40000000f00 */
[----:B------:R-:W-:Y:S02]  /*0600*/  @!P1 MOV R27, R37 ;  /* 0x00000025001b9202 */ /* 0x000fe40000000f00 */
[C---:B------:R-:W-:Y:S02]  /*0610*/  @!P0 SHF.L.U32 R23, R24.reuse, 0x1, RZ ;  /* 0x0000000118178819 */ /* 0x040fe400000006ff */
[----:B------:R-:W-:Y:S01]  /*0620*/  @!P0 SHF.L.U64.HI R24, R24, 0x1, R25 ;  /* 0x0000000118188819 */ /* 0x000fe20000010219 */
[----:B------:R-:W-:Y:S01]  /*0630*/  @!P1 IMAD R25, R5, R19, R22 ;  /* 0x0000001305199224 */ /* 0x000fe200078e0216 */
[----:B0-----:R-:W-:Y:S01]  /*0640*/  @!P0 IADD3 R20, P3, PT, R23, R20, RZ ;  /* 0x0000001417148210 */ /* 0x001fe20007f7e0ff */
[----:B------:R-:W-:Y:S01]  /*0650*/  @!P1 IMAD.WIDE.U32 R18, R5, R18, R26 ;  /* 0x0000001205129225 */ /* 0x000fe200078e001a */
[----:B------:R-:W-:-:S02]  /*0660*/  LOP3.LUT R3, R32, 0xffff, RZ, 0xc0, !PT ;  /* 0x0000ffff20037812 */ /* 0x000fc400078ec0ff */
[----:B------:R-:W-:Y:S02]  /*0670*/  @!P0 IADD3.X R21, PT, PT, R24, R21, RZ, P3, !PT ;  /* 0x0000001518158210 */ /* 0x000fe40001ffe4ff */
[----:B-1----:R-:W-:Y:S02]  /*0680*/  @!P0 IADD3 R16, P3, PT, R23, R16, RZ ;  /* 0x0000001017108210 */ /* 0x002fe40007f7e0ff */
[----:B------:R-:W-:Y:S02]  /*0690*/  @!P1 IADD3 R19, PT, PT, R19, R25, RZ ;  /* 0x0000001913139210 */ /* 0x000fe40007ffe0ff */
[----:B------:R-:W-:Y:S01]  /*06a0*/  @!P1 SHF.L.U32 R5, R18, 0x1, RZ ;  /* 0x0000000112059819 */ /* 0x000fe200000006ff */
[----:B------:R-:W-:Y:S01]  /*06b0*/  IMAD R29, R4, 0xa, R3 ;  /* 0x0000000a041d7824 */ /* 0x000fe200078e0203 */
[----:B------:R-:W-:Y:S02]  /*06c0*/  @!P0 IADD3.X R17, PT, PT, R24, R17, RZ, P3, !PT ;  /* 0x0000001118118210 */ /* 0x000fe40001ffe4ff */
[----:B------:R-:W-:-:S02]  /*06d0*/  @!P1 SHF.L.U64.HI R22, R18, 0x1, R19 ;  /* 0x0000000112169819 */ /* 0x000fc40000010213 */
[C---:B---3--:R-:W-:Y:S02]  /*06e0*/  @!P1 IADD3 R18, P3, PT, R5.reuse, R6, RZ ;  /* 0x0000000605129210 */ /* 0x048fe40007f7e0ff */
[----:B--2---:R-:W-:Y:S01]  /*06f0*/  @!P1 IADD3 R12, P4, PT, R5, R12, RZ ;  /* 0x0000000c050c9210 */ /* 0x004fe20007f9e0ff */
[C---:B------:R-:W-:Y:S01]  /*0700*/  IMAD.WIDE R8, R29.reuse, 0x4, R8 ;  /* 0x000000041d087825 */ /* 0x040fe200078e0208 */
[----:B------:R-:W-:Y:S02]  /*0710*/  @!P1 IADD3.X R19, PT, PT, R22, R7, RZ, P3, !PT ;  /* 0x0000000716139210 */ /* 0x000fe40001ffe4ff */
[----:B------:R-:W-:Y:S02]  /*0720*/  CS2R R6, SRZ ;  /* 0x0000000000067805 */ /* 0x000fe4000001ff00 */
[----:B------:R-:W-:Y:S01]  /*0730*/  MOV R5, RZ ;  /* 0x000000ff00057202 */ /* 0x000fe20000000f00 */
[----:B------:R-:W-:Y:S01]  /*0740*/  @P2 IMAD.WIDE R14, R29, 0x4, R14 ;  /* 0x000000041d0e2825 */ /* 0x000fe200078e020e */
[----:B------:R-:W-:-:S02]  /*0750*/  CS2R R28, SRZ ;  /* 0x00000000001c7805 */ /* 0x000fc4000001ff00 */
[----:B------:R-:W-:Y:S01]  /*0760*/  @!P1 IADD3.X R13, PT, PT, R22, R13, RZ, P4, !PT ;  /* 0x0000000d160d9210 */ /* 0x000fe200027fe4ff */
[----:B------:R-:W5:Y:S04]  /*0770*/  LDG.E.64 R8, desc[UR12][R8.64] ;  /* 0x0000000c08087981 */ /* 0x000f68000c1e1b00 */
[----:B------:R0:W5:Y:S04]  /*0780*/  @!P1 LDG.E R28, desc[UR12][R18.64] ;  /* 0x0000000c121c9981 */ /* 0x000168000c1e1900 */
[----:B------:R0:W5:Y:S04]  /*0790*/  @!P1 LDG.E R5, desc[UR12][R12.64] ;  /* 0x0000000c0c059981 */ /* 0x000168000c1e1900 */
[----:B------:R0:W5:Y:S01]  /*07a0*/  @P2 LDG.E.64 R6, desc[UR12][R14.64] ;  /* 0x0000000c0e062981 */ /* 0x000162000c1e1b00 */
[----:B------:R-:W-:-:S03]  /*07b0*/  MOV R30, RZ ;  /* 0x000000ff001e7202 */ /* 0x000fc60000000f00 */
[----:B------:R0:W5:Y:S04]  /*07c0*/  @!P0 LDG.E R29, desc[UR12][R16.64] ;  /* 0x0000000c101d8981 */ /* 0x000168000c1e1900 */
[----:B------:R0:W5:Y:S01]  /*07d0*/  @!P0 LDG.E R30, desc[UR12][R20.64] ;  /* 0x0000000c141e8981 */ /* 0x000162000c1e1900 */
        /* <DEDUP_REMOVED lines=9> */
[----:B------:R-:W-:Y:S01]  /*0870*/  UISETP.NE.AND UP1, UPT, UR5, URZ, UPT ;  /* 0x000000ff0500728c */ /* 0x000fe2000bf25270 */
[----:B------:R-:W-:Y:S01]  /*0880*/  UMOV UR8, 0x3f800000 ;  /* 0x3f80000000087882 */ /* 0x000fe20000000000 */
[----:B-1----:R-:W-:-:S13]  /*0890*/  @P0 R2UR UR4, R10 ;  /* 0x000000000a0402ca */ /* 0x002fda00000e0000 */
[----:B------:R-:W-:Y:S01]  /*08a0*/  @UP0 UMOV UR8, UR4 ;  /* 0x0000000400080c82 */ /* 0x000fe20008000000 */
[----:B0-----:R-:W-:Y:S05]  /*08b0*/  BRA.U UP1, `(.L_x_500) ;  /* 0x0000000101947547 */ /* 0x001fea000b800000 */
[--C-:B-----5:R-:W-:Y:S02]  /*08c0*/  HADD2.F32 R12, -RZ, R30.reuse.H0_H0 ;  /* 0x2000001eff0c7230 */ /* 0x120fe40000004100 */
[----:B------:R-:W-:Y:S02]  /*08d0*/  HADD2.F32 R13, -RZ, R30.H1_H1 ;  /* 0x3000001eff0d7230 */ /* 0x000fe40000004100 */
[--C-:B------:R-:W-:Y:S02]  /*08e0*/  HADD2.F32 R11, -RZ, R29.reuse.H0_H0 ;  /* 0x2000001dff0b7230 */ /* 0x100fe40000004100 */
[----:B------:R-:W-:Y:S01]  /*08f0*/  FADD.FTZ R12, R12, -UR14 ;  /* 0x8000000e0c0c7e21 */ /* 0x000fe20008010000 */
[----:B------:R-:W-:Y:S02]  /*0900*/  HADD2.F32 R10, -RZ, R29.H1_H1 ;  /* 0x3000001dff0a7230 */ /* 0x000fe40000004100 */
[----:B------:R-:W-:Y:S01]  /*0910*/  FADD.FTZ R13, R13, -UR14 ;  /* 0x8000000e0d0d7e21 */ /* 0x000fe20008010000 */
[----:B------:R-:W-:-:S02]  /*0920*/  HADD2.F32 R18, -RZ, R28.H0_H0 ;  /* 0x2000001cff127230 */ /* 0x000fc40000004100 */
[----:B------:R-:W-:Y:S01]  /*0930*/  FMUL.FTZ R17, R8, R11 ;  /* 0x0000000b08117220 */ /* 0x000fe20000410000 */
[----:B------:R-:W-:Y:S01]  /*0940*/  FMUL.FTZ R12, R12, UR8 ;  /* 0x000000080c0c7c20 */ /* 0x000fe20008410000 */
[----:B------:R-:W-:Y:S01]  /*0950*/  FMUL.FTZ R14, R9, R10 ;  /* 0x0000000a090e7220 */ /* 0x000fe20000410000 */
[----:B------:R-:W-:Y:S01]  /*0960*/  FMUL.FTZ R15, R13, UR8 ;  /* 0x000000080d0f7c20 */ /* 0x000fe20008410000 */
[----:B------:R-:W-:Y:S01]  /*0970*/  FADD.FTZ R19, RZ, R17 ;  /* 0x00000011ff137221 */ /* 0x000fe20000010000 */
[----:B------:R-:W-:Y:S01]  /*0980*/  FFMA.FTZ R16, R12, R17, RZ ;  /* 0x000000110c107223 */ /* 0x000fe200000100ff */
[----:B------:R-:W-:Y:S02]  /*0990*/  HADD2.F32 R13, -RZ, R5.H0_H0 ;  /* 0x20000005ff0d7230 */ /* 0x000fe40000004100 */
[----:B------:R-:W-:Y:S01]  /*09a0*/  FADD.FTZ R18, R18, -UR14 ;  /* 0x8000000e12127e21 */ /* 0x000fe20008010000 */
[----:B------:R-:W-:Y:S01]  /*09b0*/  FADD.FTZ R19, R14, R19 ;  /* 0x000000130e137221 */ /* 0x000fe20000010000 */
[----:B------:R-:W-:Y:S01]  /*09c0*/  FFMA.FTZ R16, R15, R14, R16 ;  /* 0x0000000e0f107223 */ /* 0x000fe20000010010 */
[----:B------:R-:W-:-:S02]  /*09d0*/  HADD2.F32 R14, -RZ, R28.H1_H1 ;  /* 0x3000001cff0e7230 */ /* 0x000fc40000004100 */
[----:B------:R-:W-:Y:S01]  /*09e0*/  FMUL.FTZ R21, R18, UR8 ;  /* 0x0000000812157c20 */ /* 0x000fe20008410000 */
[----:B------:R-:W-:Y:S01]  /*09f0*/  FMUL.FTZ R20, R8, R13 ;  /* 0x0000000d08147220 */ /* 0x000fe20000410000 */
[----:B------:R-:W-:Y:S02]  /*0a00*/  HADD2.F32 R18, -RZ, R5.H1_H1 ;  /* 0x30000005ff127230 */ /* 0x000fe40000004100 */
[----:B------:R-:W-:Y:S01]  /*0a10*/  FFMA.FTZ R12, R11, R12, RZ ;  /* 0x0000000c0b0c7223 */ /* 0x000fe200000100ff */
[----:B------:R-:W-:Y:S01]  /*0a20*/  FADD.FTZ R14, R14, -UR14 ;  /* 0x8000000e0e0e7e21 */ /* 0x000fe20008010000 */
[----:B------:R-:W-:Y:S01]  /*0a30*/  FADD.FTZ R17, R19, R20 ;  /* 0x0000001413117221 */ /* 0x000fe20000010000 */
[----:B------:R-:W-:Y:S01]  /*0a40*/  FFMA.FTZ R22, R21, R20, R16 ;  /* 0x0000001415167223 */ /* 0x000fe20000010010 */
[----:B------:R-:W-:Y:S01]  /*0a50*/  FADD.FTZ R16, RZ, R11 ;  /* 0x0000000bff107221 */ /* 0x000fe20000010000 */
[----:B------:R-:W-:Y:S01]  /*0a60*/  FMUL.FTZ R20, R9, R18 ;  /* 0x0000001209147220 */ /* 0x000fe20000410000 */
[----:B------:R-:W-:Y:S01]  /*0a70*/  FFMA.FTZ R23, R10, R15, RZ ;  /* 0x0000000f0a177223 */ /* 0x000fe200000100ff */
[----:B------:R-:W-:Y:S01]  /*0a80*/  FMUL.FTZ R19, R14, UR8 ;  /* 0x000000080e137c20 */ /* 0x000fe20008410000 */
        /* <DEDUP_REMOVED lines=8> */
.L_x_500:
[----:B-----5:R-:W-:Y:S02]  /*0b10*/  HADD2.F32 R10, -RZ, R30.H0_H0 ;  /* 0x2000001eff0a7230 */ /* 0x020fe40000004100 */
[--C-:B------:R-:W-:Y:S02]  /*0b20*/  HADD2.F32 R12, -RZ, R28.reuse.H0_H0 ;  /* 0x2000001cff0c7230 */ /* 0x100fe40000004100 */
[----:B------:R-:W-:Y:S02]  /*0b30*/  HADD2.F32 R14, -RZ, R28.H1_H1 ;  /* 0x3000001cff0e7230 */ /* 0x000fe40000004100 */
[----:B------:R-:W-:Y:S01]  /*0b40*/  FADD.FTZ R11, R10, -UR14 ;  /* 0x8000000e0a0b7e21 */ /* 0x000fe20008010000 */
[----:B------:R-:W-:Y:S02]  /*0b50*/  HADD2.F32 R10, -RZ, R30.H1_H1 ;  /* 0x3000001eff0a7230 */ /* 0x000fe40000004100 */
[----:B------:R-:W-:Y:S01]  /*0b60*/  FADD.FTZ R12, R12, -UR14 ;  /* 0x8000000e0c0c7e21 */ /* 0x000fe20008010000 */
[----:B------:R-:W-:Y:S01]  /*0b70*/  FMUL.FTZ R11, R11, UR8 ;  /* 0x000000080b0b7c20 */ /* 0x000fe20008410000 */
[----:B------:R-:W-:Y:S01]  /*0b80*/  FADD.FTZ R16, R14, -UR14 ;  /* 0x8000000e0e107e21 */ /* 0x000fe20008010000 */
[----:B------:R-:W-:Y:S01]  /*0b90*/  FADD.FTZ R10, R10, -UR14 ;  /* 0x8000000e0a0a7e21 */ /* 0x000fe20008010000 */
[----:B------:R-:W-:Y:S01]  /*0ba0*/  FMUL.FTZ R13, R12, UR8 ;  /* 0x000000080c0d7c20 */ /* 0x000fe20008410000 */
[--C-:B------:R-:W-:Y:S01]  /*0bb0*/  FFMA.FTZ R17, R8, R11, R6.reuse ;  /* 0x0000000b08117223 */ /* 0x100fe20000010006 */
[----:B------:R-:W-:Y:S01]  /*0bc0*/  FMUL.FTZ R16, R16, UR8 ;  /* 0x0000000810107c20 */ /* 0x000fe20008410000 */
[----:B------:R-:W-:Y:S01]  /*0bd0*/  FMUL.FTZ R10, R10, UR8 ;  /* 0x000000080a0a7c20 */ /* 0x000fe20008410000 */
[----:B------:R-:W-:Y:S01]  /*0be0*/  FFMA.FTZ R14, R8, R13, R6 ;  /* 0x0000000d080e7223 */ /* 0x000fe20000010006 */
[----:B------:R-:W-:Y:S01]  /*0bf0*/  FMUL.FTZ R18, R17, -1.4426950216293334961 ;  /* 0xbfb8aa3b11127820 */ /* 0x000fe20000410000 */
[C-C-:B------:R-:W-:Y:S01]  /*0c00*/  FFMA.FTZ R12, R9.reuse, R16, R7.reuse ;  /* 0x00000010090c7223 */ /* 0x140fe20000010007 */
[----:B------:R-:W-:Y:S01]  /*0c10*/  FFMA.FTZ R15, R9, R10, R7 ;  /* 0x0000000a090f7223 */ /* 0x000fe20000010007 */
[----:B------:R-:W-:-:S02]  /*0c20*/  FMUL.FTZ R21, R14, -1.4426950216293334961 ;  /* 0xbfb8aa3b0e157820 */ /* 0x000fc40000410000 */
[----:B------:R-:W-:Y:S01]  /*0c30*/  FMUL.FTZ R24, R12, -1.4426950216293334961 ;  /* 0xbfb8aa3b0c187820 */ /* 0x000fe20000410000 */
[----:B------:R-:W-:Y:S01]  /*0c40*/  FMUL.FTZ R19, R15, -1.4426950216293334961 ;  /* 0xbfb8aa3b0f137820 */ /* 0x000fe20000410000 */
[----:B------:R-:W0:Y:S08]  /*0c50*/  MUFU.EX2 R18, R18 ;  /* 0x0000001200127308 */ /* 0x000e300000000800 */
[----:B------:R-:W1:Y:S08]  /*0c60*/  MUFU.EX2 R19, R19 ;  /* 0x0000001300137308 */ /* 0x000e700000000800 */
[----:B------:R-:W2:Y:S01]  /*0c70*/  MUFU.EX2 R21, R21 ;  /* 0x0000001500157308 */ /* 0x000ea20000000800 */
[----:B0-----:R-:W-:-:S07]  /*0c80*/  FADD.FTZ R18, R18, 1 ;  /* 0x3f80000012127421 */ /* 0x001fce0000010000 */
[----:B------:R-:W0:Y:S01]  /*0c90*/  MUFU.EX2 R24, R24 ;  /* 0x0000001800187308 */ /* 0x000e220000000800 */
[----:B-1----:R-:W-:Y:S01]  /*0ca0*/  FADD.FTZ R20, R19, 1 ;  /* 0x3f80000013147421 */ /* 0x002fe20000010000 */
[----:B------:R-:W-:-:S06]  /*0cb0*/  HADD2.F32 R19, -RZ, R29.H0_H0 ;  /* 0x2000001dff137230 */ /* 0x000fcc0000004100 */
[----:B------:R-:W1:Y:S01]  /*0cc0*/  MUFU.RCP R18, R18 ;  /* 0x0000001200127308 */ /* 0x000e620000001000 */
[----:B--2---:R-:W-:Y:S01]  /*0cd0*/  FADD.FTZ R23, R21, 1 ;  /* 0x3f80000015177421 */ /* 0x004fe20000010000 */
[----:B------:R-:W-:-:S06]  /*0ce0*/  HADD2.F32 R21, -RZ, R29.H1_H1 ;  /* 0x3000001dff157230 */ /* 0x000fcc0000004100 */
[----:B------:R-:W2:Y:S01]  /*0cf0*/  MUFU.RCP R20, R20 ;  /* 0x0000001400147308 */ /* 0x000ea20000001000 */
[----:B0-----:R-:W-:-:S07]  /*0d00*/  FADD.FTZ R25, R24, 1 ;  /* 0x3f80000018197421 */ /* 0x001fce0000010000 */
[----:B------:R-:W0:Y:S01]  /*0d10*/  MUFU.RCP R23, R23 ;  /* 0x0000001700177308 */ /* 0x000e220000001000 */
[----:B-1----:R-:W-:Y:S01]  /*0d20*/  FADD.FTZ R22, -R18, 1 ;  /* 0x3f80000012167421 */ /* 0x002fe20000010100 */
[----:B------:R-:W-:-:S03]  /*0d30*/  FMUL.FTZ R18, R19, R18 ;  /* 0x0000001213127220 */ /* 0x000fc60000410000 */
[----:B------:R-:W-:-:S03]  /*0d40*/  FFMA.FTZ R17, R17, R22, 1 ;  /* 0x3f80000011117423 */ /* 0x000fc60000010016 */
[----:B------:R-:W1:Y:S01]  /*0d50*/  MUFU.RCP R25, R25 ;  /* 0x0000001900197308 */ /* 0x000e620000001000 */
[----:B--2---:R-:W-:Y:S01]  /*0d60*/  FADD.FTZ R22, -R20, 1 ;  /* 0x3f80000014167421 */ /* 0x004fe20000010100 */
[----:B------:R-:W-:-:S03]  /*0d70*/  FMUL.FTZ R20, R21, R20 ;  /* 0x0000001415147220 */ /* 0x000fc60000410000 */
[----:B------:R-:W-:Y:S01]  /*0d80*/  FFMA.FTZ R19, R15, R22, 1 ;  /* 0x3f8000000f137423 */ /* 0x000fe20000010016 */
[----:B------:R-:W-:Y:S01]  /*0d90*/  FMUL.FTZ R15, R18, R17 ;  /* 0x00000011120f7220 */ /* 0x000fe20000410000 */
[--C-:B------:R-:W-:Y:S02]  /*0da0*/  HADD2.F32 R22, -RZ, R5.reuse.H1_H1 ;  /* 0x30000005ff167230 */ /* 0x100fe40000004100 */
[----:B0-----:R-:W-:Y:S01]  /*0db0*/  FADD.FTZ R17, -R23, 1 ;  /* 0x3f80000017117421 */ /* 0x001fe20000010100 */
[----:B------:R-:W-:-:S03]  /*0dc0*/  HADD2.F32 R18, -RZ, R5.H0_H0 ;  /* 0x20000005ff127230 */ /* 0x000fc60000004100 */
[----:B------:R-:W-:Y:S01]  /*0dd0*/  FFMA.FTZ R17, R14, R17, 1 ;  /* 0x3f8000000e117423 */ /* 0x000fe20000010011 */
[----:B------:R-:W-:Y:S01]  /*0de0*/  FMUL.FTZ R14, R20, R19 ;  /* 0x00000013140e7220 */ /* 0x000fe20000410000 */
[----:B------:R-:W-:Y:S01]  /*0df0*/  FMUL.FTZ R18, R18, R23 ;  /* 0x0000001712127220 */ /* 0x000fe20000410000 */
[----:B------:R-:W-:Y:S01]  /*0e00*/  FMUL.FTZ R20, R8, R15 ;  /* 0x0000000f08147220 */ /* 0x000fe20000410000 */
[----:B-1----:R-:W-:Y:S01]  /*0e10*/  FMUL.FTZ R21, R22, R25 ;  /* 0x0000001916157220 */ /* 0x002fe20000410000 */
[----:B------:R-:W-:Y:S01]  /*0e20*/  FADD.FTZ R25, -R25, 1 ;  /* 0x3f80000019197421 */ /* 0x000fe20000010100 */
[----:B------:R-:W-:Y:S01]  /*0e30*/  FMUL.FTZ R18, R18, R17 ;  /* 0x0000001112127220 */ /* 0x000fe20000410000 */
[----:B------:R-:W-:Y:S01]  /*0e40*/  FFMA.FTZ R19, R11, R20, RZ ;  /* 0x000000140b137223 */ /* 0x000fe200000100ff */
[----:B------:R-:W-:Y:S01]  /*0e50*/  FMUL.FTZ R17, R9, R14 ;  /* 0x0000000e09117220 */ /* 0x000fe20000410000 */
[----:B------:R-:W-:Y:S01]  /*0e60*/  FFMA.FTZ R12, R12, R25, 1 ;  /* 0x3f8000000c0c7423 */ /* 0x000fe20000010019 */
[----:B------:R-:W-:Y:S01]  /*0e70*/  FADD.FTZ R20, RZ, R20 ;  /* 0x00000014ff147221 */ /* 0x000fe20000010000 */
[----:B------:R-:W-:-:S02]  /*0e80*/  FMUL.FTZ R23, R8, R18 ;  /* 0x0000001208177220 */ /* 0x000fc40000410000 */
[----:B------:R-:W-:Y:S01]  /*0e90*/  FMUL.FTZ R21, R21, R12 ;  /* 0x0000000c15157220 */ /* 0x000fe20000410000 */
[----:B------:R-:W-:Y:S01]  /*0ea0*/  FFMA.FTZ R12, R10, R17, R19 ;  /* 0x000000110a0c7223 */ /* 0x000fe20000010013 */
[----:B------:R-:W-:Y:S02]  /*0eb0*/  FADD.FTZ R20, R17, R20 ;  /* 0x0000001411147221 */ /* 0x000fe40000010000 */
[----:B------:R-:W-:Y:S01]  /*0ec0*/  FMUL.FTZ R19, R9, R21 ;  /* 0x0000001509137220 */ /* 0x000fe20000410000 */
[----:B------:R-:W-:Y:S01]  /*0ed0*/  FFMA.FTZ R17, R13, R23, R12 ;  /* 0x000000170d117223 */ /* 0x000fe2000001000c */
[----:B------:R-:W-:Y:S01]  /*0ee0*/  FADD.FTZ R20, R20, R23 ;  /* 0x0000001714147221 */ /* 0x000fe20000010000 */
[----:B------:R-:W-:Y:S01]  /*0ef0*/  FFMA.FTZ R12, R11, R15, RZ ;  /* 0x0000000f0b0c7223 */ /* 0x000fe200000100ff */
[----:B------:R-:W-:Y:S01]  /*0f00*/  FADD.FTZ R15, RZ, R15 ;  /* 0x0000000fff0f7221 */ /* 0x000fe20000010000 */
[----:B------:R-:W-:Y:S01]  /*0f10*/  FFMA.FTZ R17, R16, R19, R17 ;  /* 0x0000001310117223 */ /* 0x000fe20000010011 */
[----:B------:R-:W-:Y:S01]  /*0f20*/  FADD.FTZ R11, R19, R20 ;  /* 0x00000014130b7221 */ /* 0x000fe20000010000 */
[----:B------:R-:W-:Y:S01]  /*0f30*/  FFMA.FTZ R19, R10, R14, RZ ;  /* 0x0000000e0a137223 */ /* 0x000fe200000100ff */
[----:B------:R-:W-:Y:S01]  /*0f40*/  FADD.FTZ R10, RZ, R14 ;  /* 0x0000000eff0a7221 */ /* 0x000fe20000010000 */
[----:B------:R-:W-:Y:S01]  /*0f50*/  FFMA.FTZ R12, R13, R18, R12 ;  /* 0x000000120d0c7223 */ /* 0x000fe2000001000c */
[----:B------:R-:W-:Y:S01]  /*0f60*/  FADD.FTZ R14, R15, R18 ;  /* 0x000000120f0e7221 */ /* 0x000fe20000010000 */
[----:B------:R-:W-:Y:S01]  /*0f70*/  FFMA.FTZ R13, R16, R21, R19 ;  /* 0x00000015100d7223 */ /* 0x000fe20000010013 */
[----:B------:R-:W-:-:S07]  /*0f80*/  FADD.FTZ R15, R10, R21 ;  /* 0x000000150a0f7221 */ /* 0x000fce0000010000 */
.L_x_501:
[----:B------:R-:W-:Y:S01]  /*0f90*/  MOV R16, R11 ;  /* 0x0000000b00107202 */ /* 0x000fe20000000f00 */
        /* <DEDUP_REMOVED lines=43> */
.L_x_503:
[----:B------:R-:W-:Y:S05]  /*1250*/  BSYNC.RECONVERGENT B0 ;  /* 0x0000000000007941 */ /* 0x000fea0003800200 */
.L_x_502:
[----:B------:R-:W-:Y:S06]  /*1260*/  BAR.SYNC.DEFER_BLOCKING 0x0 ;  /* 0x0000000000007b1d */ /* 0x000fec0000010000 */
[----:B------:R-:W-:Y:S04]  /*1270*/  BSSY.RECONVERGENT B0, `(.L_x_504) ;  /* 0x0000033000007945 */ /* 0x000fe80003800200 */
[----:B------:R-:W-:Y:S05]  /*1280*/  @P1 BRA `(.L_x_505) ;  /* 0x0000000000c41947 */ /* 0x000fea0003800000 */
[----:B------:R-:W-:-:S09]  /*1290*/  ULEA UR4, UR9, UR5, 0x18 ;  /* 0x0000000509047291 */ /* 0x000fd2000f8ec0ff */
[----:B-1-3--:R-:W1:Y:S04]  /*12a0*/  LDS.128 R16, [UR4+0x20] ;  /* 0x00002004ff107984 */ /* 0x00ae680008000c00 */
[----:B--2---:R-:W2:Y:S01]  /*12b0*/  LDS.128 R20, [UR4+0x30] ;  /* 0x00003004ff147984 */ /* 0x004ea20008000c00 */
[----:B-1----:R-:W-:Y:S01]  /*12c0*/  FADD.FTZ R25, R10, R16 ;  /* 0x000000100a197221 */ /* 0x002fe20000010000 */
[----:B0-----:R-:W-:-:S03]  /*12d0*/  FADD.FTZ R10, R11, R17 ;  /* 0x000000110b0a7221 */ /* 0x001fc60000010000 */
[----:B------:R-:W-:Y:S01]  /*12e0*/  FADD.FTZ R11, R25, R18 ;  /* 0x00000012190b7221 */ /* 0x000fe20000010000 */
[----:B------:R-:W-:Y:S01]  /*12f0*/  FADD.FTZ R10, R10, R19 ;  /* 0x000000130a0a7221 */ /* 0x000fe20000010000 */
[----:B------:R-:W0:Y:S02]  /*1300*/  LDS.128 R24, [UR4+0x40] ;  /* 0x00004004ff187984 */ /* 0x000e240008000c00 */
[----:B--2---:R-:W-:Y:S01]  /*1310*/  FADD.FTZ R11, R11, R20 ;  /* 0x000000140b0b7221 */ /* 0x004fe20000010000 */
[----:B------:R-:W-:Y:S01]  /*1320*/  FADD.FTZ R10, R10, R21 ;  /* 0x000000150a0a7221 */ /* 0x000fe20000010000 */
[----:B------:R-:W1:Y:S02]  /*1330*/  LDS.128 R16, [UR4+0x50] ;  /* 0x00005004ff107984 */ /* 0x000e640008000c00 */
        /* <DEDUP_REMOVED lines=26> */
[----:B------:R-:W-:-:S03]  /*14e0*/  FADD.FTZ R16, R10, R19 ;  /* 0x000000130a107221 */ /* 0x000fc60000010000 */
[----:B--2---:R-:W-:Y:S01]  /*14f0*/  FADD.FTZ R17, R11, R20 ;  /* 0x000000140b117221 */ /* 0x004fe20000010000 */
[----:B------:R-:W-:Y:S01]  /*1500*/  FADD.FTZ R16, R16, R21 ;  /* 0x0000001510107221 */ /* 0x000fe20000010000 */
[----:B------:R-:W1:Y:S02]  /*1510*/  LDS.64 R10, [UR4+0xb0] ;  /* 0x0000b004ff0a7984 */ /* 0x000e640008000a00 */
        /* <DEDUP_REMOVED lines=8> */
.L_x_505:
[----:B------:R-:W-:Y:S05]  /*15a0*/  BSYNC.RECONVERGENT B0 ;  /* 0x0000000000007941 */ /* 0x000fea0003800200 */
.L_x_504:
[----:B------:R-:W-:Y:S06]  /*15b0*/  BAR.SYNC.DEFER_BLOCKING 0x0 ;  /* 0x0000000000007b1d */ /* 0x000fec0000010000 */
[----:B------:R-:W-:Y:S04]  /*15c0*/  BSSY.RECONVERGENT B0, `(.L_x_506) ;  /* 0x00000f3000007945 */ /* 0x000fe80003800200 */
[----:B------:R-:W-:Y:S05]  /*15d0*/  @P3 BRA `(.L_x_507) ;  /* 0x0000000c00c43947 */ /* 0x000fea0003800000 */
[----:B-1-3--:R-:W1:Y:S01]  /*15e0*/  LDS.128 R16, [R38+0x50] ;  /* 0x0000500026107984 */ /* 0x00ae620000000c00 */
[----:B------:R-:W-:-:S03]  /*15f0*/  UMOV UR4, 0x1e0 ;  /* 0x000001e000047882 */ /* 0x000fc60000000000 */
[----:B--2---:R-:W2:Y:S04]  /*1600*/  LDS.128 R20, [R38+0xa0] ;  /* 0x0000a00026147984 */ /* 0x004ea80000000c00 */
[----:B------:R-:W3:Y:S01]  /*1610*/  LDS.128 R24, [R38+0xf0] ;  /* 0x0000f00026187984 */ /* 0x000ee20000000c00 */
[----:B-1----:R-:W-:Y:S01]  /*1620*/  FADD.FTZ R39, R12, R16 ;  /* 0x000000100c277221 */ /* 0x002fe20000010000 */
[----:B------:R-:W-:Y:S01]  /*1630*/  FADD.FTZ R12, R13, R17 ;  /* 0x000000110d0c7221 */ /* 0x000fe20000010000 */
[----:B------:R-:W-:Y:S01]  /*1640*/  FADD.FTZ R13, R14, R18 ;  /* 0x000000120e0d7221 */ /* 0x000fe20000010000 */
[----:B------:R-:W-:Y:S01]  /*1650*/  FADD.FTZ R14, R15, R19 ;  /* 0x000000130f0e7221 */ /* 0x000fe20000010000 */
[----:B--2---:R-:W-:Y:S01]  /*1660*/  FADD.FTZ R39, R39, R20 ;  /* 0x0000001427277221 */ /* 0x004fe20000010000 */
[----:B------:R-:W-:Y:S01]  /*1670*/  FADD.FTZ R12, R12, R21 ;  /* 0x000000150c0c7221 */ /* 0x000fe20000010000 */
[----:B------:R-:W-:Y:S01]  /*1680*/  FADD.FTZ R13, R13, R22 ;  /* 0x000000160d0d7221 */ /* 0x000fe20000010000 */
[----:B------:R-:W1:Y:S01]  /*1690*/  LDS.128 R16, [R38+0x140] ;  /* 0x0001400026107984 */ /* 0x000e620000000c00 */
[----:B------:R-:W-:Y:S01]  /*16a0*/  FADD.FTZ R20, R14, R23 ;  /* 0x000000170e147221 */ /* 0x000fe20000010000 */
[----:B---3--:R-:W-:Y:S01]  /*16b0*/  FADD.FTZ R22, R12, R25 ;  /* 0x000000190c167221 */ /* 0x008fe20000010000 */
[----:B------:R-:W-:Y:S01]  /*16c0*/  FADD.FTZ R21, R13, R26 ;  /* 0x0000001a0d157221 */ /* 0x000fe20000010000 */
[----:B------:R-:W-:Y:S01]  /*16d0*/  FADD.FTZ R39, R39, R24 ;  /* 0x0000001827277221 */ /* 0x000fe20000010000 */
[----:B------:R-:W2:Y:S01]  /*16e0*/  LDS.128 R12, [R38+0x190] ;  /* 0x00019000260c7984 */ /* 0x000ea20000000c00 */
[----:B------:R-:W-:-:S02]  /*16f0*/  FADD.FTZ R20, R20, R27 ;  /* 0x0000001b14147221 */ /* 0x000fc40000010000 */
[----:B-1----:R-:W-:Y:S01]  /*1700*/  FADD.FTZ R39, R39, R16 ;  /* 0x0000001027277221 */ /* 0x002fe20000010000 */
[----:B------:R-:W-:Y:S01]  /*1710*/  FADD.FTZ R22, R22, R17 ;  /* 0x0000001116167221 */ /* 0x000fe20000010000 */
[----:B------:R-:W-:Y:S01]  /*1720*/  FADD.FTZ R21, R21, R18 ;  /* 0x0000001215157221 */ /* 0x000fe20000010000 */
[----:B------:R-:W-:Y:S02]  /*1730*/  FADD.FTZ R24, R20, R19 ;  /* 0x0000001314187221 */ /* 0x000fe40000010000 */
[----:B------:R-:W1:Y:S01]  /*1740*/  LDS.128 R16, [R38+0x1e0] ;  /* 0x0001e00026107984 */ /* 0x000e620000000c00 */
[----:B--2---:R-:W-:Y:S01]  /*1750*/  FADD.FTZ R39, R39, R12 ;  /* 0x0000000c27277221 */ /* 0x004fe20000010000 */
[----:B------:R-:W-:Y:S01]  /*1760*/  FADD.FTZ R12, R22, R13 ;  /* 0x0000000d160c7221 */ /* 0x000fe20000010000 */
[----:B------:R-:W-:Y:S01]  /*1770*/  FADD.FTZ R13, R21, R14 ;  /* 0x0000000e150d7221 */ /* 0x000fe20000010000 */
[----:B------:R-:W-:Y:S01]  /*1780*/  FADD.FTZ R24, R24, R15 ;  /* 0x0000000f18187221 */ /* 0x000fe20000010000 */
        /* <DEDUP_REMOVED lines=10> */
.L_x_508:
        /* <DEDUP_REMOVED lines=180> */
[----:B------:R-:W1:Y:S01]  /*2370*/  LDS.128 R16, [R24+0xbe0] ;  /* 0x000be00018107984 */ /* 0x000e620000000c00 */
[----:B------:R-:W-:Y:S01]  /*2380*/  FADD.FTZ R23, R21, R14 ;  /* 0x0000000e15177221 */ /* 0x000fe20000010000 */
[----:B------:R-:W-:-:S02]  /*2390*/  FADD.FTZ R26, R26, R15 ;  /* 0x0000000f1a1a7221 */ /* 0x000fc40000010000 */
        /* <DEDUP_REMOVED lines=9> */
[----:B------:R-:W-:-:S03]  /*2430*/  FADD.FTZ R26, R26, R15 ;  /* 0x0000000f1a1a7221 */ /* 0x000fc60000010000 */
[----:B------:R2:W3:Y:S02]  /*2440*/  LDS.128 R20, [R24+0xcd0] ;  /* 0x000cd00018147984 */ /* 0x0004e40000000c00 */
[----:B--2---:R-:W-:Y:S01]  /*2450*/  IADD3 R24, PT, PT, R24, 0xc80, RZ ;  /* 0x00000c8018187810 */ /* 0x004fe20007ffe0ff */
[----:B-1----:R-:W-:Y:S01]  /*2460*/  FADD.FTZ R14, R12, R17 ;  /* 0x000000110c0e7221 */ /* 0x002fe20000010000 */
[----:B------:R-:W-:Y:S01]  /*2470*/  FADD.FTZ R15, R13, R18 ;  /* 0x000000120d0f7221 */ /* 0x000fe20000010000 */
[----:B------:R-:W-:Y:S01]  /*2480*/  FADD.FTZ R25, R25, R16 ;  /* 0x0000001019197221 */ /* 0x000fe20000010000 */
[----:B------:R-:W-:Y:S01]  /*2490*/  FADD.FTZ R26, R26, R19 ;  /* 0x000000131a1a7221 */ /* 0x000fe20000010000 */
[----:B---3--:R-:W-:Y:S01]  /*24a0*/  FADD.FTZ R13, R14, R21 ;  /* 0x000000150e0d7221 */ /* 0x008fe20000010000 */
[----:B------:R-:W-:Y:S01]  /*24b0*/  FADD.FTZ R14, R15, R22 ;  /* 0x000000160f0e7221 */ /* 0x000fe20000010000 */
[----:B------:R-:W-:Y:S01]  /*24c0*/  FADD.FTZ R12, R25, R20 ;  /* 0x00000014190c7221 */ /* 0x000fe20000010000 */
[----:B------:R-:W-:Y:S01]  /*24d0*/  FADD.FTZ R15, R26, R23 ;  /* 0x000000171a0f7221 */ /* 0x000fe20000010000 */
[----:B------:R-:W-:Y:S06]  /*24e0*/  BRA.U UP0, `(.L_x_508) ;  /* 0xfffffff100d07547 */ /* 0x000fec000b83ffff */
.L_x_507:
[----:B------:R-:W-:Y:S05]  /*24f0*/  BSYNC.RECONVERGENT B0 ;  /* 0x0000000000007941 */ /* 0x000fea0003800200 */
.L_x_506:
[----:B------:R-:W4:Y:S01]  /*2500*/  LDC R22, c[0x0][0x370] ;  /* 0x0000dc00ff167b82 */ /* 0x000f220000000800 */
[----:B------:R-:W-:Y:S01]  /*2510*/  BSSY.RECONVERGENT B0, `(.L_x_509) ;  /* 0x000001e000007945 */ /* 0x000fe20003800200 */
[----:B----4-:R-:W-:-:S03]  /*2520*/  ISETP.GE.U32.AND P0, PT, R22, 0x2, PT ;  /* 0x000000021600780c */ /* 0x010fc60003f06070 */
[----:B------:R-:W-:Y:S10]  /*2530*/  @P3 BRA `(.L_x_510) ;  /* 0x00000000006c3947 */ /* 0x000ff40003800000 */
[----:B-1-3--:R-:W1:Y:S08]  /*2540*/  LDC.64 R16, c[0x0][0x3f8] ;  /* 0x0000fe00ff107b82 */ /* 0x00ae700000000a00 */
[----:B------:R-:W3:Y:S01]  /*2550*/  LDC.64 R24, c[0x0][0x3d8] ;  /* 0x0000f600ff187b82 */ /* 0x000ee20000000a00 */
[----:B-1----:R-:W-:Y:S01]  /*2560*/  IMAD.WIDE.U32 R18, R16, 0x3, RZ ;  /* 0x0000000310127825 */ /* 0x002fe200078e00ff */
[----:B------:R-:W-:-:S04]  /*2570*/  LEA R23, R17, R17, 0x1 ;  /* 0x0000001111177211 */ /* 0x000fc800078e08ff */
[----:B------:R-:W-:Y:S01]  /*2580*/  IADD3 R23, PT, PT, R19, R23, RZ ;  /* 0x0000001713177210 */ /* 0x000fe20007ffe0ff */
[----:B------:R-:W-:-:S03]  /*2590*/  IMAD R19, R4, 0x5, R0 ;  /* 0x0000000504137824 */ /* 0x000fc600078e0200 */
[----:B------:R-:W-:Y:S01]  /*25a0*/  LEA.HI R18, P2, R23, R18, RZ, 0x1 ;  /* 0x0000001217127211 */ /* 0x000fe200078508ff */
[----:B---3--:R-:W-:-:S03]  /*25b0*/  IMAD.WIDE R24, R19, 0x4, R24 ;  /* 0x0000000413187825 */ /* 0x008fc600078e0218 */
[----:B------:R-:W-:Y:S02]  /*25c0*/  IADD3.X R23, PT, PT, RZ, R23, RZ, P2, !PT ;  /* 0x00000017ff177210 */ /* 0x000fe400017fe4ff */
[----:B------:R-:W-:Y:S01]  /*25d0*/  LEA.HI R27, P2, R17, R16, RZ, 0x1 ;  /* 0x00000010111b7211 */ /* 0x000fe200078508ff */
[----:B------:R4:W-:Y:S01]  /*25e0*/  REDG.E.ADD.F32.FTZ.RN.STRONG.GPU desc[UR12][R24.64], R12 ;  /* 0x0000000c180079a6 */ /* 0x0009e2000c12f30c */
[C---:B------:R-:W-:Y:S02]  /*25f0*/  SHF.L.U32 R21, R18.reuse, 0x1, RZ ;  /* 0x0000000112157819 */ /* 0x040fe400000006ff */
[----:B------:R-:W-:Y:S02]  /*2600*/  SHF.L.U32 R19, R27, 0x1, RZ ;  /* 0x000000011b137819 */ /* 0x000fe400000006ff */
[----:B------:R-:W-:Y:S02]  /*2610*/  SHF.L.U64.HI R23, R18, 0x1, R23 ;  /* 0x0000000112177819 */ /* 0x000fe40000010217 */
[----:B------:R-:W-:-:S02]  /*2620*/  IADD3.X R4, PT, PT, RZ, R17, RZ, P2, !PT ;  /* 0x00000011ff047210 */ /* 0x000fc400017fe4ff */
[----:B------:R-:W-:Y:S02]  /*2630*/  LOP3.LUT R19, R19, 0xfffffffc, RZ, 0xc0, !PT ;  /* 0xfffffffc13137812 */ /* 0x000fe400078ec0ff */
[----:B------:R-:W-:Y:S02]  /*2640*/  LEA R18, P3, R16, R24, 0x2 ;  /* 0x0000001810127211 */ /* 0x000fe400078610ff */
[----:B------:R-:W-:Y:S02]  /*2650*/  LOP3.LUT R21, R21, 0xfffffffc, RZ, 0xc0, !PT ;  /* 0xfffffffc15157812 */ /* 0x000fe400078ec0ff */
[----:B------:R-:W-:Y:S02]  /*2660*/  SHF.L.U64.HI R27, R27, 0x1, R4 ;  /* 0x000000011b1b7819 */ /* 0x000fe40000010204 */
[----:B--2---:R-:W-:Y:S02]  /*2670*/  IADD3 R20, P2, PT, R24, R19, RZ ;  /* 0x0000001318147210 */ /* 0x004fe40007f5e0ff */
[----:B------:R-:W-:-:S02]  /*2680*/  LEA.HI.X R19, R16, R25, R17, 0x2, P3 ;  /* 0x0000001910137211 */ /* 0x000fc400018f1411 */
[----:B------:R-:W-:Y:S02]  /*2690*/  IADD3 R16, P3, PT, R24, R21, RZ ;  /* 0x0000001518107210 */ /* 0x000fe40007f7e0ff */
[C---:B------:R-:W-:Y:S02]  /*26a0*/  IADD3.X R21, PT, PT, R25.reuse, R27, RZ, P2, !PT ;  /* 0x0000001b19157210 */ /* 0x040fe400017fe4ff */
[----:B------:R-:W-:-:S03]  /*26b0*/  IADD3.X R17, PT, PT, R25, R23, RZ, P3, !PT ;  /* 0x0000001719117210 */ /* 0x000fc60001ffe4ff */
[----:B------:R4:W-:Y:S04]  /*26c0*/  REDG.E.ADD.F32.FTZ.RN.STRONG.GPU desc[UR12][R20.64], R13 ;  /* 0x0000000d140079a6 */ /* 0x0009e8000c12f30c */
[----:B------:R4:W-:Y:S04]  /*26d0*/  REDG.E.ADD.F32.FTZ.RN.STRONG.GPU desc[UR12][R18.64], R14 ;  /* 0x0000000e120079a6 */ /* 0x0009e8000c12f30c */
[----:B------:R4:W-:Y:S02]  /*26e0*/  REDG.E.ADD.F32.FTZ.RN.STRONG.GPU desc[UR12][R16.64], R15 ;  /* 0x0000000f100079a6 */ /* 0x0009e4000c12f30c */
.L_x_510:
[----:B------:R-:W-:Y:S05]  /*26f0*/  BSYNC.RECONVERGENT B0 ;  /* 0x0000000000007941 */ /* 0x000fea0003800200 */
.L_x_509:
[----:B------:R-:W-:Y:S05]  /*2700*/  @!P0 BRA `(.L_x_511) ;  /* 0x0000000800a48947 */ /* 0x000fea0003800000 */
[----:B----4-:R-:W4:Y:S01]  /*2710*/  LDC.64 R12, c[0x0][0x3d0] ;  /* 0x0000f400ff0c7b82 */ /* 0x010f220000000a00 */
[----:B------:R-:W-:Y:S02]  /*2720*/  LOP3.LUT R4, R31, 0x1, RZ, 0xc0, !PT ;  /* 0x000000011f047812 */ /* 0x000fe400078ec0ff */
[----:B------:R-:W-:-:S03]  /*2730*/  ISETP.GE.U32.AND P2, PT, R22, 0x8, PT ;  /* 0x000000081600780c */ /* 0x000fc60003f46070 */
[----:B-1----:R-:W-:-:S04]  /*2740*/  IMAD R17, R4, UR11, RZ ;  /* 0x0000000b04117c24 */ /* 0x002fc8000f8e02ff */
[----:B------:R-:W-:-:S05]  /*2750*/  IMAD R4, R17, R22, RZ ;  /* 0x0000001611047224 */ /* 0x000fca00078e02ff */
[----:B------:R-:W-:-:S05]  /*2760*/  SHF.L.U32 R15, R4, 0x1, RZ ;  /* 0x00000001040f7819 */ /* 0x000fca00000006ff */
[----:B----4-:R-:W-:Y:S01]  /*2770*/  IMAD.WIDE R12, R15, 0x4, R12 ;  /* 0x000000040f0c7825 */ /* 0x010fe200078e020c */
[----:B------:R-:W-:Y:S06]  /*2780*/  @P1 BRA `(.L_x_512) ;  /* 0x0000000000541947 */ /* 0x000fec0003800000 */
[----:B------:R-:W1:Y:S01]  /*2790*/  LDC.64 R14, c[0x0][0x3c8] ;  /* 0x0000f200ff0e7b82 */ /* 0x000e620000000a00 */
[----:B------:R-:W-:Y:S01]  /*27a0*/  LOP3.LUT P0, R4, R31, 0x2, RZ, 0xc0, !PT ;  /* 0x000000021f047812 */ /* 0x000fe2000780c0ff */
[----:B------:R-:W-:Y:S02]  /*27b0*/  UIMAD UR4, UR10, UR11, UR7 ;  /* 0x0000000b0a0472a4 */ /* 0x000fe4000f8e0207 */
[----:B------:R-:W-:Y:S02]  /*27c0*/  IADD3 R17, PT, PT, R17, UR7, RZ ;  /* 0x0000000711117c10 */ /* 0x000fe4000fffe0ff */
[----:B------:R-:W-:Y:S02]  /*27d0*/  SEL R21, R22, RZ, !P0 ;  /* 0x000000ff16157207 */ /* 0x000fe40004000000 */
[----:B------:R-:W-:Y:S02]  /*27e0*/  MOV R19, UR4 ;  /* 0x0000000400137c02 */ /* 0x000fe40008000f00 */
[----:B------:R-:W-:Y:S01]  /*27f0*/  ISETP.NE.AND P0, PT, R21, -0x1, PT ;  /* 0xffffffff1500780c */ /* 0x000fe20003f05270 */
[----:B-1----:R-:W-:-:S04]  /*2800*/  IMAD.WIDE.U32 R14, R17, 0x4, R14 ;  /* 0x00000004110e7825 */ /* 0x002fc800078e000e */
[----:B---3--:R-:W-:Y:S01]  /*2810*/  IMAD.WIDE.U32 R16, R19, 0x8, R12 ;  /* 0x0000000813107825 */ /* 0x008fe200078e000c */
[----:B------:R-:W-:-:S04]  /*2820*/  IADD3 R19, PT, PT, -R4, 0x1, RZ ;  /* 0x0000000104137810 */ /* 0x000fc80007ffe1ff */
[----:B------:R1:W-:Y:S01]  /*2830*/  STG.E.64 desc[UR12][R16.64], R10 ;  /* 0x0000000a10007986 */ /* 0x0003e2000c101b0c */
[----:B------:R-:W-:Y:S06]  /*2840*/  MEMBAR.ALL.GPU ;  /* 0x0000000000007992 */ /* 0x000fec000000a000 */
[----:B------:R-:W-:-:S00]  /*2850*/  ERRBAR ;  /* 0x00000000000079ab */ /* 0x000fc00000000000 */
[----:B------:R-:W-:Y:S06]  /*2860*/  CGAERRBAR ;  /* 0x00000000000075ab */ /* 0x000fec0000000000 */
[----:B------:R1:W-:Y:S01]  /*2870*/  REDG.E.ADD.S32.STRONG.GPU desc[UR12][R14.64], R19 ;  /* 0x000000130e00798e */ /* 0x0003e2000c12e30c */
[----:B------:R-:W-:Y:S05]  /*2880*/  @!P0 BRA `(.L_x_512) ;  /* 0x0000000000148947 */ /* 0x000fea0003800000 */
.L_x_513:
[----:B------:R-:W3:Y:S04]  /*2890*/  LDG.E.STRONG.GPU R4, desc[UR12][R14.64] ;  /* 0x0000000c0e047981 */ /* 0x000ee8000c1ef900 */
[----:B---3--:R-:W-:Y:S01]  /*28a0*/  CCTL.IVALL ;  /* 0x00000000ff00798f */ /* 0x008fe20002000000 */
[----:B------:R-:W-:Y:S05]  /*28b0*/  YIELD ;  /* 0x0000000000007946 */ /* 0x000fea0003800000 */
[----:B------:R-:W-:-:S13]  /*28c0*/  ISETP.NE.AND P0, PT, R4, R21, PT ;  /* 0x000000150400720c */ /* 0x000fda0003f05270 */
[----:B------:R-:W-:Y:S05]  /*28d0*/  @P0 BRA `(.L_x_513) ;  /* 0xfffffffc00ec0947 */ /* 0x000fea000383ffff */
.L_x_512:
[----:B------:R-:W-:Y:S05]  /*28e0*/  WARPSYNC.ALL ;  /* 0x0000000000007948 */ /* 0x000fea0003800000 */
[----:B------:R-:W-:Y:S01]  /*28f0*/  BAR.SYNC.DEFER_BLOCKING 0x0 ;  /* 0x0000000000007b1d */ /* 0x000fe20000010000 */
[----:B------:R-:W-:-:S05]  /*2900*/  HFMA2 R4, -RZ, RZ, 0, 0 ;  /* 0x00000000ff047431 */ /* 0x000fca00000001ff */
[----:B------:R-:W-:Y:S05]  /*2910*/  @!P2 BRA `(.L_x_514) ;  /* 0x00000004000ca947 */ /* 0x000fea0003800000 */
[----:B------:R-:W-:Y:S02]  /*2920*/  MOV R23, RZ ;  /* 0x000000ff00177202 */ /* 0x000fe40000000f00 */
[----:B------:R-:W-:-:S07]  /*2930*/  LOP3.LUT R4, R22, 0x7ffffff8, RZ, 0xc0, !PT ;  /* 0x7ffffff816047812 */ /* 0x000fce00078ec0ff */
.L_x_515:
[C---:B-1----:R-:W-:Y:S02]  /*2940*/  IADD3 R19, PT, PT, R23.reuse, 0x1, RZ ;  /* 0x0000000117137810 */ /* 0x042fe40007ffe0ff */
[----:B------:R-:W-:Y:S02]  /*2950*/  ISETP.EQ.OR P2, PT, R23, UR10, P1 ;  /* 0x0000000a17007c0c */ /* 0x000fe40008f42670 */
[----:B------:R-:W-:Y:S02]  /*2960*/  ISETP.EQ.OR P3, PT, R19, UR10, P1 ;  /* 0x0000000a13007c0c */ /* 0x000fe40008f62670 */
[----:B------:R-:W-:Y:S02]  /*2970*/  MOV R14, UR11 ;  /* 0x0000000b000e7c02 */ /* 0x000fe40008000f00 */
[----:B---3--:R-:W-:Y:S02]  /*2980*/  MOV R16, UR11 ;  /* 0x0000000b00107c02 */ /* 0x008fe40008000f00 */
[----:B------:R-:W-:-:S04]  /*2990*/  IADD3 R17, PT, PT, R23, 0x2, RZ ;  /* 0x0000000217117810 */ /* 0x000fc80007ffe0ff */
[----:B------:R-:W-:Y:S01]  /*29a0*/  ISETP.EQ.OR P0, PT, R17, UR10, P1 ;  /* 0x0000000a11007c0c */ /* 0x000fe20008f02670 */
[----:B------:R-:W-:Y:S02]  /*29b0*/  @!P2 IMAD R15, R23, R14, UR7 ;  /* 0x00000007170fae24 */ /* 0x000fe4000f8e020e */
[----:B------:R-:W-:Y:S02]  /*29c0*/  @!P3 IMAD R19, R19, R16, UR7 ;  /* 0x000000071313be24 */ /* 0x000fe4000f8e0210 */
[----:B------:R-:W-:-:S04]  /*29d0*/  @!P2 IMAD.WIDE.U32 R14, R15, 0x8, R12 ;  /* 0x000000080f0ea825 */ /* 0x000fc800078e000c */
[--C-:B------:R-:W-:Y:S02]  /*29e0*/  @!P3 IMAD.WIDE.U32 R18, R19, 0x8, R12.reuse ;  /* 0x000000081312b825 */ /* 0x100fe400078e000c */
[----:B------:R-:W0:Y:S02]  /*29f0*/  @!P2 LDG.E.64 R14, desc[UR12][R14.64] ;  /* 0x0000000c0e0ea981 */ /* 0x000e24000c1e1b00 */
[----:B------:R-:W-:Y:S02]  /*2a00*/  @!P0 IMAD R17, R17, R16, UR7 ;  /* 0x0000000711118e24 */ /* 0x000fe4000f8e0210 */
[----:B------:R-:W3:Y:S02]  /*2a10*/  @!P3 LDG.E.64 R18, desc[UR12][R18.64] ;  /* 0x0000000c1212b981 */ /* 0x000ee4000c1e1b00 */
[----:B------:R-:W-:-:S06]  /*2a20*/  @!P0 IMAD.WIDE.U32 R16, R17, 0x8, R12 ;  /* 0x0000000811108825 */ /* 0x000fcc00078e000c */
[----:B------:R-:W4:Y:S01]  /*2a30*/  @!P0 LDG.E.64 R16, desc[UR12][R16.64] ;  /* 0x0000000c10108981 */ /* 0x000f22000c1e1b00 */
[C---:B------:R-:W-:Y:S02]  /*2a40*/  IADD3 R21, PT, PT, R23.reuse, 0x3, RZ ;  /* 0x0000000317157810 */ /* 0x040fe40007ffe0ff */
[----:B------:R-:W-:Y:S02]  /*2a50*/  MOV R26, UR11 ;  /* 0x0000000b001a7c02 */ /* 0x000fe40008000f00 */
[C---:B------:R-:W-:Y:S02]  /*2a60*/  IADD3 R24, PT, PT, R23.reuse, 0x6, RZ ;  /* 0x0000000617187810 */ /* 0x040fe40007ffe0ff */
[----:B--2---:R-:W-:Y:S02]  /*2a70*/  IADD3 R20, PT, PT, R23, 0x7, RZ ;  /* 0x0000000717147810 */ /* 0x004fe40007ffe0ff */
[----:B------:R-:W-:Y:S02]  /*2a80*/  ISETP.EQ.OR P4, PT, R24, UR10, P1 ;  /* 0x0000000a18007c0c */ /* 0x000fe40008f82670 */
[----:B------:R-:W-:Y:S01]  /*2a90*/  MOV R25, UR11 ;  /* 0x0000000b00197c02 */ /* 0x000fe20008000f00 */
[----:B0-----:R-:W-:Y:S01]  /*2aa0*/  @!P2 FADD.FTZ R10, R10, R14 ;  /* 0x0000000e0a0aa221 */ /* 0x001fe20000010000 */
[----:B------:R-:W-:Y:S01]  /*2ab0*/  @!P2 FADD.FTZ R11, R11, R15 ;  /* 0x0000000f0b0ba221 */ /* 0x000fe20000010000 */
[----:B------:R-:W-:-:S02]  /*2ac0*/  IADD3 R14, PT, PT, R23, 0x4, RZ ;  /* 0x00000004170e7810 */ /* 0x000fc40007ffe0ff */
[----:B------:R-:W-:Y:S01]  /*2ad0*/  ISETP.EQ.OR P2, PT, R21, UR10, P1 ;  /* 0x0000000a15007c0c */ /* 0x000fe20008f42670 */
[----:B---3--:R-:W-:Y:S01]  /*2ae0*/  @!P3 FADD.FTZ R10, R10, R18 ;  /* 0x000000120a0ab221 */ /* 0x008fe20000010000 */
[----:B------:R-:W-:Y:S01]  /*2af0*/  IADD3 R18, PT, PT, R23, 0x5, RZ ;  /* 0x0000000517127810 */ /* 0x000fe20007ffe0ff */
[----:B------:R-:W-:Y:S01]  /*2b00*/  @!P3 FADD.FTZ R11, R11, R19 ;  /* 0x000000130b0bb221 */ /* 0x000fe20000010000 */
[----:B------:R-:W-:Y:S02]  /*2b10*/  ISETP.EQ.OR P5, PT, R14, UR10, P1 ;  /* 0x0000000a0e007c0c */ /* 0x000fe40008fa2670 */
[----:B------:R-:W-:Y:S02]  /*2b20*/  ISETP.EQ.OR P6, PT, R18, UR10, P1 ;  /* 0x0000000a12007c0c */ /* 0x000fe40008fc2670 */
[----:B------:R-:W-:Y:S01]  /*2b30*/  MOV R19, UR11 ;  /* 0x0000000b00137c02 */ /* 0x000fe20008000f00 */
[----:B----4-:R-:W-:Y:S01]  /*2b40*/  @!P0 FADD.FTZ R11, R11, R17 ;  /* 0x000000110b0b8221 */ /* 0x010fe20000010000 */
[----:B------:R-:W-:Y:S01]  /*2b50*/  ISETP.EQ.OR P3, PT, R20, UR10, P1 ;  /* 0x0000000a14007c0c */ /* 0x000fe20008f62670 */
[----:B------:R-:W-:Y:S01]  /*2b60*/  @!P0 FADD.FTZ R10, R10, R16 ;  /* 0x000000100a0a8221 */ /* 0x000fe20000010000 */
[----:B------:R-:W-:Y:S01]  /*2b70*/  MOV R17, UR11 ;  /* 0x0000000b00117c02 */ /* 0x000fe20008000f00 */
[----:B------:R-:W-:Y:S01]  /*2b80*/  @!P2 IMAD R15, R21, R26, UR7 ;  /* 0x00000007150fae24 */ /* 0x000fe2000f8e021a */
[----:B------:R-:W-:-:S03]  /*2b90*/  MOV R21, UR11 ;  /* 0x0000000b00157c02 */ /* 0x000fc60008000f00 */
[----:B------:R-:W-:Y:S02]  /*2ba0*/  @!P5 IMAD R19, R14, R19, UR7 ;  /* 0x000000070e13de24 */ /* 0x000fe4000f8e0213 */
[----:B------:R-:W-:-:S04]  /*2bb0*/  @!P2 IMAD.WIDE.U32 R14, R15, 0x8, R12 ;  /* 0x000000080f0ea825 */ /* 0x000fc800078e000c */
[----:B------:R-:W-:Y:S02]  /*2bc0*/  @!P6 IMAD R17, R18, R17, UR7 ;  /* 0x000000071211ee24 */ /* 0x000fe4000f8e0211 */
[--C-:B------:R-:W-:Y:S01]  /*2bd0*/  @!P5 IMAD.WIDE.U32 R18, R19, 0x8, R12.reuse ;  /* 0x000000081312d825 */ /* 0x100fe200078e000c */
[----:B------:R-:W2:Y:S03]  /*2be0*/  @!P2 LDG.E.64 R14, desc[UR12][R14.64] ;  /* 0x0000000c0e0ea981 */ /* 0x000ea6000c1e1b00 */
[----:B------:R-:W-:Y:S02]  /*2bf0*/  @!P4 IMAD R21, R24, R21, UR7 ;  /* 0x000000071815ce24 */ /* 0x000fe4000f8e0215 */
[----:B------:R-:W-:Y:S01]  /*2c00*/  @!P6 IMAD.WIDE.U32 R16, R17, 0x8, R12 ;  /* 0x000000081110e825 */ /* 0x000fe200078e000c */
[----:B------:R-:W3:Y:S03]  /*2c10*/  @!P5 LDG.E.64 R18, desc[UR12][R18.64] ;  /* 0x0000000c1212d981 */ /* 0x000ee6000c1e1b00 */
[----:B------:R-:W-:-:S02]  /*2c20*/  @!P3 IMAD R25, R20, R25, UR7 ;  /* 0x000000071419be24 */ /* 0x000fc4000f8e0219 */
[--C-:B------:R-:W-:Y:S01]  /*2c30*/  @!P4 IMAD.WIDE.U32 R20, R21, 0x8, R12.reuse ;  /* 0x000000081514c825 */ /* 0x100fe200078e000c */
[----:B------:R-:W4:Y:S03]  /*2c40*/  @!P6 LDG.E.64 R16, desc[UR12][R16.64] ;  /* 0x0000000c1010e981 */ /* 0x000f26000c1e1b00 */
[----:B------:R-:W-:Y:S02]  /*2c50*/  @!P3 IMAD.WIDE.U32 R24, R25, 0x8, R12 ;  /* 0x000000081918b825 */ /* 0x000fe400078e000c */
[----:B------:R-:W5:Y:S04]  /*2c60*/  @!P4 LDG.E.64 R20, desc[UR12][R20.64] ;  /* 0x0000000c1414c981 */ /* 0x000f68000c1e1b00 */
[----:B------:R-:W5:Y:S01]  /*2c70*/  @!P3 LDG.E.64 R24, desc[UR12][R24.64] ;  /* 0x0000000c1818b981 */ /* 0x000f62000c1e1b00 */
[----:B------:R-:W-:-:S04]  /*2c80*/  IADD3 R23, PT, PT, R23, 0x8, RZ ;  /* 0x0000000817177810 */ /* 0x000fc80007ffe0ff */
[----:B------:R-:W-:Y:S01]  /*2c90*/  ISETP.NE.AND P0, PT, R23, R4, PT ;  /* 0x000000041700720c */ /* 0x000fe20003f05270 */
[----:B--2---:R-:W-:Y:S01]  /*2ca0*/  @!P2 FADD.FTZ R10, R10, R14 ;  /* 0x0000000e0a0aa221 */ /* 0x004fe20000010000 */
[----:B------:R-:W-:-:S03]  /*2cb0*/  @!P2 FADD.FTZ R11, R11, R15 ;  /* 0x0000000f0b0ba221 */ /* 0x000fc60000010000 */
[----:B---3--:R-:W-:Y:S01]  /*2cc0*/  @!P5 FADD.FTZ R10, R10, R18 ;  /* 0x000000120a0ad221 */ /* 0x008fe20000010000 */
[----:B------:R-:W-:-:S03]  /*2cd0*/  @!P5 FADD.FTZ R11, R11, R19 ;  /* 0x000000130b0bd221 */ /* 0x000fc60000010000 */
[----:B----4-:R-:W-:Y:S01]  /*2ce0*/  @!P6 FADD.FTZ R10, R10, R16 ;  /* 0x000000100a0ae221 */ /* 0x010fe20000010000 */
[----:B------:R-:W-:-:S03]  /*2cf0*/  @!P6 FADD.FTZ R11, R11, R17 ;  /* 0x000000110b0be221 */ /* 0x000fc60000010000 */
[----:B-----5:R-:W-:Y:S01]  /*2d00*/  @!P4 FADD.FTZ R10, R10, R20 ;  /* 0x000000140a0ac221 */ /* 0x020fe20000010000 */
[----:B------:R-:W-:-:S03]  /*2d10*/  @!P4 FADD.FTZ R11, R11, R21 ;  /* 0x000000150b0bc221 */ /* 0x000fc60000010000 */
[----:B------:R-:W-:Y:S01]  /*2d20*/  @!P3 FADD.FTZ R10, R10, R24 ;  /* 0x000000180a0ab221 */ /* 0x000fe20000010000 */
[----:B------:R-:W-:Y:S01]  /*2d30*/  @!P3 FADD.FTZ R11, R11, R25 ;  /* 0x000000190b0bb221 */ /* 0x000fe20000010000 */
[----:B------:R-:W-:Y:S06]  /*2d40*/  @P0 BRA `(.L_x_515) ;  /* 0xfffffff800fc0947 */ /* 0x000fec000383ffff */
.L_x_514:
[----:B-1----:R-:W-:-:S13]  /*2d50*/  LOP3.LUT P0, R14, R22, 0x7, RZ, 0xc0, !PT ;  /* 0x00000007160e7812 */ /* 0x002fda000780c0ff */
[----:B------:R-:W-:Y:S05]  /*2d60*/  @!P0 BRA `(.L_x_511) ;  /* 0x00000004000c8947 */ /* 0x000fea0003800000 */
[----:B------:R-:W-:Y:S02]  /*2d70*/  IADD3 R14, PT, PT, R14, -0x1, RZ ;  /* 0xffffffff0e0e7810 */ /* 0x000fe40007ffe0ff */
[----:B------:R-:W-:Y:S02]  /*2d80*/  LOP3.LUT P5, R23, R22, 0x3, RZ, 0xc0, !PT ;  /* 0x0000000316177812 */ /* 0x000fe400078ac0ff */
[----:B------:R-:W-:-:S13]  /*2d90*/  ISETP.GE.U32.AND P0, PT, R14, 0x3, PT ;  /* 0x000000030e00780c */ /* 0x000fda0003f06070 */
[----:B------:R-:W-:Y:S05]  /*2da0*/  @!P0 BRA `(.L_x_516) ;  /* 0x0000000000808947 */ /* 0x000fea0003800000 */
[C---:B------:R-:W-:Y:S02]  /*2db0*/  IADD3 R17, PT, PT, R4.reuse, 0x1, RZ ;  /* 0x0000000104117810 */ /* 0x040fe40007ffe0ff */
[C---:B------:R-:W-:Y:S02]  /*2dc0*/  ISETP.EQ.OR P0, PT, R4.reuse, UR10, P1 ;  /* 0x0000000a04007c0c */ /* 0x040fe40008f02670 */
[C---:B------:R-:W-:Y:S02]  /*2dd0*/  IADD3 R21, PT, PT, R4.reuse, 0x2, RZ ;  /* 0x0000000204157810 */ /* 0x040fe40007ffe0ff */
[----:B------:R-:W-:Y:S02]  /*2de0*/  ISETP.EQ.OR P2, PT, R17, UR10, P1 ;  /* 0x0000000a11007c0c */ /* 0x000fe40008f42670 */
[----:B------:R-:W-:Y:S02]  /*2df0*/  ISETP.EQ.OR P3, PT, R21, UR10, P1 ;  /* 0x0000000a15007c0c */ /* 0x000fe40008f62670 */
[----:B------:R-:W-:-:S02]  /*2e00*/  IADD3 R19, PT, PT, R4, 0x3, RZ ;  /* 0x0000000304137810 */ /* 0x000fc40007ffe0ff */
[----:B------:R-:W-:Y:S02]  /*2e10*/  MOV R15, UR11 ;  /* 0x0000000b000f7c02 */ /* 0x000fe40008000f00 */
[----:B------:R-:W-:Y:S02]  /*2e20*/  MOV R14, UR11 ;  /* 0x0000000b000e7c02 */ /* 0x000fe40008000f00 */
[----:B------:R-:W-:Y:S01]  /*2e30*/  ISETP.EQ.OR P4, PT, R19, UR10, P1 ;  /* 0x0000000a13007c0c */ /* 0x000fe20008f82670 */
[----:B------:R-:W-:Y:S01]  /*2e40*/  @!P0 IMAD R15, R4, R15, UR7 ;  /* 0x00000007040f8e24 */ /* 0x000fe2000f8e020f */
[----:B---3--:R-:W-:Y:S01]  /*2e50*/  MOV R16, UR11 ;  /* 0x0000000b00107c02 */ /* 0x008fe20008000f00 */
[----:B------:R-:W-:Y:S01]  /*2e60*/  @!P2 IMAD R17, R17, R14, UR7 ;  /* 0x000000071111ae24 */ /* 0x000fe2000f8e020e */
[----:B------:R-:W-:Y:S01]  /*2e70*/  MOV R18, UR11 ;  /* 0x0000000b00127c02 */ /* 0x000fe20008000f00 */
[----:B------:R-:W-:-:S04]  /*2e80*/  @!P0 IMAD.WIDE.U32 R14, R15, 0x8, R12 ;  /* 0x000000080f0e8825 */ /* 0x000fc800078e000c */
[----:B------:R-:W-:Y:S02]  /*2e90*/  @!P3 IMAD R21, R21, R16, UR7 ;  /* 0x000000071515be24 */ /* 0x000fe4000f8e0210 */
[--C-:B------:R-:W-:Y:S01]  /*2ea0*/  @!P2 IMAD.WIDE.U32 R16, R17, 0x8, R12.reuse ;  /* 0x000000081110a825 */ /* 0x100fe200078e000c */
[----:B------:R-:W0:Y:S03]  /*2eb0*/  @!P0 LDG.E.64 R14, desc[UR12][R14.64] ;  /* 0x0000000c0e0e8981 */ /* 0x000e26000c1e1b00 */
[----:B------:R-:W-:Y:S02]  /*2ec0*/  @!P4 IMAD R19, R19, R18, UR7 ;  /* 0x000000071313ce24 */ /* 0x000fe4000f8e0212 */
[--C-:B--2---:R-:W-:Y:S01]  /*2ed0*/  @!P3 IMAD.WIDE.U32 R20, R21, 0x8, R12.reuse ;  /* 0x000000081514b825 */ /* 0x104fe200078e000c */
        /* <DEDUP_REMOVED lines=13> */
.L_x_516:
[----:B------:R-:W-:Y:S05]  /*2fb0*/  @!P5 BRA `(.L_x_511) ;  /* 0x000000000078d947 */ /* 0x000fea0003800000 */
[----:B------:R-:W-:Y:S02]  /*2fc0*/  ISETP.NE.AND P0, PT, R23, 0x1, PT ;  /* 0x000000011700780c */ /* 0x000fe40003f05270 */
[----:B------:R-:W-:-:S11]  /*2fd0*/  LOP3.LUT R22, R22, 0x1, RZ, 0xc0, !PT ;  /* 0x0000000116167812 */ /* 0x000fd600078ec0ff */
[----:B------:R-:W-:Y:S05]  /*2fe0*/  @!P0 BRA `(.L_x_517) ;  /* 0x0000000000408947 */ /* 0x000fea0003800000 */
[C---:B------:R-:W-:Y:S02]  /*2ff0*/  IADD3 R15, PT, PT, R4.reuse, 0x1, RZ ;  /* 0x00000001040f7810 */ /* 0x040fe40007ffe0ff */
[----:B------:R-:W-:Y:S02]  /*3000*/  ISETP.EQ.OR P2, PT, R4, UR10, P1 ;  /* 0x0000000a04007c0c */ /* 0x000fe40008f42670 */
[----:B------:R-:W-:Y:S02]  /*3010*/  ISETP.EQ.OR P0, PT, R15, UR10, P1 ;  /* 0x0000000a0f007c0c */ /* 0x000fe40008f02670 */
[----:B------:R-:W-:Y:S02]  /*3020*/  MOV R17, UR11 ;  /* 0x0000000b00117c02 */ /* 0x000fe40008000f00 */
[----:B------:R-:W-:-:S07]  /*3030*/  MOV R14, UR11 ;  /* 0x0000000b000e7c02 */ /* 0x000fce0008000f00 */
[----:B------:R-:W-:Y:S02]  /*3040*/  @!P2 IMAD R17, R4, R17, UR7 ;  /* 0x000000070411ae24 */ /* 0x000fe4000f8e0211 */
[----:B------:R-:W-:Y:S02]  /*3050*/  @!P0 IMAD R15, R15, R14, UR7 ;  /* 0x000000070f0f8e24 */ /* 0x000fe4000f8e020e */
[----:B---3--:R-:W-:-:S04]  /*3060*/  @!P2 IMAD.WIDE.U32 R16, R17, 0x8, R12 ;  /* 0x000000081110a825 */ /* 0x008fc800078e000c */
[----:B------:R-:W-:Y:S02]  /*3070*/  @!P0 IMAD.WIDE.U32 R14, R15, 0x8, R12 ;  /* 0x000000080f0e8825 */ /* 0x000fe400078e000c */
[----:B------:R-:W0:Y:S04]  /*3080*/  @!P2 LDG.E.64 R16, desc[UR12][R16.64] ;  /* 0x0000000c1010a981 */ /* 0x000e28000c1e1b00 */
[----:B------:R-:W3:Y:S01]  /*3090*/  @!P0 LDG.E.64 R14, desc[UR12][R14.64] ;  /* 0x0000000c0e0e8981 */ /* 0x000ee2000c1e1b00 */
[----:B------:R-:W-:Y:S01]  /*30a0*/  IADD3 R4, PT, PT, R4, 0x2, RZ ;  /* 0x0000000204047810 */ /* 0x000fe20007ffe0ff */
[----:B0-----:R-:W-:Y:S01]  /*30b0*/  @!P2 FADD.FTZ R10, R10, R16 ;  /* 0x000000100a0aa221 */ /* 0x001fe20000010000 */
[----:B------:R-:W-:-:S03]  /*30c0*/  @!P2 FADD.FTZ R11, R11, R17 ;  /* 0x000000110b0ba221 */ /* 0x000fc60000010000 */
[----:B---3--:R-:W-:Y:S01]  /*30d0*/  @!P0 FADD.FTZ R10, R10, R14 ;  /* 0x0000000e0a0a8221 */ /* 0x008fe20000010000 */
[----:B------:R-:W-:-:S07]  /*30e0*/  @!P0 FADD.FTZ R11, R11, R15 ;  /* 0x0000000f0b0b8221 */ /* 0x000fce0000010000 */
.L_x_517:
[----:B------:R-:W-:Y:S01]  /*30f0*/  ISETP.EQ.OR P0, PT, R4, UR10, P1 ;  /* 0x0000000a04007c0c */ /* 0x000fe20008f02670 */
[----:B------:R-:W-:Y:S03]  /*3100*/  BSSY.RECONVERGENT B0, `(.L_x_511) ;  /* 0x0000009000007945 */ /* 0x000fe60003800200 */
[----:B------:R-:W-:-:S13]  /*3110*/  ISETP.NE.U32.OR P0, PT, R22, 0x1, P0 ;  /* 0x000000011600780c */ /* 0x000fda0000705470 */
[----:B------:R-:W-:Y:S05]  /*3120*/  @P0 BRA `(.L_x_518) ;  /* 0x0000000000180947 */ /* 0x000fea0003800000 */
[----:B------:R-:W-:-:S05]  /*3130*/  MOV R15, UR11 ;  /* 0x0000000b000f7c02 */ /* 0x000fca0008000f00 */
[----:B------:R-:W-:-:S04]  /*3140*/  IMAD R15, R4, R15, UR7 ;  /* 0x00000007040f7e24 */ /* 0x000fc8000f8e020f */
[----:B------:R-:W-:-:S06]  /*3150*/  IMAD.WIDE.U32 R12, R15, 0x8, R12 ;  /* 0x000000080f0c7825 */ /* 0x000fcc00078e000c */
[----:B------:R-:W0:Y:S02]  /*3160*/  LDG.E.64 R12, desc[UR12][R12.64] ;  /* 0x0000000c0c0c7981 */ /* 0x000e24000c1e1b00 */
[----:B0--3--:R-:W-:Y:S01]  /*3170*/  FADD.FTZ R10, R10, R12 ;  /* 0x0000000c0a0a7221 */ /* 0x009fe20000010000 */
[----:B------:R-:W-:-:S07]  /*3180*/  FADD.FTZ R11, R11, R13 ;  /* 0x0000000d0b0b7221 */ /* 0x000fce0000010000 */
.L_x_518:
[----:B------:R-:W-:Y:S05]  /*3190*/  BSYNC.RECONVERGENT B0 ;  /* 0x0000000000007941 */ /* 0x000fea0003800200 */
.L_x_511:
[----:B------:R-:W5:Y:S01]  /*31a0*/  S2UR UR5, SR_CgaCtaId ;  /* 0x00000000000579c3 */ /* 0x000f620000008800 */
[----:B------:R-:W-:Y:S01]  /*31b0*/  UMOV UR4, 0x400 ;  /* 0x0000040000047882 */ /* 0x000fe20000000000 */
[----:B------:R-:W1:Y:S01]  /*31c0*/  LDCU.64 UR16, c[0x0][0x400] ;  /* 0x00008000ff1077ac */ /* 0x000e620008000a00 */
[--C-:B------:R-:W-:Y:S02]  /*31d0*/  HADD2.F32 R4, -RZ, R30.reuse.H0_H0 ;  /* 0x2000001eff047230 */ /* 0x100fe40000004100 */
[----:B------:R-:W-:Y:S02]  /*31e0*/  HADD2.F32 R30, -RZ, R30.H1_H1 ;  /* 0x3000001eff1e7230 */ /* 0x000fe40000004100 */
[--C-:B----4-:R-:W-:Y:S01]  /*31f0*/  HADD2.F32 R18, -RZ, R29.reuse.H0_H0 ;  /* 0x2000001dff127230 */ /* 0x110fe20000004100 */
[----:B---3--:R-:W3:Y:S01]  /*3200*/  LDC R16, c[0x0][0x41c] ;  /* 0x00010700ff107b82 */ /* 0x008ee20000000800 */
[----:B------:R-:W-:Y:S01]  /*3210*/  FADD.FTZ R4, R4, -UR14 ;  /* 0x8000000e04047e21 */ /* 0x000fe20008010000 */
[----:B------:R-:W-:Y:S01]  /*3220*/  FADD.FTZ R30, R30, -UR14 ;  /* 0x8000000e1e1e7e21 */ /* 0x000fe20008010000 */
[----:B------:R-:W-:-:S02]  /*3230*/  HADD2.F32 R29, -RZ, R29.H1_H1 ;  /* 0x3000001dff1d7230 */ /* 0x000fc40000004100 */
[----:B------:R-:W-:Y:S01]  /*3240*/  FMUL.FTZ R21, R4, UR8 ;  /* 0x0000000804157c20 */ /* 0x000fe20008410000 */
[----:B------:R-:W-:Y:S01]  /*3250*/  FMUL.FTZ R30, R30, UR8 ;  /* 0x000000081e1e7c20 */ /* 0x000fe20008410000 */
[----:B-----5:R-:W-:Y:S01]  /*3260*/  ULEA UR4, UR5, UR4, 0x18 ;  /* 0x0000000405047291 */ /* 0x020fe2000f8ec0ff */
[----:B------:R-:W4:Y:S08]  /*3270*/  LDCU.U8 UR5, c[0x0][0x414] ;  /* 0x00008280ff0577ac */ /* 0x000f300008000000 */
[----:B------:R0:W-:Y:S01]  /*3280*/  @!P1 STS.64 [UR4+0xc0], R10 ;  /* 0x0000c00aff009988 */ /* 0x0001e20008000a04 */
[----:B------:R-:W-:Y:S01]  /*3290*/  BAR.SYNC.DEFER_BLOCKING 0x0 ;  /* 0x0000000000007b1d */ /* 0x000fe20000010000 */
[--C-:B0-----:R-:W-:Y:S01]  /*32a0*/  HADD2.F32 R10, -RZ, R28.reuse.H0_H0 ;  /* 0x2000001cff0a7230 */ /* 0x101fe20000004100 */
[----:B----4-:R-:W-:Y:S01]  /*32b0*/  UISETP.NE.AND UP0, UPT, UR5, URZ, UPT ;  /* 0x000000ff0500728c */ /* 0x010fe2000bf05270 */
[----:B------:R-:W-:-:S03]  /*32c0*/  HADD2.F32 R28, -RZ, R28.H1_H1 ;  /* 0x3000001cff1c7230 */ /* 0x000fc60000004100 */
[----:B------:R-:W-:Y:S02]  /*32d0*/  FADD.FTZ R10, R10, -UR14 ;  /* 0x8000000e0a0a7e21 */ /* 0x000fe40008010000 */
[----:B------:R-:W-:Y:S02]  /*32e0*/  FADD.FTZ R28, R28, -UR14 ;  /* 0x8000000e1c1c7e21 */ /* 0x000fe40008010000 */
[----:B------:R-:W-:Y:S02]  /*32f0*/  FMUL.FTZ R11, R10, UR8 ;  /* 0x000000080a0b7c20 */ /* 0x000fe40008410000 */
[----:B------:R-:W-:Y:S01]  /*3300*/  FMUL.FTZ R10, R28, UR8 ;  /* 0x000000081c0a7c20 */ /* 0x000fe20008410000 */
[----:B------:R-:W0:Y:S01]  /*3310*/  LDS.64 R12, [UR4+0xc0] ;  /* 0x0000c004ff0c7984 */ /* 0x000e220008000a00 */
[----:B------:R-:W0:Y:S02]  /*3320*/  LDCU UR4, c[0x0][0x42c] ;  /* 0x00008580ff0477ac */ /* 0x000e240008000800 */
[----:B0-----:R-:W-:Y:S01]  /*3330*/  FMUL.FTZ R14, R12, UR4 ;  /* 0x000000040c0e7c20 */ /* 0x001fe20008410000 */
[----:B---3--:R-:W-:-:S02]  /*3340*/  IMAD R12, R16, UR10, R33 ;  /* 0x0000000a100c7c24 */ /* 0x008fc4000f8e0221 */
[----:B------:R-:W-:-:S03]  /*3350*/  FMUL.FTZ R19, R13, UR4 ;  /* 0x000000040d137c20 */ /* 0x000fc60008410000 */
[----:B-1----:R-:W-:Y:S01]  /*3360*/  ISETP.GE.U32.AND P0, PT, R12, UR16, PT ;  /* 0x000000100c007c0c */ /* 0x002fe2000bf06070 */
[C-C-:B------:R-:W-:Y:S01]  /*3370*/  FFMA.FTZ R17, R14.reuse, R21, R19.reuse ;  /* 0x000000150e117223 */ /* 0x140fe20000010013 */
[----:B------:R-:W-:Y:S01]  /*3380*/  SHF.R.S32.HI R15, RZ, 0x1f, R12 ;  /* 0x0000001fff0f7819 */ /* 0x000fe2000001140c */
[--C-:B------:R-:W-:Y:S01]  /*3390*/  FFMA.FTZ R16, R14, R30, R19.reuse ;  /* 0x0000001e0e107223 */ /* 0x100fe20000010013 */
[----:B------:R-:W-:Y:S01]  /*33a0*/  IADD3 R4, PT, PT, R12, 0x80, RZ ;  /* 0x000000800c047810 */ /* 0x000fe20007ffe0ff */
[C-C-:B------:R-:W-:Y:S01]  /*33b0*/  FFMA.FTZ R13, R14.reuse, R11, R19.reuse ;  /* 0x0000000b0e0d7223 */ /* 0x140fe20000010013 */
[----:B------:R-:W-:Y:S01]  /*33c0*/  ISETP.GE.AND.EX P0, PT, R15, UR17, PT, P0 ;  /* 0x000000110f007c0c */ /* 0x000fe2000bf06300 */
[----:B------:R-:W-:Y:S01]  /*33d0*/  FFMA.FTZ R14, R14, R10, R19 ;  /* 0x0000000a0e0e7223 */ /* 0x000fe20000010013 */
[----:B------:R-:W-:Y:S01]  /*33e0*/  ISETP.GE.U32.AND P1, PT, R4, UR16, PT ;  /* 0x0000001004007c0c */ /* 0x000fe2000bf26070 */
[----:B------:R-:W-:-:S12]  /*33f0*/  BRA.U !UP0, `(.L_x_519) ;  /* 0x0000000108487547 */ /* 0x000fd8000b800000 */
[----:B------:R-:W-:Y:S01]  /*3400*/  FFMA.FTZ R19, R8, R21, R6 ;  /* 0x0000001508137223 */ /* 0x000fe20000010006 */
[----:B--2---:R-:W-:-:S03]  /*3410*/  FFMA.FTZ R20, R9, R30, R7 ;  /* 0x0000001e09147223 */ /* 0x004fc60000010007 */
        /* <DEDUP_REMOVED lines=16> */
.L_x_519:
[----:B------:R-:W-:Y:S01]  /*3520*/  BSSY.RECONVERGENT B0, `(.L_x_520) ;  /* 0x0000012000007945 */ /* 0x000fe20003800200 */
[----:B------:R-:W-:Y:S01]  /*3530*/  FFMA.FTZ R18, R8, R18, -R17 ;  /* 0x0000001208127223 */ /* 0x000fe20000010811 */
[----:B------:R-:W-:Y:S02]  /*3540*/  FFMA.FTZ R29, R9, R29, -R16 ;  /* 0x0000001d091d7223 */ /* 0x000fe40000010810 */
[----:B------:R-:W-:Y:S05]  /*3550*/  @P0 BRA `(.L_x_521) ;  /* 0x0000000000380947 */ /* 0x000fea0003800000 */
[----:B------:R-:W0:Y:S01]  /*3560*/  LDCU.64 UR18, c[0x0][0x3f8] ;  /* 0x00007f00ff1277ac */ /* 0x000e220008000a00 */
[----:B------:R-:W-:Y:S02]  /*3570*/  MOV R16, R34 ;  /* 0x0000002200107202 */ /* 0x000fe40000000f00 */
[----:B------:R-:W-:Y:S01]  /*3580*/  MOV R17, R37 ;  /* 0x0000002500117202 */ /* 0x000fe20000000f00 */
[----:B------:R-:W1:Y:S01]  /*3590*/  LDCU.64 UR4, c[0x0][0x380] ;  /* 0x00007000ff0477ac */ /* 0x000e620008000a00 */
[----:B0-----:R-:W-:Y:S02]  /*35a0*/  IMAD R15, R15, UR18, RZ ;  /* 0x000000120f0f7c24 */ /* 0x001fe4000f8e02ff */
[----:B------:R-:W-:-:S04]  /*35b0*/  IMAD.WIDE.U32 R16, R12, UR18, R16 ;  /* 0x000000120c107c25 */ /* 0x000fc8000f8e0010 */
[----:B------:R-:W-:Y:S02]  /*35c0*/  IMAD R19, R12, UR19, R15 ;  /* 0x000000130c137c24 */ /* 0x000fe4000f8e020f */
[----:B------:R-:W-:Y:S01]  /*35d0*/  FMUL.FTZ R15, R18, UR8 ;  /* 0x00000008120f7c20 */ /* 0x000fe20008410000 */
[----:B------:R-:W-:Y:S01]  /*35e0*/  FMUL.FTZ R12, R29, UR8 ;  /* 0x000000081d0c7c20 */ /* 0x000fe20008410000 */
[----:B-1----:R-:W-:Y:S02]  /*35f0*/  LEA R18, P0, R16, UR4, 0x1 ;  /* 0x0000000410127c11 */ /* 0x002fe4000f8008ff */
[----:B------:R-:W-:Y:S02]  /*3600*/  IADD3 R19, PT, PT, R17, R19, RZ ;  /* 0x0000001311137210 */ /* 0x000fe40007ffe0ff */
[----:B------:R-:W-:Y:S02]  /*3610*/  F2FP.F16.F32.PACK_AB R15, R12, R15 ;  /* 0x0000000f0c0f723e */ /* 0x000fe400000000ff */
[----:B------:R-:W-:-:S05]  /*3620*/  LEA.HI.X R19, R16, UR5, R19, 0x1, P0 ;  /* 0x0000000510137c11 */ /* 0x000fca00080f0c13 */
[----:B------:R0:W-:Y:S02]  /*3630*/  STG.E desc[UR12][R18.64], R15 ;  /* 0x0000000f12007986 */ /* 0x0001e4000c10190c */
.L_x_521:
[----:B------:R-:W-:Y:S05]  /*3640*/  BSYNC.RECONVERGENT B0 ;  /* 0x0000000000007941 */ /* 0x000fea0003800200 */
.L_x_520:
[--C-:B------:R-:W-:Y:S01]  /*3650*/  HADD2.F32 R12, -RZ, R5.reuse.H0_H0 ;  /* 0x20000005ff0c7230 */ /* 0x100fe20000004100 */
[----:B------:R-:W-:Y:S01]  /*3660*/  SHF.R.S32.HI R21, RZ, 0x1f, R4 ;  /* 0x0000001fff157819 */ /* 0x000fe20000011404 */
[----:B------:R-:W-:Y:S01]  /*3670*/  HADD2.F32 R5, -RZ, R5.H1_H1 ;  /* 0x30000005ff057230 */ /* 0x000fe20000004100 */
[----:B------:R-:W-:Y:S06]  /*3680*/  BRA.U !UP0, `(.L_x_522) ;  /* 0x0000000108487547 */ /* 0x000fec000b800000 */
[----:B------:R-:W-:Y:S01]  /*3690*/  FFMA.FTZ R6, R8, R11, R6 ;  /* 0x0000000b08067223 */ /* 0x000fe20000010006 */
[----:B------:R-:W-:-:S03]  /*36a0*/  FFMA.FTZ R7, R9, R10, R7 ;  /* 0x0000000a09077223 */ /* 0x000fc60000010007 */
[----:B------:R-:W-:Y:S01]  /*36b0*/  FMUL.FTZ R11, R6, -1.4426950216293334961 ;  /* 0xbfb8aa3b060b7820 */ /* 0x000fe20000410000 */
[----:B------:R-:W-:-:S05]  /*36c0*/  FMUL.FTZ R16, R7, -1.4426950216293334961 ;  /* 0xbfb8aa3b07107820 */ /* 0x000fca0000410000 */
[----:B------:R-:W1:Y:S08]  /*36d0*/  MUFU.EX2 R11, R11 ;  /* 0x0000000b000b7308 */ /* 0x000e700000000800 */
[----:B------:R-:W3:Y:S01]  /*36e0*/  MUFU.EX2 R16, R16 ;  /* 0x0000001000107308 */ /* 0x000ee20000000800 */
[----:B-1----:R-:W-:-:S07]  /*36f0*/  FADD.FTZ R10, R11, 1 ;  /* 0x3f8000000b0a7421 */ /* 0x002fce0000010000 */
[----:B0-----:R-:W0:Y:S01]  /*3700*/  MUFU.RCP R15, R10 ;  /* 0x0000000a000f7308 */ /* 0x001e220000001000 */
[----:B---3--:R-:W-:-:S07]  /*3710*/  FADD.FTZ R17, R16, 1 ;  /* 0x3f80000010117421 */ /* 0x008fce0000010000 */
[----:B------:R-:W2:Y:S01]  /*3720*/  MUFU.RCP R18, R17 ;  /* 0x0000001100127308 */ /* 0x000ea20000001000 */
[----:B0-----:R-:W-:Y:S01]  /*3730*/  FADD.FTZ R19, -R15, 1 ;  /* 0x3f8000000f137421 */ /* 0x001fe20000010100 */
[----:B------:R-:W-:-:S03]  /*3740*/  FMUL.FTZ R12, R12, R15 ;  /* 0x0000000f0c0c7220 */ /* 0x000fc60000410000 */
[----:B------:R-:W-:Y:S01]  /*3750*/  FFMA.FTZ R19, R6, R19, 1 ;  /* 0x3f80000006137423 */ /* 0x000fe20000010013 */
[----:B--2---:R-:W-:Y:S01]  /*3760*/  FADD.FTZ R20, -R18, 1 ;  /* 0x3f80000012147421 */ /* 0x004fe20000010100 */
[----:B------:R-:W-:Y:S02]  /*3770*/  FMUL.FTZ R5, R5, R18 ;  /* 0x0000001205057220 */ /* 0x000fe40000410000 */
[----:B------:R-:W-:Y:S01]  /*3780*/  FMUL.FTZ R12, R12, R19 ;  /* 0x000000130c0c7220 */ /* 0x000fe20000410000 */
[----:B------:R-:W-:-:S04]  /*3790*/  FFMA.FTZ R20, R7, R20, 1 ;  /* 0x3f80000007147423 */ /* 0x000fc80000010014 */
[----:B------:R-:W-:-:S07]  /*37a0*/  FMUL.FTZ R5, R5, R20 ;  /* 0x0000001405057220 */ /* 0x000fce0000410000 */
.L_x_522:
[----:B------:R-:W-:Y:S01]  /*37b0*/  ISETP.GE.AND.EX P1, PT, R21, UR17, PT, P1 ;  /* 0x0000001115007c0c */ /* 0x000fe2000bf26310 */
[----:B------:R-:W-:Y:S01]  /*37c0*/  FFMA.FTZ R13, R8, R12, -R13 ;  /* 0x0000000c080d7223 */ /* 0x000fe2000001080d */
[----:B------:R-:W-:Y:S01]  /*37d0*/  FFMA.FTZ R14, R9, R5, -R14 ;  /* 0x00000005090e7223 */ /* 0x000fe2000001080e */
[----:B------:R-:W-:Y:S02]  /*37e0*/  BSSY.RECONVERGENT B0, `(.L_x_523) ;  /* 0x000000f000007945 */ /* 0x000fe40003800200 */
[----:B------:R-:W-:Y:S01]  /*37f0*/  FMUL.FTZ R7, R13, UR8 ;  /* 0x000000080d077c20 */ /* 0x000fe20008410000 */
[----:B------:R-:W-:-:S07]  /*3800*/  FMUL.FTZ R14, R14, UR8 ;  /* 0x000000080e0e7c20 */ /* 0x000fce0008410000 */
[----:B------:R-:W-:Y:S05]  /*3810*/  @P1 BRA `(.L_x_524) ;  /* 0x00000000002c1947 */ /* 0x000fea0003800000 */
[----:B------:R-:W1:Y:S01]  /*3820*/  LDCU.64 UR4, c[0x0][0x3f8] ;  /* 0x00007f00ff0477ac */ /* 0x000e620008000a00 */
[----:B------:R-:W-:Y:S02]  /*3830*/  MOV R35, R37 ;  /* 0x0000002500237202 */ /* 0x000fe40000000f00 */
[----:B------:R-:W-:Y:S01]  /*3840*/  F2FP.F16.F32.PACK_AB R7, R14, R7 ;  /* 0x000000070e07723e */ /* 0x000fe200000000ff */
[----:B------:R-:W3:Y:S01]  /*3850*/  LDCU.64 UR8, c[0x0][0x380] ;  /* 0x00007000ff0877ac */ /* 0x000ee20008000a00 */
[----:B-1----:R-:W-:Y:S02]  /*3860*/  IMAD R21, R21, UR4, RZ ;  /* 0x0000000415157c24 */ /* 0x002fe4000f8e02ff */
[----:B------:R-:W-:-:S04]  /*3870*/  IMAD.WIDE.U32 R34, R4, UR4, R34 ;  /* 0x0000000404227c25 */ /* 0x000fc8000f8e0022 */
[----:B------:R-:W-:Y:S01]  /*3880*/  IMAD R21, R4, UR5, R21 ;  /* 0x0000000504157c24 */ /* 0x000fe2000f8e0215 */
[----:B---3--:R-:W-:-:S04]  /*3890*/  LEA R4, P0, R34, UR8, 0x1 ;  /* 0x0000000822047c11 */ /* 0x008fc8000f8008ff */
[----:B------:R-:W-:-:S04]  /*38a0*/  IADD3 R21, PT, PT, R35, R21, RZ ;  /* 0x0000001523157210 */ /* 0x000fc80007ffe0ff */
[----:B------:R-:W-:-:S05]  /*38b0*/  LEA.HI.X R5, R34, UR9, R21, 0x1, P0 ;  /* 0x0000000922057c11 */ /* 0x000fca00080f0c15 */
[----:B------:R1:W-:Y:S02]  /*38c0*/  STG.E desc[UR12][R4.64], R7 ;  /* 0x0000000704007986 */ /* 0x0003e4000c10190c */
.L_x_524:
[----:B------:R-:W-:Y:S05]  /*38d0*/  BSYNC.RECONVERGENT B0 ;  /* 0x0000000000007941 */ /* 0x000fea0003800200 */
.L_x_523:
[----:B------:R-:W3:Y:S01]  /*38e0*/  LDCU UR4, c[0x0][0x410] ;  /* 0x00008200ff0477ac */ /* 0x000ee20008000800 */
[----:B------:R-:W-:Y:S01]  /*38f0*/  IADD3 R31, PT, PT, R31, 0x1, RZ ;  /* 0x000000011f1f7810 */ /* 0x000fe20007ffe0ff */
[----:B------:R-:W3:Y:S01]  /*3900*/  LDCU UR5, c[0x0][0x3e0] ;  /* 0x00007c00ff0577ac */ /* 0x000ee20008000800 */
[----:B------:R-:W-:Y:S02]  /*3910*/  UIADD3 UR6, UPT, UPT, UR11, UR6, URZ ;  /* 0x000000060b067290 */ /* 0x000fe4000fffe0ff */
[----:B---3--:R-:W-:-:S04]  /*3920*/  UIMAD UR4, UR4, UR5, URZ ;  /* 0x00000005040472a4 */ /* 0x008fc8000f8e02ff */
[----:B------:R-:W-:-:S09]  /*3930*/  UISETP.GE.AND UP0, UPT, UR6, UR4, UPT ;  /* 0x000000040600728c */ /* 0x000fd2000bf06270 */
[----:B------:R-:W-:Y:S05]  /*3940*/  BRA.U !UP0, `(.L_x_525) ;  /* 0xffffffc9080c7547 */ /* 0x000fea000b83ffff */
.L_x_499:
[----:B------:R-:W3:Y:S01]  /*3950*/  LDC R6, c[0x0][0x370] ;  /* 0x0000dc00ff067b82 */ /* 0x000ee20000000800 */
[----:B------:R-:W-:Y:S01]  /*3960*/  ISETP.NE.AND P2, PT, R0, RZ, PT ;  /* 0x000000ff0000720c */ /* 0x000fe20003f45270 */
[----:B------:R-:W-:Y:S06]  /*3970*/  BSSY.RECONVERGENT B0, `(.L_x_526) ;  /* 0x0000011000007945 */ /* 0x000fec0003800200 */
[----:B-1----:R-:W1:Y:S08]  /*3980*/  LDC R7, c[0x0][0x374] ;  /* 0x0000dd00ff077b82 */ /* 0x002e700000000800 */
[----:B------:R-:W4:Y:S01]  /*3990*/  LDC.64 R2, c[0x0][0x3c8] ;  /* 0x0000f200ff027b82 */ /* 0x000f220000000a00 */
[----:B---3--:R-:W-:-:S02]  /*39a0*/  IADD3 R5, PT, PT, R6, -0x1, RZ ;  /* 0xffffffff06057810 */ /* 0x008fc40007ffe0ff */
[----:B------:R-:W-:Y:S02]  /*39b0*/  ISETP.NE.AND P1, PT, R6, 0x1, PT ;  /* 0x000000010600780c */ /* 0x000fe40003f25270 */
[----:B-1----:R-:W-:-:S04]  /*39c0*/  IADD3 R4, PT, PT, R7, -0x1, RZ ;  /* 0xffffffff07047810 */ /* 0x002fc80007ffe0ff */
        /* <DEDUP_REMOVED lines=11> */
.L_x_527:
[----:B------:R-:W-:Y:S05]  /*3a80*/  BSYNC.RECONVERGENT B0 ;  /* 0x0000000000007941 */ /* 0x000fea0003800200 */
.L_x_526:
[----:B------:R-:W-:Y:S05]  /*3a90*/  @P0 EXIT ;  /* 0x000000000000094d */ /* 0x000fea0003800000 */
[----:B------:R-:W-:Y:S05]  /*3aa0*/  @P2 BRA `(.L_x_528) ;  /* 0x0000000000202947 */ /* 0x000fea0003800000 */
[----:B------:R-:W-:-:S05]  /*3ab0*/  IMAD R4, R6, R7, RZ ;  /* 0x0000000706047224 */ /* 0x000fca00078e02ff */
[----:B------:R-:W-:-:S13]  /*3ac0*/  ISETP.NE.AND P0, PT, R4, -0x1, PT ;  /* 0xffffffff0400780c */ /* 0x000fda0003f05270 */
[----:B------:R-:W-:Y:S05]  /*3ad0*/  @!P0 BRA `(.L_x_528) ;  /* 0x0000000000148947 */ /* 0x000fea0003800000 */
.L_x_529:
[----:B-1----:R-:W3:Y:S04]  /*3ae0*/  LDG.E.STRONG.GPU R5, desc[UR12][R2.64] ;  /* 0x0000000c02057981 */ /* 0x002ee8000c1ef900 */
[----:B---3--:R-:W-:Y:S01]  /*3af0*/  CCTL.IVALL ;  /* 0x00000000ff00798f */ /* 0x008fe20002000000 */
[----:B------:R-:W-:Y:S05]  /*3b00*/  YIELD ;  /* 0x0000000000007946 */ /* 0x000fea0003800000 */
[----:B------:R-:W-:-:S13]  /*3b10*/  ISETP.NE.AND P0, PT, R5, R4, PT ;  /* 0x000000040500720c */ /* 0x000fda0003f05270 */
[----:B------:R-:W-:Y:S05]  /*3b20*/  @P0 BRA `(.L_x_529) ;  /* 0xfffffffc00ec0947 */ /* 0x000fea000383ffff */
.L_x_528:
[----:B------:R-:W-:Y:S05]  /*3b30*/  WARPSYNC.ALL ;  /* 0x0000000000007948 */ /* 0x000fea0003800000 */
[----:B------:R-:W3:Y:S02]  /*3b40*/  LDCU.64 UR10, c[0x0][0x3f8] ;  /* 0x00007f00ff0a77ac */ /* 0x000ee40008000a00 */
[----:B---3--:R-:W-:-:S04]  /*3b50*/  ULEA.HI UR8, UP0, UR11, UR10, URZ, 0x1 ;  /* 0x0000000a0b087291 */ /* 0x008fc8000f8108ff */
[----:B------:R-:W-:-:S04]  /*3b60*/  UIADD3.X UR9, UPT, UPT, URZ, UR11, URZ, UP0, !UPT ;  /* 0x0000000bff097290 */ /* 0x000fc800087fe4ff */
[----:B------:R-:W-:Y:S02]  /*3b70*/  USHF.R.S64 UR8, UR8, 0x1, UR9 ;  /* 0x0000000108087899 */ /* 0x000fe40008001009 */
[----:B------:R-:W-:Y:S01]  /*3b80*/  USHF.R.S32.HI UR9, URZ, 0x1, UR9 ;  /* 0x00000001ff097899 */ /* 0x000fe20008011409 */
[----:B------:R-:W-:Y:S03]  /*3b90*/  BAR.SYNC.DEFER_BLOCKING 0x0 ;  /* 0x0000000000007b1d */ /* 0x000fe60000010000 */
[----:B------:R-:W-:Y:S02]  /*3ba0*/  ISETP.LT.U32.AND P0, PT, R0, UR8, PT ;  /* 0x0000000800007c0c */ /* 0x000fe4000bf01070 */
[----:B-1----:R-:W-:-:S04]  /*3bb0*/  MOV R2, UR9 ;  /* 0x0000000900027c02 */ /* 0x002fc80008000f00 */
[----:B------:R-:W-:-:S13]  /*3bc0*/  ISETP.GT.AND.EX P0, PT, R2, RZ, PT, P0 ;  /* 0x000000ff0200720c */ /* 0x000fda0003f04300 */
[----:B------:R-:W-:Y:S05]  /*3bd0*/  @!P0 EXIT ;  /* 0x000000000000894d */ /* 0x000fea0003800000 */
[----:B------:R-:W-:Y:S01]  /*3be0*/  IADD3 R9, P1, PT, R0, 0x280, RZ ;  /* 0x0000028000097810 */ /* 0x000fe20007f3e0ff */
[----:B------:R-:W-:Y:S01]  /*3bf0*/  UIMAD.WIDE.U32 UR4, UR10, 0x3, URZ ;  /* 0x000000030a0478a5 */ /* 0x000fe2000f8e00ff */
[----:B------:R-:W-:Y:S01]  /*3c00*/  MOV R3, RZ ;  /* 0x000000ff00037202 */ /* 0x000fe20000000f00 */
[----:B------:R-:W-:Y:S01]  /*3c10*/  UIMAD UR6, UR11, 0x3, URZ ;  /* 0x000000030b0678a4 */ /* 0x000fe2000f8e02ff */
[----:B------:R-:W-:Y:S01]  /*3c20*/  MOV R5, UR9 ;  /* 0x0000000900057c02 */ /* 0x000fe20008000f00 */
        /* <DEDUP_REMOVED lines=34> */
[----:B------:R-:W1:Y:S01]  /*3e50*/  LDCU.64 UR4, c[0x0][0x3d8] ;  /* 0x00007b00ff0477ac */ /* 0x000e620008000a00 */
[----:B------:R-:W-:Y:S02]  /*3e60*/  MOV R24, UR6 ;  /* 0x0000000600187c02 */ /* 0x000fe40008000f00 */
[----:B------:R-:W-:Y:S01]  /*3e70*/  MOV R7, UR7 ;  /* 0x0000000700077c02 */ /* 0x000fe20008000f00 */
[----:B------:R-:W3:Y:S01]  /*3e80*/  LDCU.64 UR14, c[0x0][0x390] ;  /* 0x00007200ff0e77ac */ /* 0x000ee20008000a00 */
[----:B------:R-:W-:Y:S02]  /*3e90*/  IADD3 R9, PT, PT, R9, 0x1, RZ ;  /* 0x0000000109097810 */ /* 0x000fe40007ffe0ff */
[----:B------:R-:W-:Y:S01]  /*3ea0*/  SHF.L.U64.HI R24, R24, 0x2, R7 ;  /* 0x0000000218187819 */ /* 0x000fe20000010207 */
[----:B------:R-:W4:Y:S01]  /*3eb0*/  LDCU.64 UR16, c[0x0][0x388] ;  /* 0x00007100ff1077ac */ /* 0x000f220008000a00 */
[----:B------:R-:W-:Y:S02]  /*3ec0*/  MOV R28, UR8 ;  /* 0x00000008001c7c02 */ /* 0x000fe40008000f00 */
[----:B------:R-:W-:-:S02]  /*3ed0*/  MOV R5, UR9 ;  /* 0x0000000900057c02 */ /* 0x000fc40008000f00 */
[----:B------:R-:W-:Y:S02]  /*3ee0*/  LOP3.LUT R9, R9, 0x3, RZ, 0xc0, !PT ;  /* 0x0000000309097812 */ /* 0x000fe400078ec0ff */
[----:B------:R-:W-:Y:S02]  /*3ef0*/  MOV R4, UR10 ;  /* 0x0000000a00047c02 */ /* 0x000fe40008000f00 */
[----:B------:R-:W-:Y:S02]  /*3f00*/  MOV R6, R0 ;  /* 0x0000000000067202 */ /* 0x000fe40000000f00 */
[C---:B-1----:R-:W-:Y:S01]  /*3f10*/  LEA R2, P1, R0.reuse, UR4, 0x2 ;  /* 0x0000000400027c11 */ /* 0x042fe2000f8210ff */
[----:B------:R-:W-:Y:S01]  /*3f20*/  UMOV UR4, URZ ;  /* 0x000000ff00047c82 */ /* 0x000fe20008000000 */
[----:B------:R-:W-:Y:S02]  /*3f30*/  MOV R7, R3 ;  /* 0x0000000300077202 */ /* 0x000fe40000000f00 */
[----:B--2---:R-:W-:-:S02]  /*3f40*/  SHF.L.U32 R20, R0, 0x3, RZ ;  /* 0x0000000300147819 */ /* 0x004fc400000006ff */
[----:B------:R-:W-:Y:S01]  /*3f50*/  LEA.HI.X R25, R0, UR5, R3, 0x2, P1 ;  /* 0x0000000500197c11 */ /* 0x000fe200088f1403 */
[----:B------:R-:W-:Y:S01]  /*3f60*/  USHF.L.U32 UR5, UR11, 0x2, URZ ;  /* 0x000000020b057899 */ /* 0x000fe200080006ff */
[----:B------:R-:W-:Y:S01]  /*3f70*/  SHF.L.U64.HI R28, R28, 0x2, R5 ;  /* 0x000000021c1c7819 */ /* 0x000fe20000010205 */
[----:B------:R-:W-:Y:S01]  /*3f80*/  IMAD.WIDE.U32 R6, R9, 0x280, R6 ;  /* 0x0000028009067825 */ /* 0x000fe200078e0006 */
[----:B------:R-:W-:Y:S02]  /*3f90*/  SHF.L.U64.HI R21, R0, 0x3, R3 ;  /* 0x0000000300157819 */ /* 0x000fe40000010203 */
[----:B---3--:R-:W-:Y:S01]  /*3fa0*/  IADD3 R22, P1, PT, R20, UR14, RZ ;  /* 0x0000000e14167c10 */ /* 0x008fe2000ff3e0ff */
[----:B------:R-:W-:Y:S01]  /*3fb0*/  IMAD.WIDE.U32 R4, R4, 0x4, RZ ;  /* 0x0000000404047825 */ /* 0x000fe200078e00ff */
[----:B----4-:R-:W-:Y:S02]  /*3fc0*/  IADD3 R20, P2, PT, R20, UR16, RZ ;  /* 0x0000001014147c10 */ /* 0x010fe4000ff5e0ff */
[----:B0-----:R-:W-:-:S02]  /*3fd0*/  IADD3 R18, P3, PT, RZ, -R9, RZ ;  /* 0x80000009ff127210 */ /* 0x001fc40007f7e0ff */
[----:B------:R-:W-:Y:S02]  /*3fe0*/  IADD3.X R23, PT, PT, R21, UR15, RZ, P1, !PT ;  /* 0x0000000f15177c10 */ /* 0x000fe40008ffe4ff */
[----:B------:R-:W-:Y:S02]  /*3ff0*/  IADD3 R3, PT, PT, R7, UR4, RZ ;  /* 0x0000000407037c10 */ /* 0x000fe4000fffe0ff */
[----:B------:R-:W-:Y:S02]  /*4000*/  MOV R0, R6 ;  /* 0x0000000600007202 */ /* 0x000fe40000000f00 */
[----:B------:R-:W-:Y:S02]  /*4010*/  IADD3.X R21, PT, PT, R21, UR17, RZ, P2, !PT ;  /* 0x0000001115157c10 */ /* 0x000fe400097fe4ff */
[----:B------:R-:W-:Y:S02]  /*4020*/  IADD3 R26, PT, PT, R5, UR5, RZ ;  /* 0x00000005051a7c10 */ /* 0x000fe4000fffe0ff */
[----:B------:R-:W-:-:S07]  /*4030*/  IADD3.X R19, PT, PT, RZ, -0x1, RZ, P3, !PT ;  /* 0xffffffffff137810 */ /* 0x000fce0001ffe4ff */
.L_x_532:
[----:B-1----:R-:W-:Y:S02]  /*4040*/  MOV R9, UR8 ;  /* 0x0000000800097c02 */ /* 0x002fe40008000f00 */
[----:B------:R-:W-:Y:S02]  /*4050*/  MOV R13, UR6 ;  /* 0x00000006000d7c02 */ /* 0x000fe40008000f00 */
[----:B------:R-:W-:Y:S02]  /*4060*/  LEA R8, P1, R9, R2, 0x2 ;  /* 0x0000000209087211 */ /* 0x000fe400078210ff */
[----:B------:R-:W-:Y:S02]  /*4070*/  IADD3 R10, P2, PT, R2, R4, RZ ;  /* 0x00000004020a7210 */ /* 0x000fe40007f5e0ff */
[-C--:B------:R-:W-:Y:S02]  /*4080*/  LEA R12, P3, R13, R2.reuse, 0x2 ;  /* 0x000000020d0c7211 */ /* 0x080fe400078610ff */
        /* <DEDUP_REMOVED lines=26> */
.L_x_531:
[----:B------:R-:W-:Y:S05]  /*4230*/  BSYNC.RECONVERGENT B0 ;  /* 0x0000000000007941 */ /* 0x000fea0003800200 */
.L_x_530:
[----:B------:R-:W-:Y:S05]  /*4240*/  @!P0 EXIT ;  /* 0x000000000000894d */ /* 0x000fea0003800000 */
[----:B------:R-:W-:Y:S01]  /*4250*/  BSSY.RECONVERGENT B0, `(.L_x_533) ;  /* 0x000005c000007945 */ /* 0x000fe20003800200 */
[----:B------:R-:W-:Y:S02]  /*4260*/  USHF.L.U64.HI UR5, UR10, 0x2, UR11 ;  /* 0x000000020a057899 */ /* 0x000fe4000801020b */
[----:B------:R-:W-:Y:S02]  /*4270*/  USHF.L.U32 UR4, UR10, 0x2, URZ ;  /* 0x000000020a047899 */ /* 0x000fe400080006ff */
[----:B------:R-:W-:Y:S01]  /*4280*/  USHF.L.U64.HI UR7, UR6, 0x2, UR7 ;  /* 0x0000000206077899 */ /* 0x000fe20008010207 */
[----:B------:R-:W3:Y:S01]  /*4290*/  LDCU.64 UR14, c[0x0][0x3d8] ;  /* 0x00007b00ff0e77ac */ /* 0x000ee20008000a00 */
[----:B------:R-:W4:Y:S01]  /*42a0*/  LDCU.64 UR16, c[0x0][0x388] ;  /* 0x00007100ff1077ac */ /* 0x000f220008000a00 */
[----:B------:R-:W0:Y:S01]  /*42b0*/  LDCU.64 UR18, c[0x0][0x390] ;  /* 0x00007200ff1277ac */ /* 0x000e220008000a00 */
[----:B------:R-:W-:Y:S02]  /*42c0*/  USHF.L.U64.HI UR10, UR8, 0x2, UR9 ;  /* 0x00000002080a7899 */ /* 0x000fe40008010209 */
[----:B------:R-:W-:-:S02]  /*42d0*/  USHF.L.U32 UR11, UR8, 0x2, URZ ;  /* 0x00000002080b7899 */ /* 0x000fc400080006ff */
[----:B------:R-:W-:-:S12]  /*42e0*/  USHF.L.U32 UR6, UR6, 0x2, URZ ;  /* 0x0000000206067899 */ /* 0x000fd800080006ff */
.L_x_534:
[C---:B------:R-:W-:Y:S02]  /*42f0*/  SHF.L.U32 R2, R0.reuse, 0x2, RZ ;  /* 0x0000000200027819 */ /* 0x040fe400000006ff */
[----:B01----:R-:W-:Y:S02]  /*4300*/  SHF.L.U64.HI R15, R0, 0x2, R3 ;  /* 0x00000002000f7819 */ /* 0x003fe40000010203 */
[----:B---3--:R-:W-:-:S04]  /*4310*/  IADD3 R4, P0, PT, R2, UR14, RZ ;  /* 0x0000000e02047c10 */ /* 0x008fc8000ff1e0ff */
[----:B------:R-:W-:Y:S02]  /*4320*/  IADD3.X R5, PT, PT, R15, UR15, RZ, P0, !PT ;  /* 0x0000000f0f057c10 */ /* 0x000fe400087fe4ff */
[C---:B------:R-:W-:Y:S02]  /*4330*/  IADD3 R6, P0, PT, R4.reuse, UR11, RZ ;  /* 0x0000000b04067c10 */ /* 0x040fe4000ff1e0ff */
[C---:B------:R-:W-:Y:S01]  /*4340*/  IADD3 R12, P1, PT, R4.reuse, UR6, RZ ;  /* 0x00000006040c7c10 */ /* 0x040fe2000ff3e0ff */
[----:B------:R0:W3:Y:S01]  /*4350*/  LDG.E R18, desc[UR12][R4.64] ;  /* 0x0000000c04127981 */ /* 0x0000e2000c1e1900 */
[C---:B------:R-:W-:Y:S02]  /*4360*/  IADD3.X R7, PT, PT, R5.reuse, UR10, RZ, P0, !PT ;  /* 0x0000000a05077c10 */ /* 0x040fe400087fe4ff */
[----:B------:R-:W-:Y:S02]  /*4370*/  IADD3 R8, P0, PT, R4, UR4, RZ ;  /* 0x0000000404087c10 */ /* 0x000fe4000ff1e0ff */
[C---:B------:R-:W-:Y:S01]  /*4380*/  IADD3.X R13, PT, PT, R5.reuse, UR7, RZ, P1, !PT ;  /* 0x00000007050d7c10 */ /* 0x040fe20008ffe4ff */
[----:B------:R1:W3:Y:S01]  /*4390*/  LDG.E R19, desc[UR12][R6.64] ;  /* 0x0000000c06137981 */ /* 0x0002e2000c1e1900 */
[----:B------:R-:W-:-:S03]  /*43a0*/  IADD3.X R9, PT, PT, R5, UR5, RZ, P0, !PT ;  /* 0x0000000505097c10 */ /* 0x000fc600087fe4ff */
[----:B------:R-:W5:Y:S04]  /*43b0*/  LDG.E R21, desc[UR12][R12.64] ;  /* 0x0000000c0c157981 */ /* 0x000f68000c1e1900 */
[----:B--2---:R2:W5:Y:S01]  /*43c0*/  LDG.E R20, desc[UR12][R8.64] ;  /* 0x0000000c08147981 */ /* 0x004562000c1e1900 */
[C---:B------:R-:W-:Y:S02]  /*43d0*/  SHF.L.U32 R10, R0.reuse, 0x3, RZ ;  /* 0x00000003000a7819 */ /* 0x040fe400000006ff */
[----:B------:R-:W-:Y:S02]  /*43e0*/  SHF.L.U64.HI R11, R0, 0x3, R3 ;  /* 0x00000003000b7819 */ /* 0x000fe40000010203 */
[----:B------:R-:W-:Y:S02]  /*43f0*/  LOP3.LUT R16, R10, 0xfffffff8, RZ, 0xc0, !PT ;  /* 0xfffffff80a107812 */ /* 0x000fe400078ec0ff */
[----:B------:R-:W-:-:S02]  /*4400*/  LOP3.LUT R2, R2, 0xfffffffc, RZ, 0xc0, !PT ;  /* 0xfffffffc02027812 */ /* 0x000fc400078ec0ff */
[C---:B----4-:R-:W-:Y:S02]  /*4410*/  IADD3 R14, P0, PT, R16.reuse, UR16, RZ ;  /* 0x00000010100e7c10 */ /* 0x050fe4000ff1e0ff */
[----:B0-----:R-:W-:Y:S02]  /*4420*/  LOP3.LUT R5, R11, 0x3, RZ, 0xc0, !PT ;  /* 0x000000030b057812 */ /* 0x001fe400078ec0ff */
[----:B------:R-:W-:Y:S02]  /*4430*/  IADD3 R16, P1, PT, R16, UR18, RZ ;  /* 0x0000001210107c10 */ /* 0x000fe4000ff3e0ff */
[----:B------:R-:W-:Y:S02]  /*4440*/  LOP3.LUT R3, R15, 0x3, RZ, 0xc0, !PT ;  /* 0x000000030f037812 */ /* 0x000fe400078ec0ff */
[----:B------:R-:W-:Y:S02]  /*4450*/  IADD3 R4, P2, PT, R2, UR14, RZ ;  /* 0x0000000e02047c10 */ /* 0x000fe4000ff5e0ff */
[----:B------:R-:W-:-:S02]  /*4460*/  IADD3.X R15, PT, PT, R5, UR17, RZ, P0, !PT ;  /* 0x00000011050f7c10 */ /* 0x000fc400087fe4ff */
[----:B------:R-:W-:Y:S02]  /*4470*/  IADD3.X R17, PT, PT, R5, UR19, RZ, P1, !PT ;  /* 0x0000001305117c10 */ /* 0x000fe40008ffe4ff */
[----:B------:R-:W-:Y:S02]  /*4480*/  IADD3.X R5, PT, PT, R3, UR15, RZ, P2, !PT ;  /* 0x0000000f03057c10 */ /* 0x000fe400097fe4ff */
[C---:B-1----:R-:W-:Y:S02]  /*4490*/  IADD3 R6, P0, PT, R4.reuse, UR11, RZ ;  /* 0x0000000b04067c10 */ /* 0x042fe4000ff1e0ff */
[C---:B--2---:R-:W-:Y:S02]  /*44a0*/  IADD3 R8, P1, PT, R4.reuse, UR4, RZ ;  /* 0x0000000404087c10 */ /* 0x044fe4000ff3e0ff */
[----:B------:R-:W-:Y:S02]  /*44b0*/  IADD3 R2, P2, PT, R4, UR6, RZ ;  /* 0x0000000604027c10 */ /* 0x000fe4000ff5e0ff */
[----:B------:R-:W-:-:S02]  /*44c0*/  IADD3.X R7, PT, PT, R5, UR10, RZ, P0, !PT ;  /* 0x0000000a05077c10 */ /* 0x000fc400087fe4ff */
[C---:B------:R-:W-:Y:S02]  /*44d0*/  IADD3.X R9, PT, PT, R5.reuse, UR5, RZ, P1, !PT ;  /* 0x0000000505097c10 */ /* 0x040fe40008ffe4ff */
[----:B------:R-:W-:Y:S01]  /*44e0*/  IADD3.X R3, PT, PT, R5, UR7, RZ, P2, !PT ;  /* 0x0000000705037c10 */ /* 0x000fe200097fe4ff */
[----:B---3--:R0:W-:Y:S04]  /*44f0*/  STG.E.64 desc[UR12][R14.64], R18 ;  /* 0x000000120e007986 */ /* 0x0081e8000c101b0c */
        /* <DEDUP_REMOVED lines=29> */
[----:B------:R-:W3:Y:S04]  /*46d0*/  LDG.E R22, desc[UR12][R4.64+0x1e00] ;  /* 0x001e000c04167981 */ /* 0x000ee8000c1e1900 */
[----:B------:R-:W3:Y:S04]  /*46e0*/  LDG.E R23, desc[UR12][R6.64+0x1e00] ;  /* 0x001e000c06177981 */ /* 0x000ee8000c1e1900 */
[----:B--2---:R-:W2:Y:S04]  /*46f0*/  LDG.E R24, desc[UR12][R8.64+0x1e00] ;  /* 0x001e000c08187981 */ /* 0x004ea8000c1e1900 */
[----:B------:R1:W2:Y:S01]  /*4700*/  LDG.E R25, desc[UR12][R2.64+0x1e00] ;  /* 0x001e000c02197981 */ /* 0x0002a2000c1e1900 */
        /* <DEDUP_REMOVED lines=8> */
[----:B------:R-:W-:Y:S02]  /*4790*/  IADD3 R0, PT, PT, R0, 0xa00, RZ ;  /* 0x00000a0000007810 */ /* 0x000fe40007ffe0ff */
[----:B-1----:R-:W-:Y:S02]  /*47a0*/  MOV R2, UR9 ;  /* 0x0000000900027c02 */ /* 0x002fe40008000f00 */
[----:B------:R-:W-:-:S04]  /*47b0*/  ISETP.LT.U32.AND P0, PT, R0, UR8, PT ;  /* 0x0000000800007c0c */ /* 0x000fc8000bf01070 */
[----:B------:R-:W-:Y:S01]  /*47c0*/  ISETP.GT.AND.EX P0, PT, R2, RZ, PT, P0 ;  /* 0x000000ff0200720c */ /* 0x000fe20003f04300 */
[----:B------:R-:W-:Y:S01]  /*47d0*/  HFMA2 R3, -RZ, RZ, 0, 0 ;  /* 0x00000000ff037431 */ /* 0x000fe200000001ff */
[----:B---3--:R0:W-:Y:S04]  /*47e0*/  STG.E.64 desc[UR12][R10.64], R22 ;  /* 0x000000160a007986 */ /* 0x0081e8000c101b0c */
[----:B--2---:R0:W-:Y:S07]  /*47f0*/  STG.E.64 desc[UR12][R14.64], R24 ;  /* 0x000000180e007986 */ /* 0x0041ee000c101b0c */
[----:B------:R-:W-:Y:S05]  /*4800*/  @P0 BRA `(.L_x_534) ;  /* 0xfffffff800b80947 */ /* 0x000fea000383ffff */
[----:B------:R-:W-:Y:S05]  /*4810*/  BSYNC.RECONVERGENT B0 ;  /* 0x0000000000007941 */ /* 0x000fea0003800200 */
.L_x_533:
[----:B------:R-:W-:Y:S05]  /*4820*/  EXIT ;  /* 0x000000000000794d */ /* 0x000fea0003800000 */
.L_x_535:
        /* <DEDUP_REMOVED lines=13> */
.L_x_2074:


//--------------------- .text._Z35group_norm_nhwc_bwd_one_pass_kernelI11Fp16IOFp32WLi512ELi10ELi640EEv26Group_norm_nhwc_bwd_params --------------------------
	.section	.text._Z35group_norm_nhwc_bwd_one_pass_kernelI11Fp16IOFp32WLi512ELi10ELi640EEv26Group_norm_nhwc_bwd_params,"ax",@progbits
	.align	128
        .global         _Z35group_norm_nhwc_bwd_one_pass_kernelI11Fp16IOFp32WLi512ELi10ELi640EEv26Group_norm_nhwc_bwd_params
        .type           _Z35group_norm_nhwc_bwd_one_pass_kernelI11Fp16IOFp32WLi512ELi10ELi640EEv26Group_norm_nhwc_bwd_params,@function
        .size           _Z35group_norm_nhwc_bwd_one_pass_kernelI11Fp16IOFp32WLi512ELi10ELi640EEv26Group_norm_nhwc_bwd_params,(.L_x_2075 - _Z35group_norm_nhwc_bwd_one_pass_kernelI11Fp16IOFp32WLi512ELi10ELi640EEv26Group_norm_nhwc_bwd_params)
        .other          _Z35group_norm_nhwc_bwd_one_pass_kernelI11Fp16IOFp32WLi512ELi10ELi640EEv26Group_norm_nhwc_bwd_params,@"STO_CUDA_ENTRY STV_DEFAULT"
_Z35group_norm_nhwc_bwd_one_pass_kernelI11Fp16IOFp32WLi512ELi10ELi640EEv26Group_norm_nhwc_bwd_params:
.text._Z35group_norm_nhwc_bwd_one_pass_kernelI11Fp16IOFp32WLi512ELi10ELi640EEv26Group_norm_nhwc_bwd_params:
        /* <DEDUP_REMOVED lines=10> */
[----:B------:R-:W1:Y:S01]  /*00a0*/  S2R R45, SR_LANEID ;  /* 0x00000000002d7919 */ /* 0x000e620000000000 */
[----:B0-----:R-:W-:-:S05]  /*00b0*/  LOP3.LUT R0, R2, 0xffff, RZ, 0xc0, !PT ;  /* 0x0000ffff02007812 */ /* 0x001fca00078ec0ff */
[----:B------:R-:W-:-:S05]  /*00c0*/  IMAD R0, R0, 0x3334, RZ ;  /* 0x0000333400007824 */ /* 0x000fca00078e02ff */
[----:B------:R-:W-:-:S04]  /*00d0*/  SHF.R.U32.HI R42, RZ, 0x10, R0 ;  /* 0x00000010ff2a7819 */ /* 0x000fc80000011600 */
[----:B------:R-:W-:-:S04]  /*00e0*/  PRMT R0, R42, 0x9910, RZ ;  /* 0x000099102a007816 */ /* 0x000fc800000000ff */
[----:B------:R-:W-:-:S04]  /*00f0*/  LEA R0, R0, R0, 0x2 ;  /* 0x0000000000007211 */ /* 0x000fc800078e10ff */
[----:B------:R-:W-:-:S04]  /*0100*/  IADD3 R0, PT, PT, RZ, -R0, RZ ;  /* 0x80000000ff007210 */ /* 0x000fc80007ffe0ff */
[----:B------:R-:W-:-:S04]  /*0110*/  PRMT R43, R0, 0x7710, RZ ;  /* 0x00007710002b7816 */ /* 0x000fc800000000ff */
[----:B------:R-:W-:-:S04]  /*0120*/  IADD3 R43, PT, PT, R43, R2, RZ ;  /* 0x000000022b2b7210 */ /* 0x000fc80007ffe0ff */
[----:B------:R-:W-:-:S04]  /*0130*/  SHF.L.U32 R43, R43, 0x1, RZ ;  /* 0x000000012b2b7819 */ /* 0x000fc800000006ff */
[----:B-1----:R-:W-:-:S07]  /*0140*/  LOP3.LUT R41, R43, 0xffff, RZ, 0xc0, !PT ;  /* 0x0000ffff2b297812 */ /* 0x002fce00078ec0ff */
.L_x_568:
[----:B0-----:R-:W0:Y:S01]  /*0150*/  LDC R6, c[0x0][0x410] ;  /* 0x00010400ff067b82 */ /* 0x001e220000000800 */
[----:B-1----:R-:W1:Y:S01]  /*0160*/  LDCU.128 UR16, c[0x0][0x400] ;  /* 0x00008000ff1077ac */ /* 0x002e620008000c00 */
[----:B------:R-:W-:Y:S01]  /*0170*/  ISETP.LE.AND P3, PT, RZ, UR5, PT ;  /* 0x00000005ff007c0c */ /* 0x000fe2000bf63270 */
[----:B--2---:R-:W2:Y:S05]  /*0180*/  LDCU.64 UR6, c[0x0][0x3b8] ;  /* 0x00007700ff0677ac */ /* 0x004eaa0008000a00 */
[----:B---3--:R-:W3:Y:S01]  /*0190*/  S2UR UR8, SR_CTAID.X ;  /* 0x00000000000879c3 */ /* 0x008ee20000002500 */
[----:B------:R-:W4:Y:S07]  /*01a0*/  LDCU.U8 UR9, c[0x0][0x414] ;  /* 0x00008280ff0977ac */ /* 0x000f2e0008000000 */
[----:B------:R-:W3:Y:S01]  /*01b0*/  LDC R23, c[0x0][0x41c] ;  /* 0x00010700ff177b82 */ /* 0x000ee20000000800 */
[----:B--2---:R-:W-:Y:S01]  /*01c0*/  UIMAD.WIDE UR6, UR5, 0x8, UR6 ;  /* 0x00000008050678a5 */ /* 0x004fe2000f8e0206 */
[----:B0-----:R-:W-:-:S06]  /*01d0*/  IABS R5, R6 ;  /* 0x0000000600057213 */ /* 0x001fcc0000000000 */
[----:B------:R-:W0:Y:S01]  /*01e0*/  LDC.64 R12, c[0x0][0x3a8] ;  /* 0x0000ea00ff0c7b82 */ /* 0x000e220000000a00 */
[----:B------:R-:W2:Y:S01]  /*01f0*/  I2F.RP R0, R5 ;  /* 0x0000000500007306 */ /* 0x000ea20000209400 */
[----:B------:R-:W-:Y:S02]  /*0200*/  MOV R10, UR6 ;  /* 0x00000006000a7c02 */ /* 0x000fe40008000f00 */
[----:B------:R-:W-:-:S06]  /*0210*/  MOV R11, UR7 ;  /* 0x00000007000b7c02 */ /* 0x000fcc0008000f00 */
[----:B------:R-:W4:Y:S01]  /*0220*/  LDG.E.64 R10, desc[UR12][R10.64] ;  /* 0x0000000c0a0a7981 */ /* 0x000f22000c1e1b00 */
[----:B---3--:R-:W-:Y:S01]  /*0230*/  IMAD R23, R23, UR8, R42 ;  /* 0x0000000817177c24 */ /* 0x008fe2000f8e022a */
[----:B--2---:R-:W2:Y:S04]  /*0240*/  MUFU.RCP R0, R0 ;  /* 0x0000000000007308 */ /* 0x004ea80000001000 */
[C---:B-1----:R-:W-:Y:S02]  /*0250*/  ISETP.GE.U32.AND P0, PT, R23.reuse, UR16, PT ;  /* 0x0000001017007c0c */ /* 0x042fe4000bf06070 */
[----:B------:R-:W-:Y:S02]  /*0260*/  SHF.R.S32.HI R9, RZ, 0x1f, R23 ;  /* 0x0000001fff097819 */ /* 0x000fe40000011417 */
[----:B------:R-:W-:-:S02]  /*0270*/  IADD3 R18, PT, PT, R23, 0x80, RZ ;  /* 0x0000008017127810 */ /* 0x000fc40007ffe0ff */
[----:B------:R-:W-:Y:S02]  /*0280*/  ISETP.GE.AND.EX P0, PT, R9, UR17, PT, P0 ;  /* 0x0000001109007c0c */ /* 0x000fe4000bf06300 */
[----:B------:R-:W-:Y:S02]  /*0290*/  SHF.R.S32.HI R19, RZ, 0x1f, R18 ;  /* 0x0000001fff137819 */ /* 0x000fe40000011412 */
[----:B------:R-:W-:Y:S02]  /*02a0*/  IADD3 R31, PT, PT, R23, 0x100, RZ ;  /* 0x00000100171f7810 */ /* 0x000fe40007ffe0ff */
[----:B--2---:R-:W-:-:S04]  /*02b0*/  IADD3 R2, PT, PT, R0, 0xffffffe, RZ ;  /* 0x0ffffffe00027810 */ /* 0x004fc80007ffe0ff */
[----:B------:R1:W2:Y:S03]  /*02c0*/  F2I.FTZ.U32.TRUNC.NTZ R3, R2 ;  /* 0x0000000200037305 */ /* 0x0002a6000021f000 */
[----:B------:R-:W3:Y:S01]  /*02d0*/  @!P0 LDC.64 R20, c[0x0][0x3f8] ;  /* 0x0000fe00ff148b82 */ /* 0x000ee20000000a00 */
[----:B-1----:R-:W-:-:S07]  /*02e0*/  HFMA2 R2, -RZ, RZ, 0, 0 ;  /* 0x00000000ff027431 */ /* 0x002fce00000001ff */
[----:B------:R-:W1:Y:S01]  /*02f0*/  @!P0 LDC.64 R16, c[0x0][0x398] ;  /* 0x0000e600ff108b82 */ /* 0x000e620000000a00 */
[----:B--2---:R-:W-:-:S05]  /*0300*/  IADD3 R4, PT, PT, RZ, -R3, RZ ;  /* 0x80000003ff047210 */ /* 0x004fca0007ffe0ff */
        /* <DEDUP_REMOVED lines=9> */
[-C--:B------:R-:W-:Y:S02]  /*03a0*/  @!P4 IADD3 R0, PT, PT, R0, -R5.reuse, RZ ;  /* 0x800000050000c210 */ /* 0x080fe40007ffe0ff */
[----:B------:R-:W-:Y:S02]  /*03b0*/  @!P4 IADD3 R3, PT, PT, R3, 0x1, RZ ;  /* 0x000000010303c810 */ /* 0x000fe40007ffe0ff */
[CC--:B------:R-:W-:Y:S02]  /*03c0*/  ISETP.GE.U32.AND P1, PT, R0.reuse, R5.reuse, PT ;  /* 0x000000050000720c */ /* 0x0c0fe40003f26070 */
[----:B------:R-:W-:Y:S02]  /*03d0*/  ISETP.GT.U32.AND P5, PT, R5, R0, PT ;  /* 0x000000000500720c */ /* 0x000fe40003fa4070 */
[----:B------:R-:W-:Y:S02]  /*03e0*/  IADD3 R5, PT, PT, R0, -R5, RZ ;  /* 0x8000000500057210 */ /* 0x000fe40007ffe0ff */
[----:B------:R-:W-:-:S02]  /*03f0*/  ISETP.NE.AND P4, PT, R6, RZ, PT ;  /* 0x000000ff0600720c */ /* 0x000fc40003f85270 */
[----:B------:R-:W-:Y:S02]  /*0400*/  SEL R0, R5, R0, !P5 ;  /* 0x0000000005007207 */ /* 0x000fe40006800000 */
[----:B------:R-:W-:Y:S02]  /*0410*/  LOP3.LUT R5, RZ, R6, RZ, 0x33, !PT ;  /* 0x00000006ff057212 */ /* 0x000fe400078e33ff */
[----:B------:R-:W-:Y:S01]  /*0420*/  @!P3 IADD3 R0, PT, PT, -R0, RZ, RZ ;  /* 0x000000ff0000b210 */ /* 0x000fe20007ffe1ff */
[----:B------:R-:W2:Y:S01]  /*0430*/  @!P0 LDC.64 R6, c[0x0][0x3a0] ;  /* 0x0000e800ff068b82 */ /* 0x000ea20000000a00 */
[----:B------:R-:W-:Y:S02]  /*0440*/  @P1 IADD3 R3, PT, PT, R3, 0x1, RZ ;  /* 0x0000000103031810 */ /* 0x000fe40007ffe0ff */
[----:B------:R-:W-:Y:S02]  /*0450*/  SEL R40, R5, R0, !P4 ;  /* 0x0000000005287207 */ /* 0x000fe40006000000 */
[----:B------:R-:W-:-:S02]  /*0460*/  @!P2 IADD3 R3, PT, PT, -R3, RZ, RZ ;  /* 0x000000ff0303a210 */ /* 0x000fc40007ffe1ff */
[----:B------:R-:W-:Y:S01]  /*0470*/  ISETP.GE.U32.AND P1, PT, R18, UR16, PT ;  /* 0x0000001012007c0c */ /* 0x000fe2000bf26070 */
[----:B------:R-:W-:Y:S01]  /*0480*/  IMAD R0, R40, 0xa, RZ ;  /* 0x0000000a28007824 */ /* 0x000fe200078e02ff */
[----:B------:R-:W-:Y:S02]  /*0490*/  SEL R5, R5, R3, !P4 ;  /* 0x0000000305057207 */ /* 0x000fe40006000000 */
[----:B----4-:R-:W-:Y:S02]  /*04a0*/  ISETP.NE.AND P4, PT, RZ, UR9, PT ;  /* 0x00000009ff007c0c */ /* 0x010fe4000bf85270 */
[----:B------:R-:W-:Y:S02]  /*04b0*/  ISETP.GE.AND.EX P1, PT, R19, UR17, PT, P1 ;  /* 0x0000001113007c0c */ /* 0x000fe4000bf26310 */
[----:B------:R-:W-:Y:S02]  /*04c0*/  IADD3 R2, P2, PT, R0, R41, RZ ;  /* 0x0000002900027210 */ /* 0x000fe40007f5e0ff */
[----:B------:R-:W-:-:S02]  /*04d0*/  SHF.R.S32.HI R4, RZ, 0x1f, R5 ;  /* 0x0000001fff047819 */ /* 0x000fc40000011405 */
[----:B------:R-:W-:-:S03]  /*04e0*/  LEA.HI.X.SX32 R3, R0, RZ, 0x1, P2 ;  /* 0x000000ff00037211 */ /* 0x000fc600010f0eff */
[----:B------:R-:W-:Y:S01]  /*04f0*/  IMAD R4, R4, UR18, RZ ;  /* 0x0000001204047c24 */ /* 0x000fe2000f8e02ff */
[----:B------:R-:W-:Y:S01]  /*0500*/  ISETP.GE.U32.AND P2, PT, R31, UR16, PT ;  /* 0x000000101f007c0c */ /* 0x000fe2000bf46070 */
[C---:B------:R-:W-:Y:S01]  /*0510*/  IMAD.WIDE.U32 R2, R5.reuse, UR18, R2 ;  /* 0x0000001205027c25 */ /* 0x040fe2000f8e0002 */
[----:B------:R-:W4:Y:S03]  /*0520*/  @P4 LDC.64 R14, c[0x0][0x3b0] ;  /* 0x0000ec00ff0e4b82 */ /* 0x000f260000000a00 */
[----:B------:R-:W-:Y:S02]  /*0530*/  IMAD R25, R5, UR19, R4 ;  /* 0x0000001305197c24 */ /* 0x000fe4000f8e0204 */
[----:B---3--:R-:W-:Y:S01]  /*0540*/  @!P0 IMAD R0, R9, R20, RZ ;  /* 0x0000001409008224 */ /* 0x008fe200078e02ff */
[----:B------:R-:W-:Y:S02]  /*0550*/  SHF.R.S32.HI R33, RZ, 0x1f, R31 ;  /* 0x0000001fff217819 */ /* 0x000fe4000001141f */
[----:B------:R-:W3:Y:S01]  /*0560*/  @!P1 LDC.64 R8, c[0x0][0x3f8] ;  /* 0x0000fe00ff089b82 */ /* 0x000ee20000000a00 */
[----:B------:R-:W-:-:S02]  /*0570*/  IADD3 R5, PT, PT, R3, R25, RZ ;  /* 0x0000001903057210 */ /* 0x000fc40007ffe0ff */
[----:B------:R-:W-:Y:S02]  /*0580*/  @!P0 MOV R4, R2 ;  /* 0x0000000200048202 */ /* 0x000fe40000000f00 */
[----:B------:R-:W-:Y:S01]  /*0590*/  ISETP.GE.AND.EX P2, PT, R33, UR17, PT, P2 ;  /* 0x0000001121007c0c */ /* 0x000fe2000bf46320 */
[C---:B------:R-:W-:Y:S02]  /*05a0*/  @!P0 IMAD R25, R23.reuse, R21, R0 ;  /* 0x0000001517198224 */ /* 0x040fe400078e0200 */
[C---:B------:R-:W-:Y:S01]  /*05b0*/  @!P0 IMAD.WIDE.U32 R20, R23.reuse, R20, R4 ;  /* 0x0000001417148225 */ /* 0x040fe200078e0004 */
[----:B------:R-:W-:Y:S01]  /*05c0*/  IADD3 R0, PT, PT, R23, 0x180, RZ ;  /* 0x0000018017007810 */ /* 0x000fe20007ffe0ff */
[----:B------:R-:W3:Y:S01]  /*05d0*/  @!P1 LDC.64 R28, c[0x0][0x3a0] ;  /* 0x0000e800ff1c9b82 */ /* 0x000ee20000000a00 */
[----:B------:R-:W-:Y:S02]  /*05e0*/  LOP3.LUT R41, R43, 0xffff, RZ, 0xc0, !PT ;  /* 0x0000ffff2b297812 */ /* 0x000fe400078ec0ff */
[----:B------:R-:W-:-:S02]  /*05f0*/  @!P0 IADD3 R21, PT, PT, R21, R25, RZ ;  /* 0x0000001915158210 */ /* 0x000fc40007ffe0ff */
[----:B------:R-:W-:Y:S02]  /*0600*/  ISETP.GE.U32.AND P3, PT, R0, UR16, PT ;  /* 0x0000001000007c0c */ /* 0x000fe4000bf66070 */
[----:B------:R-:W-:Y:S01]  /*0610*/  SHF.R.S32.HI R26, RZ, 0x1f, R0 ;  /* 0x0000001fff1a7819 */ /* 0x000fe20000011400 */
[----:B------:R-:W3:Y:S01]  /*0620*/  @!P2 LDC.64 R24, c[0x0][0x3f8] ;  /* 0x0000fe00ff18ab82 */ /* 0x000ee20000000a00 */
[C---:B------:R-:W-:Y:S02]  /*0630*/  @!P0 SHF.L.U32 R23, R20.reuse, 0x1, RZ ;  /* 0x0000000114178819 */ /* 0x040fe400000006ff */
[----:B------:R-:W-:Y:S01]  /*0640*/  @!P0 SHF.L.U64.HI R20, R20, 0x1, R21 ;  /* 0x0000000114148819 */ /* 0x000fe20000010215 */
[----:B------:R-:W-:Y:S01]  /*0650*/  IMAD R21, R40, 0xa, R41 ;  /* 0x0000000a28157824 */ /* 0x000fe200078e0229 */
[----:B------:R-:W-:Y:S02]  /*0660*/  ISETP.GE.AND.EX P3, PT, R26, UR17, PT, P3 ;  /* 0x000000111a007c0c */ /* 0x000fe4000bf66330 */
[----:B--2---:R-:W-:-:S02]  /*0670*/  @!P0 IADD3 R6, P5, PT, R23, R6, RZ ;  /* 0x0000000617068210 */ /* 0x004fc40007fbe0ff */
[----:B-1----:R-:W-:Y:S01]  /*0680*/  @!P0 IADD3 R16, P6, PT, R23, R16, RZ ;  /* 0x0000001017108210 */ /* 0x002fe20007fde0ff */
[C---:B0-----:R-:W-:Y:S01]  /*0690*/  IMAD.WIDE R12, R21.reuse, 0x4, R12 ;  /* 0x00000004150c7825 */ /* 0x041fe200078e020c */
[C---:B------:R-:W-:Y:S01]  /*06a0*/  @!P0 IADD3.X R7, PT, PT, R20.reuse, R7, RZ, P5, !PT ;  /* 0x0000000714078210 */ /* 0x040fe20002ffe4ff */
[----:B------:R-:W0:Y:S01]  /*06b0*/  @!P1 LDC.64 R22, c[0x0][0x398] ;  /* 0x0000e600ff169b82 */ /* 0x000e220000000a00 */
[----:B------:R-:W-:Y:S01]  /*06c0*/  @!P0 IADD3.X R17, PT, PT, R20, R17, RZ, P6, !PT ;  /* 0x0000001114118210 */ /* 0x000fe200037fe4ff */
[----:B----4-:R-:W-:Y:S01]  /*06d0*/  @P4 IMAD.WIDE R14, R21, 0x4, R14 ;  /* 0x00000004150e4825 */ /* 0x010fe200078e020e */
[----:B------:R-:W-:Y:S02]  /*06e0*/  @!P1 MOV R20, R2 ;  /* 0x0000000200149202 */ /* 0x000fe40000000f00 */
[----:B------:R-:W-:Y:S01]  /*06f0*/  @!P1 MOV R21, R5 ;  /* 0x0000000500159202 */ /* 0x000fe20000000f00 */
[----:B---3--:R-:W-:-:S04]  /*0700*/  @!P1 IMAD R19, R19, R8, RZ ;  /* 0x0000000813139224 */ /* 0x008fc800078e02ff */
[C---:B------:R-:W-:Y:S02]  /*0710*/  @!P1 IMAD R27, R18.reuse, R9, R19 ;  /* 0x00000009121b9224 */ /* 0x040fe400078e0213 */
[----:B------:R-:W-:Y:S02]  /*0720*/  @!P1 IMAD.WIDE.U32 R8, R18, R8, R20 ;  /* 0x0000000812089225 */ /* 0x000fe400078e0014 */
[----:B------:R-:W1:Y:S01]  /*0730*/  @!P3 LDC.64 R18, c[0x0][0x3f8] ;  /* 0x0000fe00ff12bb82 */ /* 0x000e620000000a00 */
[----:B------:R-:W-:Y:S02]  /*0740*/  CS2R R38, SRZ ;  /* 0x0000000000267805 */ /* 0x000fe4000001ff00 */
[----:B------:R-:W-:Y:S02]  /*0750*/  @!P1 IADD3 R27, PT, PT, R9, R27, RZ ;  /* 0x0000001b091b9210 */ /* 0x000fe40007ffe0ff */
[----:B------:R-:W-:Y:S02]  /*0760*/  CS2R R34, SRZ ;  /* 0x0000000000227805 */ /* 0x000fe4000001ff00 */
[----:B------:R-:W-:-:S02]  /*0770*/  @!P1 SHF.L.U32 R30, R8, 0x1, RZ ;  /* 0x00000001081e9819 */ /* 0x000fc400000006ff */
[----:B------:R-:W-:Y:S01]  /*0780*/  @!P1 SHF.L.U64.HI R27, R8, 0x1, R27 ;  /* 0x00000001081b9819 */ /* 0x000fe2000001021b */
[----:B------:R-:W2:Y:S01]  /*0790*/  @!P2 LDC.64 R20, c[0x0][0x3a0] ;  /* 0x0000e800ff14ab82 */ /* 0x000ea20000000a00 */
[----:B------:R-:W-:Y:S01]  /*07a0*/  @!P1 IADD3 R8, P5, PT, R30, R28, RZ ;  /* 0x0000001c1e089210 */ /* 0x000fe20007fbe0ff */
[----:B------:R3:W5:Y:S01]  /*07b0*/  @!P0 LDG.E R39, desc[UR12][R6.64] ;  /* 0x0000000c06278981 */ /* 0x000762000c1e1900 */
[----:B------:R-:W-:Y:S02]  /*07c0*/  @!P2 IMAD R28, R33, R24, RZ ;  /* 0x00000018211ca224 */ /* 0x000fe400078e02ff */
[----:B------:R-:W-:Y:S01]  /*07d0*/  @!P1 IADD3.X R9, PT, PT, R27, R29, RZ, P5, !PT ;  /* 0x0000001d1b099210 */ /* 0x000fe20002ffe4ff */
[----:B------:R4:W5:Y:S01]  /*07e0*/  @!P0 LDG.E R35, desc[UR12][R16.64] ;  /* 0x0000000c10238981 */ /* 0x000962000c1e1900 */
[----:B------:R-:W-:-:S03]  /*07f0*/  @!P2 IMAD R29, R31, R25, R28 ;  /* 0x000000191f1da224 */ /* 0x000fc600078e021c */
[----:B------:R0:W5:Y:S01]  /*0800*/  @!P1 LDG.E R38, desc[UR12][R8.64] ;  /* 0x0000000c08269981 */ /* 0x000162000c1e1900 */
[----:B---3--:R-:W3:Y:S01]  /*0810*/  @!P2 LDC.64 R6, c[0x0][0x398] ;  /* 0x0000e600ff06ab82 */ /* 0x008ee20000000a00 */
[----:B----4-:R-:W-:Y:S02]  /*0820*/  @!P2 MOV R16, R2 ;  /* 0x000000020010a202 */ /* 0x010fe40000000f00 */
[----:B------:R-:W-:-:S05]  /*0830*/  @!P2 MOV R17, R5 ;  /* 0x000000050011a202 */ /* 0x000fca0000000f00 */
[----:B0-----:R-:W0:Y:S01]  /*0840*/  @!P3 LDC.64 R8, c[0x0][0x3a0] ;  /* 0x0000e800ff08bb82 */ /* 0x001e220000000a00 */
[----:B------:R-:W-:-:S07]  /*0850*/  @!P2 IMAD.WIDE.U32 R24, R31, R24, R16 ;  /* 0x000000181f18a225 */ /* 0x000fce00078e0010 */
[----:B------:R-:W4:Y:S01]  /*0860*/  @!P3 LDC.64 R16, c[0x0][0x398] ;  /* 0x0000e600ff10bb82 */ /* 0x000f220000000a00 */
[----:B------:R-:W-:Y:S01]  /*0870*/  @!P2 IADD3 R25, PT, PT, R25, R29, RZ ;  /* 0x0000001d1919a210 */ /* 0x000fe20007ffe0ff */
[----:B-1----:R-:W-:Y:S01]  /*0880*/  @!P3 IMAD R28, R26, R18, RZ ;  /* 0x000000121a1cb224 */ /* 0x002fe200078e02ff */
[----:B------:R-:W-:Y:S02]  /*0890*/  @!P1 IADD3 R22, P0, PT, R30, R22, RZ ;  /* 0x000000161e169210 */ /* 0x000fe40007f1e0ff */
[C---:B------:R-:W-:Y:S02]  /*08a0*/  @!P2 SHF.L.U32 R29, R24.reuse, 0x1, RZ ;  /* 0x00000001181da819 */ /* 0x040fe400000006ff */
[----:B------:R-:W-:Y:S02]  /*08b0*/  @!P2 SHF.L.U64.HI R26, R24, 0x1, R25 ;  /* 0x00000001181aa819 */ /* 0x000fe40000010219 */
[----:B------:R-:W-:Y:S02]  /*08c0*/  @!P3 MOV R24, R2 ;  /* 0x000000020018b202 */ /* 0x000fe40000000f00 */
[----:B------:R-:W-:-:S02]  /*08d0*/  @!P3 MOV R25, R5 ;  /* 0x000000050019b202 */ /* 0x000fc40000000f00 */
[----:B------:R-:W-:Y:S01]  /*08e0*/  @!P1 IADD3.X R23, PT, PT, R27, R23, RZ, P0, !PT ;  /* 0x000000171b179210 */ /* 0x000fe200007fe4ff */
[C---:B------:R-:W-:Y:S01]  /*08f0*/  @!P3 IMAD R27, R0.reuse, R19, R28 ;  /* 0x00000013001bb224 */ /* 0x040fe200078e021c */
[C---:B--2---:R-:W-:Y:S01]  /*0900*/  @!P2 IADD3 R20, P0, PT, R29.reuse, R20, RZ ;  /* 0x000000141d14a210 */ /* 0x044fe20007f1e0ff */
[----:B------:R-:W-:Y:S01]  /*0910*/  @!P3 IMAD.WIDE.U32 R18, R0, R18, R24 ;  /* 0x000000120012b225 */ /* 0x000fe200078e0018 */
[----:B------:R-:W-:Y:S01]  /*0920*/  CS2R R32, SRZ ;  /* 0x0000000000207805 */ /* 0x000fe2000001ff00 */
[----:B------:R-:W5:Y:S01]  /*0930*/  @!P1 LDG.E R34, desc[UR12][R22.64] ;  /* 0x0000000c16229981 */ /* 0x000f62000c1e1900 */
[----:B------:R-:W-:Y:S02]  /*0940*/  @!P2 IADD3.X R21, PT, PT, R26, R21, RZ, P0, !PT ;  /* 0x000000151a15a210 */ /* 0x000fe400007fe4ff */
[----:B---3--:R-:W-:Y:S02]  /*0950*/  @!P2 IADD3 R6, P0, PT, R29, R6, RZ ;  /* 0x000000061d06a210 */ /* 0x008fe40007f1e0ff */
[----:B------:R-:W-:-:S02]  /*0960*/  @!P3 IADD3 R25, PT, PT, R19, R27, RZ ;  /* 0x0000001b1319b210 */ /* 0x000fc40007ffe0ff */
[----:B------:R-:W-:Y:S02]  /*0970*/  @!P3 SHF.L.U32 R19, R18, 0x1, RZ ;  /* 0x000000011213b819 */ /* 0x000fe400000006ff */
[----:B------:R-:W-:Y:S02]  /*0980*/  @!P2 IADD3.X R7, PT, PT, R26, R7, RZ, P0, !PT ;  /* 0x000000071a07a210 */ /* 0x000fe400007fe4ff */
[----:B------:R-:W-:Y:S02]  /*0990*/  @!P3 SHF.L.U64.HI R18, R18, 0x1, R25 ;  /* 0x000000011212b819 */ /* 0x000fe40000010219 */
[C---:B0-----:R-:W-:Y:S02]  /*09a0*/  @!P3 IADD3 R8, P0, PT, R19.reuse, R8, RZ ;  /* 0x000000081308b210 */ /* 0x041fe40007f1e0ff */
[----:B------:R-:W-:Y:S02]  /*09b0*/  CS2R R36, SRZ ;  /* 0x0000000000247805 */ /* 0x000fe4000001ff00 */
[----:B----4-:R-:W-:Y:S01]  /*09c0*/  @!P3 IADD3 R16, P1, PT, R19, R16, RZ ;  /* 0x000000101310b210 */ /* 0x010fe20007f3e0ff */
[----:B------:R0:W5:Y:S01]  /*09d0*/  @!P2 LDG.E R33, desc[UR12][R6.64] ;  /* 0x0000000c0621a981 */ /* 0x000162000c1e1900 */
[----:B------:R-:W-:-:S02]  /*09e0*/  @!P3 IADD3.X R9, PT, PT, R18, R9, RZ, P0, !PT ;  /* 0x000000091209b210 */ /* 0x000fc400007fe4ff */
[----:B------:R-:W-:Y:S01]  /*09f0*/  @!P3 IADD3.X R17, PT, PT, R18, R17, RZ, P1, !PT ;  /* 0x000000111211b210 */ /* 0x000fe20000ffe4ff */
[----:B------:R1:W5:Y:S04]  /*0a00*/  @!P2 LDG.E R37, desc[UR12][R20.64] ;  /* 0x0000000c1425a981 */ /* 0x000368000c1e1900 */
[----:B------:R1:W5:Y:S01]  /*0a10*/  @!P3 LDG.E R36, desc[UR12][R8.64] ;  /* 0x0000000c0824b981 */ /* 0x000362000c1e1900 */
[----:B0-----:R-:W-:-:S03]  /*0a20*/  CS2R R6, SRZ ;  /* 0x0000000000067805 */ /* 0x001fc6000001ff00 */
[----:B------:R1:W5:Y:S04]  /*0a30*/  @!P3 LDG.E R32, desc[UR12][R16.64] ;  /* 0x0000000c1020b981 */ /* 0x000368000c1e1900 */
[----:B------:R1:W5:Y:S04]  /*0a40*/  @P4 LDG.E.64 R6, desc[UR12][R14.64] ;  /* 0x0000000c0e064981 */ /* 0x000368000c1e1b00 */
[----:B------:R1:W5:Y:S01]  /*0a50*/  LDG.E.64 R8, desc[UR12][R12.64] ;  /* 0x0000000c0c087981 */ /* 0x000362000c1e1b00 */
        /* <DEDUP_REMOVED lines=9> */
[----:B------:R-:W-:-:S03]  /*0af0*/  UISETP.NE.AND UP1, UPT, UR9, URZ, UPT ;  /* 0x000000ff0900728c */ /* 0x000fc6000bf25270 */
[----:B------:R-:W-:Y:S01]  /*0b00*/  UMOV UR9, 0x3f800000 ;  /* 0x3f80000000097882 */ /* 0x000fe20000000000 */
[----:B0-----:R-:W-:-:S13]  /*0b10*/  @P0 R2UR UR6, R0 ;  /* 0x00000000000602ca */ /* 0x001fda00000e0000 */
[----:B------:R-:W-:Y:S01]  /*0b20*/  @UP0 UMOV UR9, UR6 ;  /* 0x0000000600090c82 */ /* 0x000fe20008000000 */
[----:B-1----:R-:W-:Y:S05]  /*0b30*/  BRA.U UP1, `(.L_x_537) ;  /* 0x0000000501247547 */ /* 0x002fea000b800000 */
        /* <DEDUP_REMOVED lines=9> */
[----:B------:R-:W-:Y:S01]  /*0bd0*/  FMUL.FTZ R15, R12, UR9 ;  /* 0x000000090c0f7c20 */ /* 0x000fe20008410000 */
[----:B------:R-:W-:Y:S01]  /*0be0*/  FMUL.FTZ R14, R9, R0 ;  /* 0x00000000090e7220 */ /* 0x000fe20000410000 */
[----:B------:R-:W-:Y:S01]  /*0bf0*/  FADD.FTZ R19, RZ, R13 ;  /* 0x0000000dff137221 */ /* 0x000fe20000010000 */
[----:B------:R-:W-:Y:S01]  /*0c00*/  FFMA.FTZ R12, R10, R13, RZ ;  /* 0x0000000d0a0c7223 */ /* 0x000fe200000100ff */
[----:B------:R-:W-:Y:S02]  /*0c10*/  HADD2.F32 R17, -RZ, R34.H0_H0 ;  /* 0x20000022ff117230 */ /* 0x000fe40000004100 */
[----:B------:R-:W-:Y:S01]  /*0c20*/  FADD.FTZ R18, R16, -UR11 ;  /* 0x8000000b10127e21 */ /* 0x000fe20008010000 */
[----:B------:R-:W-:Y:S02]  /*0c30*/  HADD2.F32 R16, -RZ, R38.H1_H1 ;  /* 0x30000026ff107230 */ /* 0x000fe40000004100 */
[----:B------:R-:W-:Y:S01]  /*0c40*/  FADD.FTZ R19, R14, R19 ;  /* 0x000000130e137221 */ /* 0x000fe20000010000 */
[----:B------:R-:W-:Y:S01]  /*0c50*/  FFMA.FTZ R13, R15, R14, R12 ;  /* 0x0000000e0f0d7223 */ /* 0x000fe2000001000c */
[----:B------:R-:W-:Y:S01]  /*0c60*/  FMUL.FTZ R20, R8, R17 ;  /* 0x0000001108147220 */ /* 0x000fe20000410000 */
[----:B------:R-:W-:Y:S01]  /*0c70*/  FMUL.FTZ R14, R18, UR9 ;  /* 0x00000009120e7c20 */ /* 0x000fe20008410000 */
[----:B------:R-:W-:-:S02]  /*0c80*/  HADD2.F32 R12, -RZ, R34.H1_H1 ;  /* 0x30000022ff0c7230 */ /* 0x000fc40000004100 */
[----:B------:R-:W-:Y:S01]  /*0c90*/  FADD.FTZ R16, R16, -UR11 ;  /* 0x8000000b10107e21 */ /* 0x000fe20008010000 */
[----:B------:R-:W-:Y:S02]  /*0ca0*/  HADD2.F32 R23, -RZ, R37.H0_H0 ;  /* 0x20000025ff177230 */ /* 0x000fe40000004100 */
[----:B------:R-:W-:Y:S01]  /*0cb0*/  FADD.FTZ R21, R19, R20 ;  /* 0x0000001413157221 */ /* 0x000fe20000010000 */
[----:B------:R-:W-:Y:S01]  /*0cc0*/  FFMA.FTZ R22, R14, R20, R13 ;  /* 0x000000140e167223 */ /* 0x000fe2000001000d */
[----:B------:R-:W-:Y:S02]  /*0cd0*/  HADD2.F32 R13, -RZ, R33.H0_H0 ;  /* 0x20000021ff0d7230 */ /* 0x000fe40000004100 */
[----:B------:R-:W-:Y:S01]  /*0ce0*/  FMUL.FTZ R20, R9, R12 ;  /* 0x0000000c09147220 */ /* 0x000fe20000410000 */
[----:B------:R-:W-:Y:S01]  /*0cf0*/  FMUL.FTZ R19, R16, UR9 ;  /* 0x0000000910137c20 */ /* 0x000fe20008410000 */
[----:B------:R-:W-:Y:S01]  /*0d00*/  FFMA.FTZ R18, R11, R10, RZ ;  /* 0x0000000a0b127223 */ /* 0x000fe200000100ff */
[----:B------:R-:W-:Y:S01]  /*0d10*/  FADD.FTZ R10, R23, -UR11 ;  /* 0x8000000b170a7e21 */ /* 0x000fe20008010000 */
[----:B------:R-:W-:Y:S01]  /*0d20*/  FADD.FTZ R16, RZ, R11 ;  /* 0x0000000bff107221 */ /* 0x000fe20000010000 */
[----:B------:R-:W-:Y:S01]  /*0d30*/  FFMA.FTZ R11, R19, R20, R22 ;  /* 0x00000014130b7223 */ /* 0x000fe20000010016 */
[----:B------:R-:W-:Y:S01]  /*0d40*/  FADD.FTZ R21, R20, R21 ;  /* 0x0000001514157221 */ /* 0x000fe20000010000 */
[----:B------:R-:W-:Y:S01]  /*0d50*/  FMUL.FTZ R22, R8, R13 ;  /* 0x0000000d08167220 */ /* 0x000fe20000410000 */
[----:B------:R-:W-:Y:S01]  /*0d60*/  FMUL.FTZ R10, R10, UR9 ;  /* 0x000000090a0a7c20 */ /* 0x000fe20008410000 */
[----:B------:R-:W-:-:S02]  /*0d70*/  HADD2.F32 R20, -RZ, R37.H1_H1 ;  /* 0x30000025ff147230 */ /* 0x000fc40000004100 */
[----:B------:R-:W-:Y:S01]  /*0d80*/  FFMA.FTZ R14, R17, R14, R18 ;  /* 0x0000000e110e7223 */ /* 0x000fe20000010012 */
[----:B------:R-:W-:Y:S01]  /*0d90*/  FADD.FTZ R21, R21, R22 ;  /* 0x0000001615157221 */ /* 0x000fe20000010000 */
[----:B------:R-:W-:Y:S02]  /*0da0*/  HADD2.F32 R18, -RZ, R33.H1_H1 ;  /* 0x30000021ff127230 */ /* 0x000fe40000004100 */
[----:B------:R-:W-:Y:S01]  /*0db0*/  FFMA.FTZ R22, R10, R22, R11 ;  /* 0x000000160a167223 */ /* 0x000fe2000001000b */
[----:B------:R-:W-:Y:S01]  /*0dc0*/  FADD.FTZ R16, R17, R16 ;  /* 0x0000001011107221 */ /* 0x000fe20000010000 */
[----:B------:R-:W-:Y:S01]  /*0dd0*/  FADD.FTZ R11, R20, -UR11 ;  /* 0x8000000b140b7e21 */ /* 0x000fe20008010000 */
[----:B------:R-:W-:Y:S01]  /*0de0*/  FFMA.FTZ R17, R0, R15, RZ ;  /* 0x0000000f00117223 */ /* 0x000fe200000100ff */
[----:B------:R-:W-:Y:S01]  /*0df0*/  FADD.FTZ R15, RZ, R0 ;  /* 0x00000000ff0f7221 */ /* 0x000fe20000010000 */
[----:B------:R-:W-:Y:S01]  /*0e00*/  FMUL.FTZ R0, R9, R18 ;  /* 0x0000001209007220 */ /* 0x000fe20000410000 */
[----:B------:R-:W-:Y:S01]  /*0e10*/  FMUL.FTZ R11, R11, UR9 ;  /* 0x000000090b0b7c20 */ /* 0x000fe20008410000 */
[----:B------:R-:W-:-:S02]  /*0e20*/  HADD2.F32 R20, -RZ, R36.H0_H0 ;  /* 0x20000024ff147230 */ /* 0x000fc40000004100 */
[----:B------:R-:W-:Y:S01]  /*0e30*/  FFMA.FTZ R19, R12, R19, R17 ;  /* 0x000000130c137223 */ /* 0x000fe20000010011 */
[----:B------:R-:W-:Y:S01]  /*0e40*/  FADD.FTZ R23, R0, R21 ;  /* 0x0000001500177221 */ /* 0x000fe20000010000 */
[----:B------:R-:W-:Y:S01]  /*0e50*/  FFMA.FTZ R21, R11, R0, R22 ;  /* 0x000000000b157223 */ /* 0x000fe20000010016 */
[----:B------:R-:W-:Y:S01]  /*0e60*/  FADD.FTZ R15, R12, R15 ;  /* 0x0000000f0c0f7221 */ /* 0x000fe20000010000 */
[----:B------:R-:W-:Y:S02]  /*0e70*/  HADD2.F32 R17, -RZ, R32.H0_H0 ;  /* 0x20000020ff117230 */ /* 0x000fe40000004100 */
[----:B------:R-:W-:Y:S01]  /*0e80*/  FADD.FTZ R12, R20, -UR11 ;  /* 0x8000000b140c7e21 */ /* 0x000fe20008010000 */
[----:B------:R-:W-:Y:S02]  /*0e90*/  HADD2.F32 R22, -RZ, R36.H1_H1 ;  /* 0x30000024ff167230 */ /* 0x000fe40000004100 */
[----:B------:R-:W-:Y:S01]  /*0ea0*/  FADD.FTZ R16, R16, R13 ;  /* 0x0000000d10107221 */ /* 0x000fe20000010000 */
[----:B------:R-:W-:-:S02]  /*0eb0*/  HADD2.F32 R0, -RZ, R32.H1_H1 ;  /* 0x30000020ff007230 */ /* 0x000fc40000004100 */
[----:B------:R-:W-:Y:S01]  /*0ec0*/  FMUL.FTZ R24, R8, R17 ;  /* 0x0000001108187220 */ /* 0x000fe20000410000 */
[----:B------:R-:W-:Y:S01]  /*0ed0*/  FMUL.FTZ R12, R12, UR9 ;  /* 0x000000090c0c7c20 */ /* 0x000fe20008410000 */
[----:B------:R-:W-:Y:S01]  /*0ee0*/  FADD.FTZ R22, R22, -UR11 ;  /* 0x8000000b16167e21 */ /* 0x000fe20008010000 */
[----:B------:R-:W-:Y:S01]  /*0ef0*/  FFMA.FTZ R20, R13, R10, R14 ;  /* 0x0000000a0d147223 */ /* 0x000fe2000001000e */
[----:B------:R-:W-:Y:S01]  /*0f00*/  FADD.FTZ R10, R23, R24 ;  /* 0x00000018170a7221 */ /* 0x000fe20000010000 */
[----:B------:R-:W-:Y:S01]  /*0f10*/  FFMA.FTZ R21, R12, R24, R21 ;  /* 0x000000180c157223 */ /* 0x000fe20000010015 */
[----:B------:R-:W-:Y:S01]  /*0f20*/  FMUL.FTZ R13, R9, R0 ;  /* 0x00000000090d7220 */ /* 0x000fe20000410000 */
        /* <DEDUP_REMOVED lines=10> */
.L_x_537:
[--C-:B-----5:R-:W-:Y:S02]  /*0fd0*/  HADD2.F32 R0, -RZ, R39.reuse.H0_H0 ;  /* 0x20000027ff007230 */ /* 0x120fe40000004100 */
[--C-:B------:R-:W-:Y:S02]  /*0fe0*/  HADD2.F32 R13, -RZ, R38.reuse.H0_H0 ;  /* 0x20000026ff0d7230 */ /* 0x100fe40000004100 */
[----:B------:R-:W-:Y:S02]  /*0ff0*/  HADD2.F32 R17, -RZ, R38.H1_H1 ;  /* 0x30000026ff117230 */ /* 0x000fe40000004100 */
[----:B------:R-:W-:Y:S01]  /*1000*/  FADD.FTZ R11, R0, -UR11 ;  /* 0x8000000b000b7e21 */ /* 0x000fe20008010000 */
[----:B------:R-:W-:Y:S02]  /*1010*/  HADD2.F32 R0, -RZ, R39.H1_H1 ;  /* 0x30000027ff007230 */ /* 0x000fe40000004100 */
[----:B------:R-:W-:Y:S01]  /*1020*/  FADD.FTZ R13, R13, -UR11 ;  /* 0x8000000b0d0d7e21 */ /* 0x000fe20008010000 */
[----:B------:R-:W-:-:S02]  /*1030*/  HADD2.F32 R29, -RZ, R36.H0_H0 ;  /* 0x20000024ff1d7230 */ /* 0x000fc40000004100 */
        /* <DEDUP_REMOVED lines=11> */
[----:B------:R-:W-:Y:S01]  /*10f0*/  FMUL.FTZ R16, R18, -1.4426950216293334961 ;  /* 0xbfb8aa3b12107820 */ /* 0x000fe20000410000 */
[----:B------:R-:W-:-:S02]  /*1100*/  HADD2.F32 R27, -RZ, R35.H1_H1 ;  /* 0x30000023ff1b7230 */ /* 0x000fc40000004100 */
[----:B------:R-:W-:Y:S01]  /*1110*/  FMUL.FTZ R21, R23, -1.4426950216293334961 ;  /* 0xbfb8aa3b17157820 */ /* 0x000fe20000410000 */
[----:B------:R-:W-:Y:S01]  /*1120*/  FMUL.FTZ R14, R10, -1.4426950216293334961 ;  /* 0xbfb8aa3b0a0e7820 */ /* 0x000fe20000410000 */
[----:B------:R-:W0:Y:S01]  /*1130*/  MUFU.EX2 R12, R12 ;  /* 0x0000000c000c7308 */ /* 0x000e220000000800 */
[----:B------:R-:W-:Y:S02]  /*1140*/  HADD2.F32 R31, -RZ, R34.H0_H0 ;  /* 0x20000022ff1f7230 */ /* 0x000fe40000004100 */
[----:B------:R-:W-:-:S05]  /*1150*/  HADD2.F32 R44, -RZ, R32.H1_H1 ;  /* 0x30000020ff2c7230 */ /* 0x000fca0000004100 */
[----:B------:R-:W1:Y:S08]  /*1160*/  MUFU.EX2 R14, R14 ;  /* 0x0000000e000e7308 */ /* 0x000e700000000800 */
[----:B------:R-:W2:Y:S01]  /*1170*/  MUFU.EX2 R16, R16 ;  /* 0x0000001000107308 */ /* 0x000ea20000000800 */
[----:B0-----:R-:W-:Y:S01]  /*1180*/  FADD.FTZ R25, R12, 1 ;  /* 0x3f8000000c197421 */ /* 0x001fe20000010000 */
[----:B------:R-:W-:-:S05]  /*1190*/  HADD2.F32 R12, -RZ, R37.H0_H0 ;  /* 0x20000025ff0c7230 */ /* 0x000fca0000004100 */
[----:B------:R-:W-:Y:S01]  /*11a0*/  FADD.FTZ R12, R12, -UR11 ;  /* 0x8000000b0c0c7e21 */ /* 0x000fe20008010000 */
[----:B------:R-:W0:Y:S01]  /*11b0*/  MUFU.RCP R25, R25 ;  /* 0x0000001900197308 */ /* 0x000e220000001000 */
[----:B-1----:R-:W-:Y:S01]  /*11c0*/  FADD.FTZ R24, R14, 1 ;  /* 0x3f8000000e187421 */ /* 0x002fe20000010000 */
[----:B------:R-:W-:Y:S02]  /*11d0*/  HADD2.F32 R14, -RZ, R37.H1_H1 ;  /* 0x30000025ff0e7230 */ /* 0x000fe40000004100 */
[----:B------:R-:W-:-:S04]  /*11e0*/  FMUL.FTZ R17, R12, UR9 ;  /* 0x000000090c117c20 */ /* 0x000fc80008410000 */
[----:B------:R-:W-:Y:S01]  /*11f0*/  FFMA.FTZ R22, R8, R17, R6 ;  /* 0x0000001108167223 */ /* 0x000fe20000010006 */
[----:B------:R-:W1:Y:S01]  /*1200*/  MUFU.RCP R24, R24 ;  /* 0x0000001800187308 */ /* 0x000e620000001000 */
[----:B--2---:R-:W-:Y:S01]  /*1210*/  FADD.FTZ R12, R16, 1 ;  /* 0x3f800000100c7421 */ /* 0x004fe20000010000 */
[----:B------:R-:W-:Y:S02]  /*1220*/  HADD2.F32 R16, -RZ, R35.H0_H0 ;  /* 0x20000023ff107230 */ /* 0x000fe40000004100 */
[----:B------:R-:W-:-:S04]  /*1230*/  FADD.FTZ R14, R14, -UR11 ;  /* 0x8000000b0e0e7e21 */ /* 0x000fc80008010000 */
[----:B------:R-:W-:Y:S01]  /*1240*/  FMUL.FTZ R14, R14, UR9 ;  /* 0x000000090e0e7c20 */ /* 0x000fe20008410000 */
[----:B------:R-:W2:Y:S01]  /*1250*/  MUFU.RCP R12, R12 ;  /* 0x0000000c000c7308 */ /* 0x000ea20000001000 */
[----:B0-----:R-:W-:Y:S01]  /*1260*/  FADD.FTZ R28, -R25, 1 ;  /* 0x3f800000191c7421 */ /* 0x001fe20000010100 */
[----:B------:R-:W-:Y:S01]  /*1270*/  FMUL.FTZ R25, R16, R25 ;  /* 0x0000001910197220 */ /* 0x000fe20000410000 */
[----:B------:R-:W-:Y:S01]  /*1280*/  FMUL.FTZ R16, R22, -1.4426950216293334961 ;  /* 0xbfb8aa3b16107820 */ /* 0x000fe20000410000 */
[----:B------:R-:W-:Y:S01]  /*1290*/  FFMA.FTZ R19, R9, R14, R7 ;  /* 0x0000000e09137223 */ /* 0x000fe20000010007 */
[----:B------:R-:W-:-:S03]  /*12a0*/  FFMA.FTZ R28, R15, R28, 1 ;  /* 0x3f8000000f1c7423 */ /* 0x000fc6000001001c */
[----:B------:R-:W0:Y:S01]  /*12b0*/  MUFU.EX2 R21, R21 ;  /* 0x0000001500157308 */ /* 0x000e220000000800 */
[----:B-1----:R-:W-:Y:S01]  /*12c0*/  FADD.FTZ R15, -R24, 1 ;  /* 0x3f800000180f7421 */ /* 0x002fe20000010100 */
[----:B------:R-:W-:Y:S01]  /*12d0*/  FMUL.FTZ R27, R27, R24 ;  /* 0x000000181b1b7220 */ /* 0x000fe20000410000 */
[----:B------:R-:W-:Y:S02]  /*12e0*/  FMUL.FTZ R30, R19, -1.4426950216293334961 ;  /* 0xbfb8aa3b131e7820 */ /* 0x000fe40000410000 */
[----:B------:R-:W-:Y:S01]  /*12f0*/  FFMA.FTZ R26, R10, R15, 1 ;  /* 0x3f8000000a1a7423 */ /* 0x000fe2000001000f */
[----:B------:R-:W-:Y:S01]  /*1300*/  FADD.FTZ R15, R29, -UR11 ;  /* 0x8000000b1d0f7e21 */ /* 0x000fe20008010000 */
[----:B------:R-:W-:Y:S01]  /*1310*/  FMUL.FTZ R10, R25, R28 ;  /* 0x0000001c190a7220 */ /* 0x000fe20000410000 */
[----:B------:R-:W1:Y:S01]  /*1320*/  MUFU.EX2 R16, R16 ;  /* 0x0000001000107308 */ /* 0x000e620000000800 */
[----:B--2---:R-:W-:Y:S01]  /*1330*/  FADD.FTZ R29, -R12, 1 ;  /* 0x3f8000000c1d7421 */ /* 0x004fe20000010100 */
[----:B------:R-:W-:-:S03]  /*1340*/  FMUL.FTZ R15, R15, UR9 ;  /* 0x000000090f0f7c20 */ /* 0x000fc60008410000 */
[----:B------:R-:W-:Y:S01]  /*1350*/  FFMA.FTZ R18, R18, R29, 1 ;  /* 0x3f80000012127423 */ /* 0x000fe2000001001d */
[----:B------:R-:W-:Y:S01]  /*1360*/  FMUL.FTZ R29, R31, R12 ;  /* 0x0000000c1f1d7220 */ /* 0x000fe20000410000 */
[----:B------:R-:W-:Y:S01]  /*1370*/  FMUL.FTZ R12, R27, R26 ;  /* 0x0000001a1b0c7220 */ /* 0x000fe20000410000 */
[----:B------:R-:W-:Y:S02]  /*1380*/  HADD2.F32 R26, -RZ, R36.H1_H1 ;  /* 0x30000024ff1a7230 */ /* 0x000fe40000004100 */
[----:B0-----:R-:W-:Y:S01]  /*1390*/  FADD.FTZ R25, R21, 1 ;  /* 0x3f80000015197421 */ /* 0x001fe20000010000 */
[----:B------:R-:W-:Y:S01]  /*13a0*/  FFMA.FTZ R21, R8, R15, R6 ;  /* 0x0000000f08157223 */ /* 0x000fe20000010006 */
[----:B------:R-:W-:Y:S01]  /*13b0*/  MUFU.EX2 R24, R30 ;  /* 0x0000001e00187308 */ /* 0x000fe20000000800 */
[----:B------:R-:W-:Y:S01]  /*13c0*/  FMUL.FTZ R18, R29, R18 ;  /* 0x000000121d127220 */ /* 0x000fe20000410000 */
[----:B------:R-:W-:Y:S01]  /*13d0*/  FADD.FTZ R26, R26, -UR11 ;  /* 0x8000000b1a1a7e21 */ /* 0x000fe20008010000 */
[----:B------:R-:W-:Y:S01]  /*13e0*/  FMUL.FTZ R28, R21, -1.4426950216293334961 ;  /* 0xbfb8aa3b151c7820 */ /* 0x000fe20000410000 */
[----:B-1----:R-:W-:-:S02]  /*13f0*/  FADD.FTZ R27, R16, 1 ;  /* 0x3f800000101b7421 */ /* 0x002fc40000010000 */
[----:B------:R-:W-:Y:S02]  /*1400*/  FMUL.FTZ R16, R26, UR9 ;  /* 0x000000091a107c20 */ /* 0x000fe40008410000 */
[----:B------:R-:W0:Y:S02]  /*1410*/  MUFU.RCP R25, R25 ;  /* 0x0000001900197308 */ /* 0x000e240000001000 */
[----:B------:R-:W-:-:S04]  /*1420*/  FFMA.FTZ R26, R9, R16, R7 ;  /* 0x00000010091a7223 */ /* 0x000fc80000010007 */
[----:B------:R-:W-:Y:S02]  /*1430*/  FMUL.FTZ R29, R26, -1.4426950216293334961 ;  /* 0xbfb8aa3b1a1d7820 */ /* 0x000fe40000410000 */
[----:B------:R-:W1:Y:S08]  /*1440*/  MUFU.EX2 R28, R28 ;  /* 0x0000001c001c7308 */ /* 0x000e700000000800 */
[----:B------:R-:W2:Y:S01]  /*1450*/  MUFU.RCP R27, R27 ;  /* 0x0000001b001b7308 */ /* 0x000ea20000001000 */
[----:B0-----:R-:W-:-:S04]  /*1460*/  FADD.FTZ R30, -R25, 1 ;  /* 0x3f800000191e7421 */ /* 0x001fc80000010100 */
[----:B------:R-:W-:Y:S01]  /*1470*/  FFMA.FTZ R23, R23, R30, 1 ;  /* 0x3f80000017177423 */ /* 0x000fe2000001001e */
[----:B------:R-:W-:Y:S02]  /*1480*/  HADD2.F32 R30, -RZ, R34.H1_H1 ;  /* 0x30000022ff1e7230 */ /* 0x000fe40000004100 */
[----:B------:R-:W0:Y:S03]  /*1490*/  MUFU.EX2 R29, R29 ;  /* 0x0000001d001d7308 */ /* 0x000e260000000800 */
[----:B------:R-:W-:Y:S01]  /*14a0*/  FMUL.FTZ R30, R30, R25 ;  /* 0x000000191e1e7220 */ /* 0x000fe20000410000 */
[----:B------:R-:W-:Y:S01]  /*14b0*/  FADD.FTZ R25, R24, 1 ;  /* 0x3f80000018197421 */ /* 0x000fe20000010000 */
[----:B-1----:R-:W-:Y:S01]  /*14c0*/  FADD.FTZ R24, R28, 1 ;  /* 0x3f8000001c187421 */ /* 0x002fe20000010000 */
[--C-:B------:R-:W-:Y:S02]  /*14d0*/  HADD2.F32 R28, -RZ, R33.reuse.H0_H0 ;  /* 0x20000021ff1c7230 */ /* 0x100fe40000004100 */
[----:B------:R-:W-:Y:S01]  /*14e0*/  FMUL.FTZ R23, R30, R23 ;  /* 0x000000171e177220 */ /* 0x000fe20000410000 */
[----:B------:R-:W-:-:S02]  /*14f0*/  HADD2.F32 R30, -RZ, R33.H1_H1 ;  /* 0x30000021ff1e7230 */ /* 0x000fc40000004100 */
[----:B--2---:R-:W-:Y:S01]  /*1500*/  FADD.FTZ R31, -R27, 1 ;  /* 0x3f8000001b1f7421 */ /* 0x004fe20000010100 */
[----:B------:R-:W1:Y:S03]  /*1510*/  MUFU.RCP R25, R25 ;  /* 0x0000001900197308 */ /* 0x000e660000001000 */
[----:B------:R-:W-:Y:S01]  /*1520*/  FFMA.FTZ R31, R22, R31, 1 ;  /* 0x3f800000161f7423 */ /* 0x000fe2000001001f */
[----:B------:R-:W-:Y:S01]  /*1530*/  FMUL.FTZ R22, R28, R27 ;  /* 0x0000001b1c167220 */ /* 0x000fe20000410000 */
[----:B0-----:R-:W-:-:S03]  /*1540*/  FADD.FTZ R27, R29, 1 ;  /* 0x3f8000001d1b7421 */ /* 0x001fc60000010000 */
[----:B------:R-:W0:Y:S01]  /*1550*/  MUFU.RCP R24, R24 ;  /* 0x0000001800187308 */ /* 0x000e220000001000 */
[----:B------:R-:W-:Y:S02]  /*1560*/  HADD2.F32 R29, -RZ, R32.H0_H0 ;  /* 0x20000020ff1d7230 */ /* 0x000fe40000004100 */
[----:B------:R-:W-:-:S05]  /*1570*/  FMUL.FTZ R22, R22, R31 ;  /* 0x0000001f16167220 */ /* 0x000fca0000410000 */
[----:B------:R-:W2:Y:S01]  /*1580*/  MUFU.RCP R27, R27 ;  /* 0x0000001b001b7308 */ /* 0x000ea20000001000 */
[----:B-1----:R-:W-:-:S04]  /*1590*/  FADD.FTZ R28, -R25, 1 ;  /* 0x3f800000191c7421 */ /* 0x002fc80000010100 */
[----:B------:R-:W-:Y:S01]  /*15a0*/  FFMA.FTZ R19, R19, R28, 1 ;  /* 0x3f80000013137423 */ /* 0x000fe2000001001c */
[----:B------:R-:W-:Y:S01]  /*15b0*/  FMUL.FTZ R28, R30, R25 ;  /* 0x000000191e1c7220 */ /* 0x000fe20000410000 */
[----:B0-----:R-:W-:Y:S01]  /*15c0*/  FADD.FTZ R30, -R24, 1 ;  /* 0x3f800000181e7421 */ /* 0x001fe20000010100 */
[----:B------:R-:W-:-:S03]  /*15d0*/  FMUL.FTZ R24, R29, R24 ;  /* 0x000000181d187220 */ /* 0x000fc60000410000 */
[----:B------:R-:W-:Y:S01]  /*15e0*/  FFMA.FTZ R25, R21, R30, 1 ;  /* 0x3f80000015197423 */ /* 0x000fe2000001001e */
[----:B--2---:R-:W-:Y:S01]  /*15f0*/  FADD.FTZ R21, -R27, 1 ;  /* 0x3f8000001b157421 */ /* 0x004fe20000010100 */
[----:B------:R-:W-:Y:S02]  /*1600*/  FMUL.FTZ R27, R44, R27 ;  /* 0x0000001b2c1b7220 */ /* 0x000fe40000410000 */
[----:B------:R-:W-:Y:S01]  /*1610*/  FMUL.FTZ R24, R24, R25 ;  /* 0x0000001918187220 */ /* 0x000fe20000410000 */
[----:B------:R-:W-:Y:S01]  /*1620*/  FMUL.FTZ R25, R9, R12 ;  /* 0x0000000c09197220 */ /* 0x000fe20000410000 */
[----:B------:R-:W-:Y:S01]  /*1630*/  FFMA.FTZ R30, R26, R21, 1 ;  /* 0x3f8000001a1e7423 */ /* 0x000fe20000010015 */
[-C--:B------:R-:W-:Y:S01]  /*1640*/  FMUL.FTZ R26, R8, R10.reuse ;  /* 0x0000000a081a7220 */ /* 0x080fe20000410000 */
[----:B------:R-:W-:Y:S01]  /*1650*/  FMUL.FTZ R21, R28, R19 ;  /* 0x000000131c157220 */ /* 0x000fe20000410000 */
[----:B------:R-:W-:Y:S01]  /*1660*/  FFMA.FTZ R28, R11, R10, RZ ;  /* 0x0000000a0b1c7223 */ /* 0x000fe200000100ff */
[----:B------:R-:W-:Y:S01]  /*1670*/  FMUL.FTZ R19, R27, R30 ;  /* 0x0000001e1b137220 */ /* 0x000fe20000410000 */
[----:B------:R-:W-:Y:S01]  /*1680*/  FFMA.FTZ R27, R11, R26, RZ ;  /* 0x0000001a0b1b7223 */ /* 0x000fe200000100ff */
[----:B------:R-:W-:Y:S01]  /*1690*/  FADD.FTZ R26, RZ, R26 ;  /* 0x0000001aff1a7221 */ /* 0x000fe20000010000 */
[----:B------:R-:W-:Y:S01]  /*16a0*/  FADD.FTZ R11, RZ, R10 ;  /* 0x0000000aff0b7221 */ /* 0x000fe20000010000 */
[-C--:B------:R-:W-:Y:S01]  /*16b0*/  FMUL.FTZ R10, R8, R18.reuse ;  /* 0x00000012080a7220 */ /* 0x080fe20000410000 */
[C---:B------:R-:W-:Y:S01]  /*16c0*/  FFMA.FTZ R29, R0.reuse, R25, R27 ;  /* 0x00000019001d7223 */ /* 0x040fe2000001001b */
[----:B------:R-:W-:Y:S01]  /*16d0*/  FADD.FTZ R25, R25, R26 ;  /* 0x0000001a19197221 */ /* 0x000fe20000010000 */
[----:B------:R-:W-:Y:S01]  /*16e0*/  FADD.FTZ R11, R11, R18 ;  /* 0x000000120b0b7221 */ /* 0x000fe20000010000 */
[C---:B------:R-:W-:Y:S01]  /*16f0*/  FFMA.FTZ R27, R13.reuse, R18, R28 ;  /* 0x000000120d1b7223 */ /* 0x040fe2000001001c */
[----:B------:R-:W-:Y:S01]  /*1700*/  FFMA.FTZ R18, R13, R10, R29 ;  /* 0x0000000a0d127223 */ /* 0x000fe2000001001d */
[----:B------:R-:W-:Y:S01]  /*1710*/  FMUL.FTZ R29, R9, R23 ;  /* 0x00000017091d7220 */ /* 0x000fe20000410000 */
[----:B------:R-:W-:Y:S01]  /*1720*/  FADD.FTZ R10, R25, R10 ;  /* 0x0000000a190a7221 */ /* 0x000fe20000010000 */
[----:B------:R-:W-:Y:S01]  /*1730*/  FFMA.FTZ R13, R0, R12, RZ ;  /* 0x0000000c000d7223 */ /* 0x000fe200000100ff */
[----:B------:R-:W-:Y:S01]  /*1740*/  FADD.FTZ R0, RZ, R12 ;  /* 0x0000000cff007221 */ /* 0x000fe20000010000 */
[----:B------:R-:W-:Y:S01]  /*1750*/  FFMA.FTZ R18, R20, R29, R18 ;  /* 0x0000001d14127223 */ /* 0x000fe20000010012 */
[-C--:B------:R-:W-:Y:S01]  /*1760*/  FMUL.FTZ R25, R8, R22.reuse ;  /* 0x0000001608197220 */ /* 0x080fe20000410000 */
[----:B------:R-:W-:Y:S01]  /*1770*/  FADD.FTZ R10, R29, R10 ;  /* 0x0000000a1d0a7221 */ /* 0x000fe20000010000 */
[----:B------:R-:W-:Y:S01]  /*1780*/  FFMA.FTZ R13, R20, R23, R13 ;  /* 0x00000017140d7223 */ /* 0x000fe2000001000d */
[----:B------:R-:W-:Y:S01]  /*1790*/  FADD.FTZ R0, R0, R23 ;  /* 0x0000001700007221 */ /* 0x000fe20000010000 */
[----:B------:R-:W-:Y:S01]  /*17a0*/  FFMA.FTZ R29, R17, R25, R18 ;  /* 0x00000019111d7223 */ /* 0x000fe20000010012 */
[----:B------:R-:W-:Y:S01]  /*17b0*/  FMUL.FTZ R23, R9, R21 ;  /* 0x0000001509177220 */ /* 0x000fe20000410000 */
[----:B------:R-:W-:Y:S01]  /*17c0*/  FADD.FTZ R18, R10, R25 ;  /* 0x000000190a127221 */ /* 0x000fe20000010000 */
[----:B------:R-:W-:Y:S01]  /*17d0*/  FFMA.FTZ R12, R17, R22, R27 ;  /* 0x00000016110c7223 */ /* 0x000fe2000001001b */
[-C--:B------:R-:W-:Y:S01]  /*17e0*/  FMUL.FTZ R17, R8, R24.reuse ;  /* 0x0000001808117220 */ /* 0x080fe20000410000 */
[----:B------:R-:W-:Y:S01]  /*17f0*/  FFMA.FTZ R10, R14, R23, R29 ;  /* 0x000000170e0a7223 */ /* 0x000fe2000001001d */
[----:B------:R-:W-:Y:S01]  /*1800*/  FADD.FTZ R18, R23, R18 ;  /* 0x0000001217127221 */ /* 0x000fe20000010000 */
[----:B------:R-:W-:Y:S01]  /*1810*/  FADD.FTZ R11, R11, R22 ;  /* 0x000000160b0b7221 */ /* 0x000fe20000010000 */
[----:B------:R-:W-:Y:S01]  /*1820*/  FMUL.FTZ R23, R9, R19 ;  /* 0x0000001309177220 */ /* 0x000fe20000410000 */
[C---:B------:R-:W-:Y:S01]  /*1830*/  FFMA.FTZ R25, R15.reuse, R17, R10 ;  /* 0x000000110f197223 */ /* 0x040fe2000001000a */
[----:B------:R-:W-:Y:S01]  /*1840*/  FADD.FTZ R18, R18, R17 ;  /* 0x0000001112127221 */ /* 0x000fe20000010000 */
[----:B------:R-:W-:Y:S01]  /*1850*/  FFMA.FTZ R13, R14, R21, R13 ;  /* 0x000000150e0d7223 */ /* 0x000fe2000001000d */
[----:B------:R-:W-:Y:S01]  /*1860*/  FADD.FTZ R0, R0, R21 ;  /* 0x0000001500007221 */ /* 0x000fe20000010000 */
[----:B------:R-:W-:Y:S01]  /*1870*/  FFMA.FTZ R12, R15, R24, R12 ;  /* 0x000000180f0c7223 */ /* 0x000fe2000001000c */
[C---:B------:R-:W-:Y:S01]  /*1880*/  FFMA.FTZ R21, R16.reuse, R23, R25 ;  /* 0x0000001710157223 */ /* 0x040fe20000010019 */
[----:B------:R-:W-:Y:S01]  /*1890*/  FADD.FTZ R10, R23, R18 ;  /* 0x00000012170a7221 */ /* 0x000fe20000010000 */
[----:B------:R-:W-:Y:S01]  /*18a0*/  FADD.FTZ R14, R11, R24 ;  /* 0x000000180b0e7221 */ /* 0x000fe20000010000 */
[----:B------:R-:W-:Y:S01]  /*18b0*/  FFMA.FTZ R13, R16, R19, R13 ;  /* 0x00000013100d7223 */ /* 0x000fe2000001000d */
[----:B------:R-:W-:-:S07]  /*18c0*/  FADD.FTZ R15, R0, R19 ;  /* 0x00000013000f7221 */ /* 0x000fce0000010000 */
.L_x_538:
[----:B------:R-:W0:Y:S01]  /*18d0*/  SHFL.DOWN PT, R0, R21, 0x1, 0x1f ;  /* 0x08201f0015007f89 */ /* 0x000e2200000e0000 */
[----:B------:R-:W-:Y:S01]  /*18e0*/  MOV R11, R10 ;  /* 0x0000000a000b7202 */ /* 0x000fe20000000f00 */
[----:B------:R-:W1:Y:S01]  /*18f0*/  S2UR UR10, SR_CgaCtaId ;  /* 0x00000000000a79c3 */ /* 0x000e620000008800 */
[C---:B------:R-:W-:Y:S01]  /*1900*/  ISETP.GT.AND P0, PT, R45.reuse, 0x1e, PT ;  /* 0x0000001e2d00780c */ /* 0x040fe20003f04270 */
[----:B------:R-:W2:Y:S01]  /*1910*/  S2R R44, SR_TID.X ;  /* 0x00000000002c7919 */ /* 0x000ea20000002100 */
[----:B------:R-:W-:Y:S01]  /*1920*/  UMOV UR7, 0x400 ;  /* 0x0000040000077882 */ /* 0x000fe20000000000 */
[C---:B------:R-:W-:Y:S01]  /*1930*/  ISETP.GT.AND P2, PT, R45.reuse, 0xf, PT ;  /* 0x0000000f2d00780c */ /* 0x040fe20003f44270 */
[----:B------:R-:W-:Y:S01]  /*1940*/  UIADD3 UR6, UPT, UPT, UR7, 0xd0, URZ ;  /* 0x000000d007067890 */ /* 0x000fe2000fffe0ff */
[----:B------:R-:W3:Y:S01]  /*1950*/  SHFL.DOWN PT, R10, R11, 0x1, 0x1f ;  /* 0x08201f000b0a7f89 */ /* 0x000ee200000e0000 */
[----:B------:R-:W-:Y:S01]  /*1960*/  ISETP.GT.AND P1, PT, R45, 0x17, PT ;  /* 0x000000172d00780c */ /* 0x000fe20003f24270 */
[----:B------:R-:W-:Y:S06]  /*1970*/  BSSY.RECONVERGENT B0, `(.L_x_539) ;  /* 0x0000023000007945 */ /* 0x000fec0003800200 */
[----:B0-----:R-:W-:Y:S01]  /*1980*/  @!P0 FADD.FTZ R21, R0, R21 ;  /* 0x0000001500158221 */ /* 0x001fe20000010000 */
[----:B-1----:R-:W-:-:S04]  /*1990*/  ULEA UR6, UR10, UR6, 0x18 ;  /* 0x000000060a067291 */ /* 0x002fc8000f8ec0ff */
[----:B------:R-:W0:Y:S01]  /*19a0*/  SHFL.DOWN PT, R0, R21, 0x2, 0x1f ;  /* 0x08401f0015007f89 */ /* 0x000e2200000e0000 */
[----:B---3--:R-:W-:Y:S01]  /*19b0*/  @!P0 FADD.FTZ R11, R10, R11 ;  /* 0x0000000b0a0b8221 */ /* 0x008fe20000010000 */
[----:B------:R-:W-:Y:S02]  /*19c0*/  ISETP.GT.AND P0, PT, R45, 0x1d, PT ;  /* 0x0000001d2d00780c */ /* 0x000fe40003f04270 */
[----:B--2---:R-:W-:Y:S02]  /*19d0*/  ISETP.GT.U32.AND P3, PT, R44, 0x4, PT ;  /* 0x000000042c00780c */ /* 0x004fe40003f64070 */
[----:B------:R-:W1:Y:S09]  /*19e0*/  SHFL.DOWN PT, R10, R11, 0x2, 0x1f ;  /* 0x08401f000b0a7f89 */ /* 0x000e7200000e0000 */
[----:B0-----:R-:W-:-:S05]  /*19f0*/  @!P0 FADD.FTZ R21, R21, R0 ;  /* 0x0000000015158221 */ /* 0x001fca0000010000 */
[----:B------:R-:W0:Y:S01]  /*1a00*/  SHFL.DOWN PT, R0, R21, 0x4, 0x1f ;  /* 0x08801f0015007f89 */ /* 0x000e2200000e0000 */
[----:B-1----:R-:W-:Y:S01]  /*1a10*/  @!P0 FADD.FTZ R11, R11, R10 ;  /* 0x0000000a0b0b8221 */ /* 0x002fe20000010000 */
[----:B------:R-:W-:-:S04]  /*1a20*/  ISETP.GT.AND P0, PT, R45, 0x1b, PT ;  /* 0x0000001b2d00780c */ /* 0x000fc80003f04270 */
[----:B------:R-:W1:Y:S09]  /*1a30*/  SHFL.DOWN PT, R10, R11, 0x4, 0x1f ;  /* 0x08801f000b0a7f89 */ /* 0x000e7200000e0000 */
[----:B0-----:R-:W-:-:S05]  /*1a40*/  @!P0 FADD.FTZ R21, R21, R0 ;  /* 0x0000000015158221 */ /* 0x001fca0000010000 */
[----:B------:R-:W0:Y:S01]  /*1a50*/  SHFL.DOWN PT, R0, R21, 0x8, 0x1f ;  /* 0x09001f0015007f89 */ /* 0x000e2200000e0000 */
[----:B-1----:R-:W-:Y:S01]  /*1a60*/  @!P0 FADD.FTZ R11, R11, R10 ;  /* 0x0000000a0b0b8221 */ /* 0x002fe20000010000 */
[----:B------:R-:W-:-:S04]  /*1a70*/  ISETP.NE.AND P0, PT, R44, RZ, PT ;  /* 0x000000ff2c00720c */ /* 0x000fc80003f05270 */
[----:B------:R-:W1:Y:S01]  /*1a80*/  SHFL.DOWN PT, R10, R11, 0x8, 0x1f ;  /* 0x09001f000b0a7f89 */ /* 0x000e6200000e0000 */
[----:B0-----:R-:W-:Y:S01]  /*1a90*/  FADD.FTZ R18, R21, R0 ;  /* 0x0000000015127221 */ /* 0x001fe20000010000 */
[----:B------:R-:W-:-:S05]  /*1aa0*/  LEA R0, R44, UR6, 0x4 ;  /* 0x000000062c007c11 */ /* 0x000fca000f8e20ff */
[----:B------:R0:W-:Y:S01]  /*1ab0*/  STS.128 [R0], R12 ;  /* 0x0000000c00007388 */ /* 0x0001e20000000c00 */
[----:B-1----:R-:W-:Y:S01]  /*1ac0*/  FADD.FTZ R20, R11, R10 ;  /* 0x0000000a0b147221 */ /* 0x002fe20000010000 */
[----:B------:R-:W-:-:S04]  /*1ad0*/  FSEL R10, R21, R18, P1 ;  /* 0x00000012150a7208 */ /* 0x000fc80000800000 */
[----:B------:R-:W-:Y:S01]  /*1ae0*/  FSEL R11, R11, R20, P1 ;  /* 0x000000140b0b7208 */ /* 0x000fe20000800000 */
        /* <DEDUP_REMOVED lines=11> */
.L_x_540:
[----:B------:R-:W-:Y:S05]  /*1ba0*/  BSYNC.RECONVERGENT B0 ;  /* 0x0000000000007941 */ /* 0x000fea0003800200 */
.L_x_539:
[----:B------:R-:W-:Y:S06]  /*1bb0*/  BAR.SYNC.DEFER_BLOCKING 0x0 ;  /* 0x0000000000007b1d */ /* 0x000fec0000010000 */
[----:B------:R-:W-:Y:S04]  /*1bc0*/  BSSY.RECONVERGENT B0, `(.L_x_541) ;  /* 0x0000033000007945 */ /* 0x000fe80003800200 */
[----:B------:R-:W-:Y:S05]  /*1bd0*/  @P0 BRA `(.L_x_542) ;  /* 0x0000000000c40947 */ /* 0x000fea0003800000 */
[----:B------:R-:W-:-:S09]  /*1be0*/  ULEA UR6, UR10, UR7, 0x18 ;  /* 0x000000070a067291 */ /* 0x000fd2000f8ec0ff */
[----:B------:R-:W4:Y:S04]  /*1bf0*/  LDS.128 R24, [UR6+0x20] ;  /* 0x00002006ff187984 */ /* 0x000f280008000c00 */
[----:B------:R-:W5:Y:S04]  /*1c00*/  LDS.128 R20, [UR6+0x30] ;  /* 0x00003006ff147984 */ /* 0x000f680008000c00 */
[----:B-123--:R-:W1:Y:S01]  /*1c10*/  LDS.128 R16, [UR6+0x40] ;  /* 0x00004006ff107984 */ /* 0x00ee620008000c00 */
[----:B----4-:R-:W-:Y:S01]  /*1c20*/  FADD.FTZ R29, R10, R24 ;  /* 0x000000180a1d7221 */ /* 0x010fe20000010000 */
[----:B0-----:R-:W-:-:S03]  /*1c30*/  FADD.FTZ R10, R11, R25 ;  /* 0x000000190b0a7221 */ /* 0x001fc60000010000 */
[----:B------:R-:W-:Y:S01]  /*1c40*/  FADD.FTZ R11, R29, R26 ;  /* 0x0000001a1d0b7221 */ /* 0x000fe20000010000 */
[----:B------:R-:W-:Y:S01]  /*1c50*/  FADD.FTZ R10, R10, R27 ;  /* 0x0000001b0a0a7221 */ /* 0x000fe20000010000 */
[----:B------:R-:W0:Y:S02]  /*1c60*/  LDS.128 R28, [UR6+0x50] ;  /* 0x00005006ff1c7984 */ /* 0x000e240008000c00 */
[----:B-----5:R-:W-:Y:S01]  /*1c70*/  FADD.FTZ R11, R11, R20 ;  /* 0x000000140b0b7221 */ /* 0x020fe20000010000 */
[----:B------:R-:W-:Y:S01]  /*1c80*/  FADD.FTZ R10, R10, R21 ;  /* 0x000000150a0a7221 */ /* 0x000fe20000010000 */
[----:B------:R-:W2:Y:S02]  /*1c90*/  LDS.128 R24, [UR6+0x60] ;  /* 0x00006006ff187984 */ /* 0x000ea40008000c00 */
[----:B------:R-:W-:Y:S01]  /*1ca0*/  FADD.FTZ R11, R11, R22 ;  /* 0x000000160b0b7221 */ /* 0x000fe20000010000 */
[----:B------:R-:W-:Y:S02]  /*1cb0*/  FADD.FTZ R10, R10, R23 ;  /* 0x000000170a0a7221 */ /* 0x000fe40000010000 */
[----:B------:R-:W3:Y:S01]  /*1cc0*/  LDS.128 R20, [UR6+0x70] ;  /* 0x00007006ff147984 */ /* 0x000ee20008000c00 */
        /* <DEDUP_REMOVED lines=9> */
[----:B------:R-:W-:Y:S01]  /*1d60*/  LDS.128 R28, [UR6+0xa0] ;  /* 0x0000a006ff1c7984 */ /* 0x000fe20008000c00 */
[----:B--2---:R-:W-:Y:S01]  /*1d70*/  FADD.FTZ R11, R11, R24 ;  /* 0x000000180b0b7221 */ /* 0x004fe20000010000 */
[----:B------:R-:W-:-:S03]  /*1d80*/  FADD.FTZ R10, R10, R25 ;  /* 0x000000190a0a7221 */ /* 0x000fc60000010000 */
[----:B------:R-:W-:Y:S01]  /*1d90*/  FADD.FTZ R11, R11, R26 ;  /* 0x0000001a0b0b7221 */ /* 0x000fe20000010000 */
[----:B------:R-:W-:Y:S02]  /*1da0*/  FADD.FTZ R10, R10, R27 ;  /* 0x0000001b0a0a7221 */ /* 0x000fe40000010000 */
[----:B------:R-:W0:Y:S01]  /*1db0*/  LDS.128 R24, [UR6+0x90] ;  /* 0x00009006ff187984 */ /* 0x000e220008000c00 */
[----:B---3--:R-:W-:Y:S01]  /*1dc0*/  FADD.FTZ R11, R11, R20 ;  /* 0x000000140b0b7221 */ /* 0x008fe20000010000 */
[----:B------:R-:W-:-:S03]  /*1dd0*/  FADD.FTZ R10, R10, R21 ;  /* 0x000000150a0a7221 */ /* 0x000fc60000010000 */
[----:B------:R-:W-:Y:S01]  /*1de0*/  FADD.FTZ R21, R11, R22 ;  /* 0x000000160b157221 */ /* 0x000fe20000010000 */
[----:B------:R-:W-:Y:S02]  /*1df0*/  FADD.FTZ R20, R10, R23 ;  /* 0x000000170a147221 */ /* 0x000fe40000010000 */
[----:B------:R-:W2:Y:S01]  /*1e00*/  LDS.64 R10, [UR6+0xb0] ;  /* 0x0000b006ff0a7984 */ /* 0x000ea20008000a00 */
[----:B-1----:R-:W-:Y:S01]  /*1e10*/  FADD.FTZ R21, R21, R16 ;  /* 0x0000001015157221 */ /* 0x002fe20000010000 */
[----:B------:R-:W-:-:S03]  /*1e20*/  FADD.FTZ R20, R20, R17 ;  /* 0x0000001114147221 */ /* 0x000fc60000010000 */
[----:B------:R-:W-:Y:S01]  /*1e30*/  FADD.FTZ R21, R21, R18 ;  /* 0x0000001215157221 */ /* 0x000fe20000010000 */
[----:B------:R-:W-:-:S03]  /*1e40*/  FADD.FTZ R20, R20, R19 ;  /* 0x0000001314147221 */ /* 0x000fc60000010000 */
[----:B0-----:R-:W-:Y:S01]  /*1e50*/  FADD.FTZ R21, R21, R24 ;  /* 0x0000001815157221 */ /* 0x001fe20000010000 */
[----:B------:R-:W-:-:S03]  /*1e60*/  FADD.FTZ R20, R20, R25 ;  /* 0x0000001914147221 */ /* 0x000fc60000010000 */
[----:B------:R-:W-:Y:S01]  /*1e70*/  FADD.FTZ R21, R21, R26 ;  /* 0x0000001a15157221 */ /* 0x000fe20000010000 */
[----:B------:R-:W-:-:S03]  /*1e80*/  FADD.FTZ R20, R20, R27 ;  /* 0x0000001b14147221 */ /* 0x000fc60000010000 */
[----:B------:R-:W-:Y:S01]  /*1e90*/  FADD.FTZ R21, R21, R28 ;  /* 0x0000001c15157221 */ /* 0x000fe20000010000 */
[----:B------:R-:W-:-:S03]  /*1ea0*/  FADD.FTZ R20, R20, R29 ;  /* 0x0000001d14147221 */ /* 0x000fc60000010000 */
[----:B------:R-:W-:Y:S01]  /*1eb0*/  FADD.FTZ R21, R21, R30 ;  /* 0x0000001e15157221 */ /* 0x000fe20000010000 */
[----:B------:R-:W-:-:S03]  /*1ec0*/  FADD.FTZ R20, R20, R31 ;  /* 0x0000001f14147221 */ /* 0x000fc60000010000 */
[----:B--2---:R-:W-:Y:S01]  /*1ed0*/  FADD.FTZ R10, R21, R10 ;  /* 0x0000000a150a7221 */ /* 0x004fe20000010000 */
[----:B------:R-:W-:-:S07]  /*1ee0*/  FADD.FTZ R11, R20, R11 ;  /* 0x0000000b140b7221 */ /* 0x000fce0000010000 */
.L_x_542:
[----:B------:R-:W-:Y:S05]  /*1ef0*/  BSYNC.RECONVERGENT B0 ;  /* 0x0000000000007941 */ /* 0x000fea0003800200 */
.L_x_541:
[----:B------:R-:W-:Y:S06]  /*1f00*/  BAR.SYNC.DEFER_BLOCKING 0x0 ;  /* 0x0000000000007b1d */ /* 0x000fec0000010000 */
[----:B------:R-:W-:Y:S04]  /*1f10*/  BSSY.RECONVERGENT B0, `(.L_x_543) ;  /* 0x00000f4000007945 */ /* 0x000fe80003800200 */
[----:B------:R-:W-:Y:S05]  /*1f20*/  @P3 BRA `(.L_x_544) ;  /* 0x0000000c00c83947 */ /* 0x000fea0003800000 */
[----:B-123--:R-:W1:Y:S01]  /*1f30*/  LDS.128 R16, [R0+0x50] ;  /* 0x0000500000107984 */ /* 0x00ee620000000c00 */
[----:B------:R-:W-:-:S03]  /*1f40*/  UMOV UR6, 0x1e0 ;  /* 0x000001e000067882 */ /* 0x000fc60000000000 */
[----:B------:R-:W2:Y:S04]  /*1f50*/  LDS.128 R20, [R0+0xa0] ;  /* 0x0000a00000147984 */ /* 0x000ea80000000c00 */
[----:B------:R-:W3:Y:S04]  /*1f60*/  LDS.128 R24, [R0+0xf0] ;  /* 0x0000f00000187984 */ /* 0x000ee80000000c00 */
[----:B------:R-:W4:Y:S01]  /*1f70*/  LDS.128 R28, [R0+0x140] ;  /* 0x00014000001c7984 */ /* 0x000f220000000c00 */
[----:B-1----:R-:W-:Y:S01]  /*1f80*/  FADD.FTZ R16, R12, R16 ;  /* 0x000000100c107221 */ /* 0x002fe20000010000 */
[----:B0-----:R-:W-:Y:S01]  /*1f90*/  FADD.FTZ R12, R13, R17 ;  /* 0x000000110d0c7221 */ /* 0x001fe20000010000 */
[----:B------:R-:W-:Y:S01]  /*1fa0*/  FADD.FTZ R13, R14, R18 ;  /* 0x000000120e0d7221 */ /* 0x000fe20000010000 */
[----:B------:R-:W-:Y:S01]  /*1fb0*/  FADD.FTZ R14, R15, R19 ;  /* 0x000000130f0e7221 */ /* 0x000fe20000010000 */
[----:B--2---:R-:W-:Y:S01]  /*1fc0*/  FADD.FTZ R15, R16, R20 ;  /* 0x00000014100f7221 */ /* 0x004fe20000010000 */
[----:B------:R-:W-:Y:S01]  /*1fd0*/  FADD.FTZ R16, R12, R21 ;  /* 0x000000150c107221 */ /* 0x000fe20000010000 */
[----:B------:R-:W-:Y:S01]  /*1fe0*/  FADD.FTZ R17, R13, R22 ;  /* 0x000000160d117221 */ /* 0x000fe20000010000 */
[----:B------:R-:W-:Y:S01]  /*1ff0*/  FADD.FTZ R18, R14, R23 ;  /* 0x000000170e127221 */ /* 0x000fe20000010000 */
[----:B---3--:R-:W-:Y:S01]  /*2000*/  FADD.FTZ R21, R15, R24 ;  /* 0x000000180f157221 */ /* 0x008fe20000010000 */
[----:B------:R-:W-:Y:S01]  /*2010*/  FADD.FTZ R20, R16, R25 ;  /* 0x0000001910147221 */ /* 0x000fe20000010000 */
[----:B------:R-:W0:Y:S01]  /*2020*/  LDS.128 R12, [R0+0x190] ;  /* 0x00019000000c7984 */ /* 0x000e220000000c00 */
[----:B------:R-:W-:Y:S01]  /*2030*/  FADD.FTZ R25, R17, R26 ;  /* 0x0000001a11197221 */ /* 0x000fe20000010000 */
[----:B------:R-:W-:Y:S01]  /*2040*/  FADD.FTZ R24, R18, R27 ;  /* 0x0000001b12187221 */ /* 0x000fe20000010000 */
[----:B----4-:R-:W-:Y:S01]  /*2050*/  FADD.FTZ R27, R21, R28 ;  /* 0x0000001c151b7221 */ /* 0x010fe20000010000 */
[----:B------:R-:W1:Y:S01]  /*2060*/  LDS.128 R16, [R0+0x1e0] ;  /* 0x0001e00000107984 */ /* 0x000e620000000c00 */
[----:B------:R-:W-:Y:S01]  /*2070*/  FADD.FTZ R26, R20, R29 ;  /* 0x0000001d141a7221 */ /* 0x000fe20000010000 */
[----:B------:R-:W-:Y:S01]  /*2080*/  FADD.FTZ R25, R25, R30 ;  /* 0x0000001e19197221 */ /* 0x000fe20000010000 */
[----:B------:R-:W-:Y:S01]  /*2090*/  FADD.FTZ R24, R24, R31 ;  /* 0x0000001f18187221 */ /* 0x000fe20000010000 */
[----:B------:R2:W3:Y:S02]  /*20a0*/  LDS.128 R20, [R0+0x230] ;  /* 0x0002300000147984 */ /* 0x0004e40000000c00 */
[----:B--2---:R-:W-:Y:S01]  /*20b0*/  IADD3 R0, PT, PT, R0, 0x1e0, RZ ;  /* 0x000001e000007810 */ /* 0x004fe20007ffe0ff */
        /* <DEDUP_REMOVED lines=8> */
[----:B---3--:R-:W-:Y:S01]  /*2140*/  FADD.FTZ R12, R27, R20 ;  /* 0x000000141b0c7221 */ /* 0x008fe20000010000 */
[----:B------:R-:W-:Y:S01]  /*2150*/  FADD.FTZ R13, R26, R21 ;  /* 0x000000151a0d7221 */ /* 0x000fe20000010000 */
[----:B------:R-:W-:Y:S01]  /*2160*/  FADD.FTZ R14, R25, R22 ;  /* 0x00000016190e7221 */ /* 0x000fe20000010000 */
[----:B------:R-:W-:-:S07]  /*2170*/  FADD.FTZ R15, R24, R23 ;  /* 0x00000017180f7221 */ /* 0x000fce0000010000 */
.L_x_545:
[----:B------:R-:W0:Y:S01]  /*2180*/  LDS.128 R16, [R0+0xa0] ;  /* 0x0000a00000107984 */ /* 0x000e220000000c00 */
[----:B------:R-:W-:-:S03]  /*2190*/  UIADD3 UR6, UPT, UPT, UR6, 0xc80, URZ ;  /* 0x00000c8006067890 */ /* 0x000fc6000fffe0ff */
[----:B------:R-:W1:Y:S01]  /*21a0*/  LDS.128 R20, [R0+0xf0] ;  /* 0x0000f00000147984 */ /* 0x000e620000000c00 */
[----:B------:R-:W-:-:S03]  /*21b0*/  UISETP.NE.AND UP0, UPT, UR6, 0x2760, UPT ;  /* 0x000027600600788c */ /* 0x000fc6000bf05270 */
[----:B------:R-:W2:Y:S04]  /*21c0*/  LDS.128 R24, [R0+0x140] ;  /* 0x0001400000187984 */ /* 0x000ea80000000c00 */
[----:B------:R-:W3:Y:S01]  /*21d0*/  LDS.128 R28, [R0+0x190] ;  /* 0x00019000001c7984 */ /* 0x000ee20000000c00 */
        /* <DEDUP_REMOVED lines=29> */
[----:B--2---:R-:W-:Y:S01]  /*23b0*/  FADD.FTZ R31, R31, R20 ;  /* 0x000000141f1f7221 */ /* 0x004fe20000010000 */
        /* <DEDUP_REMOVED lines=133> */
[----:B--2---:R-:W-:Y:S01]  /*2c10*/  FADD.FTZ R31, R31, R16 ;  /* 0x000000101f1f7221 */ /* 0x004fe20000010000 */
[----:B------:R-:W-:Y:S01]  /*2c20*/  FADD.FTZ R28, R28, R15 ;  /* 0x0000000f1c1c7221 */ /* 0x000fe20000010000 */
[----:B------:R-:W-:Y:S01]  /*2c30*/  FADD.FTZ R16, R12, R17 ;  /* 0x000000110c107221 */ /* 0x000fe20000010000 */
[----:B------:R-:W-:Y:S01]  /*2c40*/  FADD.FTZ R29, R29, R18 ;  /* 0x000000121d1d7221 */ /* 0x000fe20000010000 */
[----:B------:R2:W3:Y:S01]  /*2c50*/  LDS.128 R12, [R0+0xbe0] ;  /* 0x000be000000c7984 */ /* 0x0004e20000000c00 */
[----:B------:R-:W-:Y:S01]  /*2c60*/  FADD.FTZ R18, R28, R19 ;  /* 0x000000131c127221 */ /* 0x000fe20000010000 */
[----:B------:R-:W-:-:S02]  /*2c70*/  MOV R28, R0 ;  /* 0x00000000001c7202 */ /* 0x000fc40000000f00 */
[----:B--2---:R-:W-:Y:S01]  /*2c80*/  IADD3 R0, PT, PT, R0, 0xc80, RZ ;  /* 0x00000c8000007810 */ /* 0x004fe20007ffe0ff */
        /* <DEDUP_REMOVED lines=8> */
[----:B------:R-:W-:Y:S01]  /*2d10*/  FADD.FTZ R30, R30, R23 ;  /* 0x000000171e1e7221 */ /* 0x000fe20000010000 */
[----:B---3--:R-:W-:Y:S01]  /*2d20*/  FADD.FTZ R31, R12, R31 ;  /* 0x0000001f0c1f7221 */ /* 0x008fe20000010000 */
[----:B------:R-:W1:Y:S01]  /*2d30*/  LDS.128 R20, [R28+0xc80] ;  /* 0x000c80001c147984 */ /* 0x000e620000000c00 */
[----:B------:R-:W-:Y:S01]  /*2d40*/  FADD.FTZ R12, R13, R24 ;  /* 0x000000180d0c7221 */ /* 0x000fe20000010000 */
[----:B------:R-:W-:Y:S01]  /*2d50*/  FADD.FTZ R29, R14, R29 ;  /* 0x0000001d0e1d7221 */ /* 0x000fe20000010000 */
[----:B------:R-:W-:Y:S01]  /*2d60*/  FADD.FTZ R30, R15, R30 ;  /* 0x0000001e0f1e7221 */ /* 0x000fe20000010000 */
        /* <DEDUP_REMOVED lines=14> */
.L_x_544:
[----:B------:R-:W-:Y:S05]  /*2e50*/  BSYNC.RECONVERGENT B0 ;  /* 0x0000000000007941 */ /* 0x000fea0003800200 */
.L_x_543:
[----:B------:R-:W-:Y:S04]  /*2e60*/  BSSY.RECONVERGENT B0, `(.L_x_546) ;  /* 0x000001d000007945 */ /* 0x000fe80003800200 */
[----:B------:R-:W-:Y:S05]  /*2e70*/  @P3 BRA `(.L_x_547) ;  /* 0x00000000006c3947 */ /* 0x000fea0003800000 */
[----:B-1-3--:R-:W2:Y:S01]  /*2e80*/  LDC.64 R16, c[0x0][0x3f8] ;  /* 0x0000fe00ff107b82 */ /* 0x00aea20000000a00 */
[----:B------:R-:W-:-:S07]  /*2e90*/  IMAD R27, R40, 0x5, R44 ;  /* 0x00000005281b7824 */ /* 0x000fce00078e022c */
[----:B------:R-:W1:Y:S01]  /*2ea0*/  LDC.64 R20, c[0x0][0x3d8] ;  /* 0x0000f600ff147b82 */ /* 0x000e620000000a00 */
[----:B--2---:R-:W-:Y:S01]  /*2eb0*/  IMAD.WIDE.U32 R18, R16, 0x3, RZ ;  /* 0x0000000310127825 */ /* 0x004fe200078e00ff */
[C---:B------:R-:W-:Y:S02]  /*2ec0*/  LEA R25, R17.reuse, R17, 0x1 ;  /* 0x0000001111197211 */ /* 0x040fe400078e08ff */
[----:B------:R-:W-:Y:S02]  /*2ed0*/  LEA.HI R23, P1, R17, R16, RZ, 0x1 ;  /* 0x0000001011177211 */ /* 0x000fe400078308ff */
[----:B------:R-:W-:Y:S02]  /*2ee0*/  IADD3 R19, PT, PT, R19, R25, RZ ;  /* 0x0000001913137210 */ /* 0x000fe40007ffe0ff */
[----:B------:R-:W-:Y:S01]  /*2ef0*/  IADD3.X R22, PT, PT, RZ, R17, RZ, P1, !PT ;  /* 0x00000011ff167210 */ /* 0x000fe20000ffe4ff */
[----:B-1----:R-:W-:Y:S01]  /*2f00*/  IMAD.WIDE R20, R27, 0x4, R20 ;  /* 0x000000041b147825 */ /* 0x002fe200078e0214 */
[----:B0-----:R-:W-:-:S02]  /*2f10*/  LEA.HI R0, P1, R19, R18, RZ, 0x1 ;  /* 0x0000001213007211 */ /* 0x001fc400078308ff */
        /* <DEDUP_REMOVED lines=17> */
.L_x_547:
[----:B------:R-:W-:Y:S05]  /*3030*/  BSYNC.RECONVERGENT B0 ;  /* 0x0000000000007941 */ /* 0x000fea0003800200 */
.L_x_546:
[----:B------:R-:W5:Y:S02]  /*3040*/  LDCU UR6, c[0x0][0x370] ;  /* 0x00006e00ff0677ac */ /* 0x000f640008000800 */
[----:B-----5:R-:W-:-:S09]  /*3050*/  UISETP.GE.U32.AND UP0, UPT, UR6, 0x2, UPT ;  /* 0x000000020600788c */ /* 0x020fd2000bf06070 */
[----:B------:R-:W-:Y:S05]  /*3060*/  BRA.U !UP0, `(.L_x_548) ;  /* 0x0000000908b47547 */ /* 0x000fea000b800000 */
[----:B0-----:R-:W0:Y:S01]  /*3070*/  LDC R0, c[0x0][0x374] ;  /* 0x0000dd00ff007b82 */ /* 0x001e220000000800 */
[----:B------:R-:W-:Y:S01]  /*3080*/  ULOP3.LUT UR7, UR4, 0x1, URZ, 0xc0, !UPT ;  /* 0x0000000104077892 */ /* 0x000fe2000f8ec0ff */
[----:B------:R-:W0:Y:S06]  /*3090*/  S2R R26, SR_CTAID.Y ;  /* 0x00000000001a7919 */ /* 0x000e2c0000002600 */
[----:B----4-:R-:W4:Y:S08]  /*30a0*/  LDC R15, c[0x0][0x370] ;  /* 0x0000dc00ff0f7b82 */ /* 0x010f300000000800 */
[----:B------:R-:W5:Y:S01]  /*30b0*/  LDC.64 R12, c[0x0][0x3d0] ;  /* 0x0000f400ff0c7b82 */ /* 0x000f620000000a00 */
[----:B0-----:R-:W-:-:S04]  /*30c0*/  IMAD R14, R0, UR7, RZ ;  /* 0x00000007000e7c24 */ /* 0x001fc8000f8e02ff */
[----:B----4-:R-:W-:-:S05]  /*30d0*/  IMAD R14, R14, R15, RZ ;  /* 0x0000000f0e0e7224 */ /* 0x010fca00078e02ff */
[----:B------:R-:W-:-:S05]  /*30e0*/  SHF.L.U32 R15, R14, 0x1, RZ ;  /* 0x000000010e0f7819 */ /* 0x000fca00000006ff */
[----:B-----5:R-:W-:Y:S01]  /*30f0*/  IMAD.WIDE R12, R15, 0x4, R12 ;  /* 0x000000040f0c7825 */ /* 0x020fe200078e020c */
[----:B------:R-:W-:Y:S06]  /*3100*/  @P0 BRA `(.L_x_549) ;  /* 0x00000000005c0947 */ /* 0x000fec0003800000 */
[----:B------:R-:W0:Y:S01]  /*3110*/  LDC.64 R14, c[0x0][0x3c8] ;  /* 0x0000f200ff0e7b82 */ /* 0x000e220000000a00 */
[----:B------:R-:W-:Y:S01]  /*3120*/  ULOP3.LUT UP0, UR6, UR4, 0x2, URZ, 0xc0, !UPT ;  /* 0x0000000204067892 */ /* 0x000fe2000f80c0ff */
[C-C-:B-1----:R-:W-:Y:S02]  /*3130*/  IMAD R17, R0.reuse, UR7, R26.reuse ;  /* 0x0000000700117c24 */ /* 0x142fe4000f8e021a */
[----:B--2---:R-:W-:Y:S01]  /*3140*/  IMAD R19, R0, UR8, R26 ;  /* 0x0000000800137c24 */ /* 0x004fe2000f8e021a */
[----:B------:R-:W-:-:S03]  /*3150*/  UIADD3 UR6, UPT, UPT, -UR6, 0x1, URZ ;  /* 0x0000000106067890 */ /* 0x000fc6000fffe1ff */
[----:B------:R-:W1:Y:S01]  /*3160*/  LDC R18, c[0x0][0x370] ;  /* 0x0000dc00ff127b82 */ /* 0x000e620000000800 */
[----:B------:R-:W-:Y:S02]  /*3170*/  PLOP3.LUT P1, PT, PT, PT, UP0, 0x80, 0x8 ;  /* 0x000000000008781c */ /* 0x000fe40003f2f008 */
[----:B------:R-:W-:Y:S01]  /*3180*/  MOV R21, UR6 ;  /* 0x0000000600157c02 */ /* 0x000fe20008000f00 */
[----:B0-----:R-:W-:-:S04]  /*3190*/  IMAD.WIDE.U32 R14, R17, 0x4, R14 ;  /* 0x00000004110e7825 */ /* 0x001fc800078e000e */
[----:B---3--:R-:W-:Y:S01]  /*31a0*/  IMAD.WIDE.U32 R16, R19, 0x8, R12 ;  /* 0x0000000813107825 */ /* 0x008fe200078e000c */
[----:B-1----:R-:W-:-:S04]  /*31b0*/  SEL R19, R18, RZ, !P1 ;  /* 0x000000ff12137207 */ /* 0x002fc80004800000 */
[----:B------:R0:W-:Y:S01]  /*31c0*/  STG.E.64 desc[UR12][R16.64], R10 ;  /* 0x0000000a10007986 */ /* 0x0001e2000c101b0c */
[----:B------:R-:W-:Y:S01]  /*31d0*/  ISETP.NE.AND P1, PT, R19, -0x1, PT ;  /* 0xffffffff1300780c */ /* 0x000fe20003f25270 */
[----:B------:R-:W-:Y:S06]  /*31e0*/  MEMBAR.ALL.GPU ;  /* 0x0000000000007992 */ /* 0x000fec000000a000 */
[----:B------:R-:W-:-:S00]  /*31f0*/  ERRBAR ;  /* 0x00000000000079ab */ /* 0x000fc00000000000 */
[----:B------:R-:W-:Y:S06]  /*3200*/  CGAERRBAR ;  /* 0x00000000000075ab */ /* 0x000fec0000000000 */
[----:B------:R0:W-:Y:S01]  /*3210*/  REDG.E.ADD.S32.STRONG.GPU desc[UR12][R14.64], R21 ;  /* 0x000000150e00798e */ /* 0x0001e2000c12e30c */
[----:B------:R-:W-:Y:S05]  /*3220*/  @!P1 BRA `(.L_x_549) ;  /* 0x0000000000149947 */ /* 0x000fea0003800000 */
.L_x_550:
[----:B0-----:R-:W2:Y:S04]  /*3230*/  LDG.E.STRONG.GPU R16, desc[UR12][R14.64] ;  /* 0x0000000c0e107981 */ /* 0x001ea8000c1ef900 */
[----:B--2---:R-:W-:Y:S01]  /*3240*/  CCTL.IVALL ;  /* 0x00000000ff00798f */ /* 0x004fe20002000000 */
[----:B------:R-:W-:Y:S05]  /*3250*/  YIELD ;  /* 0x0000000000007946 */ /* 0x000fea0003800000 */
[----:B------:R-:W-:-:S13]  /*3260*/  ISETP.NE.AND P1, PT, R16, R19, PT ;  /* 0x000000131000720c */ /* 0x000fda0003f25270 */
[----:B------:R-:W-:Y:S05]  /*3270*/  @P1 BRA `(.L_x_550) ;  /* 0xfffffffc00ec1947 */ /* 0x000fea000383ffff */
.L_x_549:
        /* <DEDUP_REMOVED lines=8> */
.L_x_552:
[C---:B------:R-:W-:Y:S02]  /*3300*/  IADD3 R14, PT, PT, R27.reuse, 0x1, RZ ;  /* 0x000000011b0e7810 */ /* 0x040fe40007ffe0ff */
[----:B------:R-:W-:Y:S01]  /*3310*/  ISETP.EQ.OR P1, PT, R27, UR8, P0 ;  /* 0x000000081b007c0c */ /* 0x000fe20008722670 */
[----:B0-----:R-:W-:Y:S02]  /*3320*/  UMOV UR8, UR6 ;  /* 0x0000000600087c82 */ /* 0x001fe40008000000 */
[----:B------:R-:W-:-:S10]  /*3330*/  ISETP.EQ.OR P6, PT, R14, UR8, P0 ;  /* 0x000000080e007c0c */ /* 0x000fd400087c2670 */
[----:B-1----:R-:W-:-:S03]  /*3340*/  @!P1 IMAD R17, R0, R27, R26 ;  /* 0x0000001b00119224 */ /* 0x002fc600078e021a */
[----:B------:R-:W-:Y:S02]  /*3350*/  @!P6 IMAD R15, R0, R27, R0 ;  /* 0x0000001b000fe224 */ /* 0x000fe400078e0200 */
[----:B---3--:R-:W-:-:S03]  /*3360*/  @!P1 IMAD.WIDE.U32 R16, R17, 0x8, R12 ;  /* 0x0000000811109825 */ /* 0x008fc600078e000c */
[----:B------:R-:W-:-:S03]  /*3370*/  @!P6 IADD3 R15, PT, PT, R15, R26, RZ ;  /* 0x0000001a0f0fe210 */ /* 0x000fc60007ffe0ff */
[----:B------:R-:W3:Y:S02]  /*3380*/  @!P1 LDG.E.64 R16, desc[UR12][R16.64] ;  /* 0x0000000c10109981 */ /* 0x000ee4000c1e1b00 */
[----:B------:R-:W-:-:S06]  /*3390*/  @!P6 IMAD.WIDE.U32 R14, R15, 0x8, R12 ;  /* 0x000000080f0ee825 */ /* 0x000fcc00078e000c */
[----:B------:R-:W4:Y:S01]  /*33a0*/  @!P6 LDG.E.64 R14, desc[UR12][R14.64] ;  /* 0x0000000c0e0ee981 */ /* 0x000f22000c1e1b00 */
[C---:B------:R-:W-:Y:S02]  /*33b0*/  IADD3 R23, PT, PT, R27.reuse, 0x2, RZ ;  /* 0x000000021b177810 */ /* 0x040fe40007ffe0ff */
[----:B------:R-:W-:Y:S02]  /*33c0*/  IADD3 R25, PT, PT, R27, 0x3, RZ ;  /* 0x000000031b197810 */ /* 0x000fe40007ffe0ff */
[----:B------:R-:W-:Y:S02]  /*33d0*/  ISETP.EQ.OR P5, PT, R23, UR8, P0 ;  /* 0x0000000817007c0c */ /* 0x000fe400087a2670 */
[----:B------:R-:W-:Y:S02]  /*33e0*/  IADD3 R29, PT, PT, R27, 0x4, RZ ;  /* 0x000000041b1d7810 */ /* 0x000fe40007ffe0ff */
[----:B------:R-:W-:Y:S02]  /*33f0*/  ISETP.EQ.OR P4, PT, R25, UR8, P0 ;  /* 0x0000000819007c0c */ /* 0x000fe40008782670 */
[----:B--2---:R-:W-:-:S02]  /*3400*/  IADD3 R19, PT, PT, R27, 0x5, RZ ;  /* 0x000000051b137810 */ /* 0x004fc40007ffe0ff */
[----:B------:R-:W-:Y:S02]  /*3410*/  ISETP.EQ.OR P3, PT, R29, UR8, P0 ;  /* 0x000000081d007c0c */ /* 0x000fe40008762670 */
[----:B------:R-:W-:Y:S02]  /*3420*/  IADD3 R21, PT, PT, R27, 0x6, RZ ;  /* 0x000000061b157810 */ /* 0x000fe40007ffe0ff */
[----:B------:R-:W-:-:S05]  /*3430*/  ISETP.EQ.OR P2, PT, R19, UR8, P0 ;  /* 0x0000000813007c0c */ /* 0x000fca0008742670 */
[----:B------:R-:W-:-:S04]  /*3440*/  @!P4 IMAD R25, R25, R0, R26 ;  /* 0x000000001919c224 */ /* 0x000fc800078e021a */
[-CC-:B------:R-:W-:Y:S02]  /*3450*/  @!P3 IMAD R29, R29, R0.reuse, R26.reuse ;  /* 0x000000001d1db224 */ /* 0x180fe400078e021a */
[----:B---3--:R-:W-:Y:S01]  /*3460*/  @!P1 FADD.FTZ R11, R11, R17 ;  /* 0x000000110b0b9221 */ /* 0x008fe20000010000 */
[----:B------:R-:W-:Y:S02]  /*3470*/  @!P5 IMAD R17, R23, R0, R26 ;  /* 0x000000001711d224 */ /* 0x000fe400078e021a */
[----:B------:R-:W-:Y:S01]  /*3480*/  @!P1 FADD.FTZ R10, R10, R16 ;  /* 0x000000100a0a9221 */ /* 0x000fe20000010000 */
[----:B------:R-:W-:Y:S01]  /*3490*/  ISETP.EQ.OR P1, PT, R21, UR8, P0 ;  /* 0x0000000815007c0c */ /* 0x000fe20008722670 */
[----:B------:R-:W-:-:S04]  /*34a0*/  @!P5 IMAD.WIDE.U32 R16, R17, 0x8, R12 ;  /* 0x000000081110d825 */ /* 0x000fc800078e000c */
[----:B----4-:R-:W-:Y:S01]  /*34b0*/  @!P6 FADD.FTZ R10, R10, R14 ;  /* 0x0000000e0a0ae221 */ /* 0x010fe20000010000 */
[----:B------:R-:W-:Y:S01]  /*34c0*/  @!P6 FADD.FTZ R11, R11, R15 ;  /* 0x0000000f0b0be221 */ /* 0x000fe20000010000 */
[----:B------:R-:W-:Y:S01]  /*34d0*/  @!P4 IMAD.WIDE.U32 R14, R25, 0x8, R12 ;  /* 0x00000008190ec825 */ /* 0x000fe200078e000c */
[----:B------:R-:W2:Y:S01]  /*34e0*/  @!P5 LDG.E.64 R16, desc[UR12][R16.64] ;  /* 0x0000000c1010d981 */ /* 0x000ea2000c1e1b00 */
[----:B------:R-:W-:Y:S02]  /*34f0*/  IADD3 R23, PT, PT, R27, 0x7, RZ ;  /* 0x000000071b177810 */ /* 0x000fe40007ffe0ff */
[----:B------:R-:W-:Y:S02]  /*3500*/  @!P2 IMAD R25, R19, R0, R26 ;  /* 0x000000001319a224 */ /* 0x000fe400078e021a */
[----:B------:R-:W-:Y:S01]  /*3510*/  @!P3 IMAD.WIDE.U32 R18, R29, 0x8, R12 ;  /* 0x000000081d12b825 */ /* 0x000fe200078e000c */
[----:B------:R-:W3:Y:S01]  /*3520*/  @!P4 LDG.E.64 R14, desc[UR12][R14.64] ;  /* 0x0000000c0e0ec981 */ /* 0x000ee2000c1e1b00 */
[----:B------:R-:W-:-:S02]  /*3530*/  ISETP.EQ.OR P6, PT, R23, UR8, P0 ;  /* 0x0000000817007c0c */ /* 0x000fc400087c2670 */
[----:B------:R-:W-:Y:S02]  /*3540*/  @!P1 IMAD R29, R21, R0, R26 ;  /* 0x00000000151d9224 */ /* 0x000fe400078e021a */
[--C-:B------:R-:W-:Y:S01]  /*3550*/  @!P2 IMAD.WIDE.U32 R20, R25, 0x8, R12.reuse ;  /* 0x000000081914a825 */ /* 0x100fe200078e000c */
[----:B------:R-:W4:Y:S05]  /*3560*/  @!P3 LDG.E.64 R18, desc[UR12][R18.64] ;  /* 0x0000000c1212b981 */ /* 0x000f2a000c1e1b00 */
[----:B------:R-:W5:Y:S01]  /*3570*/  @!P2 LDG.E.64 R20, desc[UR12][R20.64] ;  /* 0x0000000c1414a981 */ /* 0x000f62000c1e1b00 */
[----:B------:R-:W-:-:S04]  /*3580*/  @!P1 IMAD.WIDE.U32 R24, R29, 0x8, R12 ;  /* 0x000000081d189825 */ /* 0x000fc800078e000c */
[----:B------:R-:W-:Y:S02]  /*3590*/  @!P6 IMAD R23, R23, R0, R26 ;  /* 0x000000001717e224 */ /* 0x000fe400078e021a */
[----:B------:R-:W5:Y:S02]  /*35a0*/  @!P1 LDG.E.64 R24, desc[UR12][R24.64] ;  /* 0x0000000c18189981 */ /* 0x000f64000c1e1b00 */
[----:B------:R-:W-:-:S06]  /*35b0*/  @!P6 IMAD.WIDE.U32 R22, R23, 0x8, R12 ;  /* 0x000000081716e825 */ /* 0x000fcc00078e000c */
[----:B------:R-:W5:Y:S01]  /*35c0*/  @!P6 LDG.E.64 R22, desc[UR12][R22.64] ;  /* 0x0000000c1616e981 */ /* 0x000f62000c1e1b00 */
[----:B------:R-:W0:Y:S01]  /*35d0*/  LDC R28, c[0x0][0x370] ;  /* 0x0000dc00ff1c7b82 */ /* 0x000e220000000800 */
[----:B------:R-:W-:Y:S01]  /*35e0*/  IADD3 R27, PT, PT, R27, 0x8, RZ ;  /* 0x000000081b1b7810 */ /* 0x000fe20007ffe0ff */
[----:B--2---:R-:W-:Y:S01]  /*35f0*/  @!P5 FADD.FTZ R10, R10, R16 ;  /* 0x000000100a0ad221 */ /* 0x004fe20000010000 */
[----:B------:R-:W-:-:S03]  /*3600*/  @!P5 FADD.FTZ R11, R11, R17 ;  /* 0x000000110b0bd221 */ /* 0x000fc60000010000 */
[----:B---3--:R-:W-:Y:S01]  /*3610*/  @!P4 FADD.FTZ R10, R10, R14 ;  /* 0x0000000e0a0ac221 */ /* 0x008fe20000010000 */
[----:B------:R-:W-:Y:S01]  /*3620*/  @!P4 FADD.FTZ R11, R11, R15 ;  /* 0x0000000f0b0bc221 */ /* 0x000fe20000010000 */
[----:B0-----:R-:W-:Y:S02]  /*3630*/  LOP3.LUT R14, R28, 0x7ffffff8, RZ, 0xc0, !PT ;  /* 0x7ffffff81c0e7812 */ /* 0x001fe400078ec0ff */
[----:B----4-:R-:W-:Y:S01]  /*3640*/  @!P3 FADD.FTZ R10, R10, R18 ;  /* 0x000000120a0ab221 */ /* 0x010fe20000010000 */
[----:B------:R-:W-:-:S03]  /*3650*/  @!P3 FADD.FTZ R11, R11, R19 ;  /* 0x000000130b0bb221 */ /* 0x000fc60000010000 */
[----:B-----5:R-:W-:Y:S01]  /*3660*/  @!P2 FADD.FTZ R10, R10, R20 ;  /* 0x000000140a0aa221 */ /* 0x020fe20000010000 */
[----:B------:R-:W-:Y:S01]  /*3670*/  @!P2 FADD.FTZ R11, R11, R21 ;  /* 0x000000150b0ba221 */ /* 0x000fe20000010000 */
[----:B------:R-:W-:Y:S02]  /*3680*/  ISETP.NE.AND P2, PT, R27, R14, PT ;  /* 0x0000000e1b00720c */ /* 0x000fe40003f45270 */
[----:B------:R-:W-:Y:S01]  /*3690*/  @!P1 FADD.FTZ R10, R10, R24 ;  /* 0x000000180a0a9221 */ /* 0x000fe20000010000 */
[----:B------:R-:W-:-:S03]  /*36a0*/  @!P1 FADD.FTZ R11, R11, R25 ;  /* 0x000000190b0b9221 */ /* 0x000fc60000010000 */
[----:B------:R-:W-:Y:S01]  /*36b0*/  @!P6 FADD.FTZ R10, R10, R22 ;  /* 0x000000160a0ae221 */ /* 0x000fe20000010000 */
[----:B------:R-:W-:-:S06]  /*36c0*/  @!P6 FADD.FTZ R11, R11, R23 ;  /* 0x000000170b0be221 */ /* 0x000fcc0000010000 */
[----:B------:R-:W-:Y:S05]  /*36d0*/  @P2 BRA `(.L_x_552) ;  /* 0xfffffffc00082947 */ /* 0x000fea000383ffff */
[----:B------:R-:W-:-:S07]  /*36e0*/  MOV R22, R14 ;  /* 0x0000000e00167202 */ /* 0x000fce0000000f00 */
.L_x_551:
[----:B------:R-:W0:Y:S02]  /*36f0*/  LDCU UR6, c[0x0][0x370] ;  /* 0x00006e00ff0677ac */ /* 0x000e240008000800 */
[----:B0-----:R-:W-:-:S09]  /*3700*/  ULOP3.LUT UP0, URZ, UR6, 0x7, URZ, 0xc0, !UPT ;  /* 0x0000000706ff7892 */ /* 0x001fd2000f80c0ff */
[----:B------:R-:W-:Y:S05]  /*3710*/  BRA.U !UP0, `(.L_x_548) ;  /* 0x0000000508087547 */ /* 0x000fea000b800000 */
[----:B------:R-:W0:Y:S01]  /*3720*/  LDCU UR6, c[0x0][0x370] ;  /* 0x00006e00ff0677ac */ /* 0x000e220008000800 */
[----:B------:R-:W4:Y:S01]  /*3730*/  LDCU UR7, c[0x0][0x370] ;  /* 0x00006e00ff0777ac */ /* 0x000f220008000800 */
[----:B0-----:R-:W-:-:S04]  /*3740*/  ULOP3.LUT UR6, UR6, 0x7, URZ, 0xc0, !UPT ;  /* 0x0000000706067892 */ /* 0x001fc8000f8ec0ff */
[----:B------:R-:W-:Y:S02]  /*3750*/  UIADD3 UR6, UPT, UPT, UR6, -0x1, URZ ;  /* 0xffffffff06067890 */ /* 0x000fe4000fffe0ff */
[----:B----4-:R-:W-:Y:S02]  /*3760*/  ULOP3.LUT UP1, UR7, UR7, 0x3, URZ, 0xc0, !UPT ;  /* 0x0000000307077892 */ /* 0x010fe4000f82c0ff */
[----:B------:R-:W-:-:S09]  /*3770*/  UISETP.GE.U32.AND UP0, UPT, UR6, 0x3, UPT ;  /* 0x000000030600788c */ /* 0x000fd2000bf06070 */
[----:B------:R-:W-:Y:S05]  /*3780*/  BRA.U !UP0, `(.L_x_553) ;  /* 0x0000000108747547 */ /* 0x000fea000b800000 */
[C---:B------:R-:W-:Y:S02]  /*3790*/  IADD3 R14, PT, PT, R22.reuse, 0x1, RZ ;  /* 0x00000001160e7810 */ /* 0x040fe40007ffe0ff */
[----:B------:R-:W-:Y:S02]  /*37a0*/  ISETP.EQ.OR P1, PT, R22, UR8, P0 ;  /* 0x0000000816007c0c */ /* 0x000fe40008722670 */
[----:B------:R-:W-:Y:S02]  /*37b0*/  ISETP.EQ.OR P2, PT, R14, UR8, P0 ;  /* 0x000000080e007c0c */ /* 0x000fe40008742670 */
[C---:B--2---:R-:W-:Y:S02]  /*37c0*/  IADD3 R19, PT, PT, R22.reuse, 0x2, RZ ;  /* 0x0000000216137810 */ /* 0x044fe40007ffe0ff */
[----:B------:R-:W-:Y:S02]  /*37d0*/  IADD3 R23, PT, PT, R22, 0x3, RZ ;  /* 0x0000000316177810 */ /* 0x000fe40007ffe0ff */
[----:B------:R-:W-:-:S02]  /*37e0*/  ISETP.EQ.OR P3, PT, R19, UR8, P0 ;  /* 0x0000000813007c0c */ /* 0x000fc40008762670 */
[----:B------:R-:W-:-:S03]  /*37f0*/  ISETP.EQ.OR P4, PT, R23, UR8, P0 ;  /* 0x0000000817007c0c */ /* 0x000fc60008782670 */
[CC--:B------:R-:W-:Y:S02]  /*3800*/  @!P1 IMAD R15, R22.reuse, R0.reuse, R26 ;  /* 0x00000000160f9224 */ /* 0x0c0fe400078e021a */
[----:B-1----:R-:W-:Y:S02]  /*3810*/  @!P2 IMAD R17, R22, R0, R0 ;  /* 0x000000001611a224 */ /* 0x002fe400078e0200 */
[----:B------:R-:W-:-:S03]  /*3820*/  @!P1 IMAD.WIDE.U32 R14, R15, 0x8, R12 ;  /* 0x000000080f0e9825 */ /* 0x000fc600078e000c */
[----:B------:R-:W-:Y:S01]  /*3830*/  @!P2 IADD3 R17, PT, PT, R17, R26, RZ ;  /* 0x0000001a1111a210 */ /* 0x000fe20007ffe0ff */
[----:B------:R-:W-:Y:S02]  /*3840*/  @!P3 IMAD R21, R19, R0, R26 ;  /* 0x000000001315b224 */ /* 0x000fe400078e021a */
[----:B------:R-:W2:Y:S02]  /*3850*/  @!P1 LDG.E.64 R14, desc[UR12][R14.64] ;  /* 0x0000000c0e0e9981 */ /* 0x000ea4000c1e1b00 */
[----:B---3--:R-:W-:-:S04]  /*3860*/  @!P2 IMAD.WIDE.U32 R16, R17, 0x8, R12 ;  /* 0x000000081110a825 */ /* 0x008fc800078e000c */
        /* <DEDUP_REMOVED lines=15> */
.L_x_553:
[----:B------:R-:W-:Y:S05]  /*3960*/  BRA.U !UP1, `(.L_x_548) ;  /* 0x0000000109747547 */ /* 0x000fea000b800000 */
[----:B------:R-:W0:Y:S01]  /*3970*/  LDC R18, c[0x0][0x370] ;  /* 0x0000dc00ff127b82 */ /* 0x000e220000000800 */
[----:B------:R-:W-:Y:S01]  /*3980*/  UISETP.NE.AND UP0, UPT, UR7, 0x1, UPT ;  /* 0x000000010700788c */ /* 0x000fe2000bf05270 */
[----:B0-----:R-:W-:-:S08]  /*3990*/  LOP3.LUT R18, R18, 0x1, RZ, 0xc0, !PT ;  /* 0x0000000112127812 */ /* 0x001fd000078ec0ff */
[----:B------:R-:W-:Y:S05]  /*39a0*/  BRA.U !UP0, `(.L_x_554) ;  /* 0x00000001083c7547 */ /* 0x000fea000b800000 */
[C---:B------:R-:W-:Y:S02]  /*39b0*/  IADD3 R14, PT, PT, R22.reuse, 0x1, RZ ;  /* 0x00000001160e7810 */ /* 0x040fe40007ffe0ff */
[----:B------:R-:W-:Y:S02]  /*39c0*/  ISETP.EQ.OR P1, PT, R22, UR8, P0 ;  /* 0x0000000816007c0c */ /* 0x000fe40008722670 */
[----:B------:R-:W-:-:S11]  /*39d0*/  ISETP.EQ.OR P2, PT, R14, UR8, P0 ;  /* 0x000000080e007c0c */ /* 0x000fd60008742670 */
[CC--:B-1----:R-:W-:Y:S02]  /*39e0*/  @!P1 IMAD R17, R22.reuse, R0.reuse, R26 ;  /* 0x0000000016119224 */ /* 0x0c2fe400078e021a */
[----:B------:R-:W-:Y:S02]  /*39f0*/  @!P2 IMAD R15, R22, R0, R0 ;  /* 0x00000000160fa224 */ /* 0x000fe400078e0200 */
[----:B---3--:R-:W-:-:S03]  /*3a00*/  @!P1 IMAD.WIDE.U32 R16, R17, 0x8, R12 ;  /* 0x0000000811109825 */ /* 0x008fc600078e000c */
[----:B------:R-:W-:-:S03]  /*3a10*/  @!P2 IADD3 R15, PT, PT, R15, R26, RZ ;  /* 0x0000001a0f0fa210 */ /* 0x000fc60007ffe0ff */
[----:B------:R-:W3:Y:S02]  /*3a20*/  @!P1 LDG.E.64 R16, desc[UR12][R16.64] ;  /* 0x0000000c10109981 */ /* 0x000ee4000c1e1b00 */
[----:B------:R-:W-:-:S06]  /*3a30*/  @!P2 IMAD.WIDE.U32 R14, R15, 0x8, R12 ;  /* 0x000000080f0ea825 */ /* 0x000fcc00078e000c */
[----:B------:R-:W4:Y:S01]  /*3a40*/  @!P2 LDG.E.64 R14, desc[UR12][R14.64] ;  /* 0x0000000c0e0ea981 */ /* 0x000f22000c1e1b00 */
[----:B------:R-:W-:Y:S01]  /*3a50*/  IADD3 R22, PT, PT, R22, 0x2, RZ ;  /* 0x0000000216167810 */ /* 0x000fe20007ffe0ff */
[----:B---3--:R-:W-:Y:S01]  /*3a60*/  @!P1 FADD.FTZ R10, R10, R16 ;  /* 0x000000100a0a9221 */ /* 0x008fe20000010000 */
[----:B------:R-:W-:-:S03]  /*3a70*/  @!P1 FADD.FTZ R11, R11, R17 ;  /* 0x000000110b0b9221 */ /* 0x000fc60000010000 */
[----:B----4-:R-:W-:Y:S01]  /*3a80*/  @!P2 FADD.FTZ R10, R10, R14 ;  /* 0x0000000e0a0aa221 */ /* 0x010fe20000010000 */
[----:B------:R-:W-:-:S07]  /*3a90*/  @!P2 FADD.FTZ R11, R11, R15 ;  /* 0x0000000f0b0ba221 */ /* 0x000fce0000010000 */
.L_x_554:
[----:B------:R-:W-:Y:S01]  /*3aa0*/  ISETP.EQ.OR P0, PT, R22, UR8, P0 ;  /* 0x0000000816007c0c */ /* 0x000fe20008702670 */
[----:B------:R-:W-:Y:S03]  /*3ab0*/  BSSY.RECONVERGENT B0, `(.L_x_548) ;  /* 0x0000008000007945 */ /* 0x000fe60003800200 */
[----:B------:R-:W-:-:S13]  /*3ac0*/  ISETP.NE.U32.OR P0, PT, R18, 0x1, P0 ;  /* 0x000000011200780c */ /* 0x000fda0000705470 */
[----:B------:R-:W-:Y:S05]  /*3ad0*/  @P0 BRA `(.L_x_555) ;  /* 0x0000000000140947 */ /* 0x000fea0003800000 */
[----:B------:R-:W-:-:S04]  /*3ae0*/  IMAD R15, R0, R22, R26 ;  /* 0x00000016000f7224 */ /* 0x000fc800078e021a */
[----:B------:R-:W-:-:S06]  /*3af0*/  IMAD.WIDE.U32 R12, R15, 0x8, R12 ;  /* 0x000000080f0c7825 */ /* 0x000fcc00078e000c */
[----:B------:R-:W3:Y:S02]  /*3b00*/  LDG.E.64 R12, desc[UR12][R12.64] ;  /* 0x0000000c0c0c7981 */ /* 0x000ee4000c1e1b00 */
[----:B---3--:R-:W-:Y:S01]  /*3b10*/  FADD.FTZ R10, R10, R12 ;  /* 0x0000000c0a0a7221 */ /* 0x008fe20000010000 */
[----:B------:R-:W-:-:S07]  /*3b20*/  FADD.FTZ R11, R11, R13 ;  /* 0x0000000d0b0b7221 */ /* 0x000fce0000010000 */
.L_x_555:
[----:B------:R-:W-:Y:S05]  /*3b30*/  BSYNC.RECONVERGENT B0 ;  /* 0x0000000000007941 */ /* 0x000fea0003800200 */
.L_x_548:
[----:B------:R-:W5:Y:S01]  /*3b40*/  S2UR UR7, SR_CgaCtaId ;  /* 0x00000000000779c3 */ /* 0x000f620000008800 */
[----:B------:R-:W-:Y:S01]  /*3b50*/  ISETP.NE.AND P0, PT, R44, RZ, PT ;  /* 0x000000ff2c00720c */ /* 0x000fe20003f05270 */
[----:B------:R-:W-:Y:S01]  /*3b60*/  UMOV UR6, 0x400 ;  /* 0x0000040000067882 */ /* 0x000fe20000000000 */
[----:B------:R-:W2:Y:S01]  /*3b70*/  LDCU.64 UR14, c[0x0][0x400] ;  /* 0x00008000ff0e77ac */ /* 0x000ea20008000a00 */
[--C-:B0---4-:R-:W-:Y:S02]  /*3b80*/  HADD2.F32 R14, -RZ, R36.reuse.H0_H0 ;  /* 0x20000024ff0e7230 */ /* 0x111fe40000004100 */
[----:B------:R-:W-:Y:S02]  /*3b90*/  HADD2.F32 R15, -RZ, R36.H1_H1 ;  /* 0x30000024ff0f7230 */ /* 0x000fe40000004100 */
[----:B------:R-:W0:Y:S01]  /*3ba0*/  LDC R13, c[0x0][0x41c] ;  /* 0x00010700ff0d7b82 */ /* 0x000e220000000800 */
[----:B------:R-:W-:Y:S02]  /*3bb0*/  HADD2.F32 R0, -RZ, R39.H0_H0 ;  /* 0x20000027ff007230 */ /* 0x000fe40000004100 */
[----:B------:R-:W-:Y:S01]  /*3bc0*/  FADD.FTZ R14, R14, -UR11 ;  /* 0x8000000b0e0e7e21 */ /* 0x000fe20008010000 */
[----:B------:R-:W-:-:S02]  /*3bd0*/  HADD2.F32 R12, -RZ, R38.H0_H0 ;  /* 0x20000026ff0c7230 */ /* 0x000fc40000004100 */
[----:B---3--:R-:W-:Y:S01]  /*3be0*/  FADD.FTZ R16, R15, -UR11 ;  /* 0x8000000b0f107e21 */ /* 0x008fe20008010000 */
[----:B------:R-:W-:Y:S02]  /*3bf0*/  HADD2.F32 R39, -RZ, R39.H1_H1 ;  /* 0x30000027ff277230 */ /* 0x000fe40000004100 */
[----:B------:R-:W-:Y:S01]  /*3c00*/  FADD.FTZ R0, R0, -UR11 ;  /* 0x8000000b00007e21 */ /* 0x000fe20008010000 */
[----:B------:R-:W-:Y:S02]  /*3c10*/  HADD2.F32 R38, -RZ, R38.H1_H1 ;  /* 0x30000026ff267230 */ /* 0x000fe40000004100 */
[----:B-1----:R-:W-:Y:S01]  /*3c20*/  FMUL.FTZ R17, R14, UR9 ;  /* 0x000000090e117c20 */ /* 0x002fe20008410000 */
[----:B------:R-:W-:Y:S01]  /*3c30*/  FADD.FTZ R12, R12, -UR11 ;  /* 0x8000000b0c0c7e21 */ /* 0x000fe20008010000 */
[----:B------:R-:W-:Y:S01]  /*3c40*/  FADD.FTZ R36, R39, -UR11 ;  /* 0x8000000b27247e21 */ /* 0x000fe20008010000 */
[----:B------:R-:W-:Y:S01]  /*3c50*/  FMUL.FTZ R14, R16, UR9 ;  /* 0x00000009100e7c20 */ /* 0x000fe20008410000 */
[----:B------:R-:W-:Y:S01]  /*3c60*/  FADD.FTZ R24, R38, -UR11 ;  /* 0x8000000b26187e21 */ /* 0x000fe20008010000 */
[----:B------:R-:W-:Y:S01]  /*3c70*/  FMUL.FTZ R27, R12, UR9 ;  /* 0x000000090c1b7c20 */ /* 0x000fe20008410000 */
[----:B------:R-:W-:Y:S01]  /*3c80*/  FMUL.FTZ R36, R36, UR9 ;  /* 0x0000000924247c20 */ /* 0x000fe20008410000 */
[--C-:B------:R-:W-:Y:S01]  /*3c90*/  HADD2.F32 R30, -RZ, R35.reuse.H0_H0 ;  /* 0x20000023ff1e7230 */ /* 0x100fe20000004100 */
[----:B-----5:R-:W-:Y:S01]  /*3ca0*/  ULEA UR6, UR7, UR6, 0x18 ;  /* 0x0000000607067291 */ /* 0x020fe2000f8ec0ff */
[----:B------:R-:W-:Y:S01]  /*3cb0*/  FMUL.FTZ R24, R24, UR9 ;  /* 0x0000000918187c20 */ /* 0x000fe20008410000 */
[----:B------:R-:W1:Y:S01]  /*3cc0*/  LDCU.U8 UR7, c[0x0][0x414] ;  /* 0x00008280ff0777ac */ /* 0x000e620008000000 */
[----:B------:R-:W-:-:S02]  /*3cd0*/  HADD2.F32 R35, -RZ, R35.H1_H1 ;  /* 0x30000023ff237230 */ /* 0x000fc40000004100 */
[----:B0-----:R-:W-:-:S04]  /*3ce0*/  IMAD R13, R13, UR8, R42 ;  /* 0x000000080d0d7c24 */ /* 0x001fc8000f8e022a */
[----:B------:R0:W-:Y:S01]  /*3cf0*/  @!P0 STS.64 [UR6+0xc0], R10 ;  /* 0x0000c00aff008988 */ /* 0x0001e20008000a06 */
[----:B------:R-:W-:Y:S01]  /*3d00*/  BAR.SYNC.DEFER_BLOCKING 0x0 ;  /* 0x0000000000007b1d */ /* 0x000fe20000010000 */
[C---:B------:R-:W-:Y:S02]  /*3d10*/  IADD3 R25, PT, PT, R13.reuse, 0x80, RZ ;  /* 0x000000800d197810 */ /* 0x040fe40007ffe0ff */
[C---:B------:R-:W-:Y:S02]  /*3d20*/  IADD3 R16, PT, PT, R13.reuse, 0x100, RZ ;  /* 0x000001000d107810 */ /* 0x040fe40007ffe0ff */
[C---:B--2---:R-:W-:Y:S01]  /*3d30*/  ISETP.GE.U32.AND P0, PT, R13.reuse, UR14, PT ;  /* 0x0000000e0d007c0c */ /* 0x044fe2000bf06070 */
[--C-:B0-----:R-:W-:Y:S01]  /*3d40*/  HADD2.F32 R10, -RZ, R37.reuse.H0_H0 ;  /* 0x20000025ff0a7230 */ /* 0x101fe20000004100 */
[----:B-1----:R-:W-:Y:S01]  /*3d50*/  UISETP.NE.AND UP0, UPT, UR7, URZ, UPT ;  /* 0x000000ff0700728c */ /* 0x002fe2000bf05270 */
[----:B------:R-:W-:Y:S01]  /*3d60*/  HADD2.F32 R37, -RZ, R37.H1_H1 ;  /* 0x30000025ff257230 */ /* 0x000fe20000004100 */
[----:B------:R-:W-:-:S02]  /*3d70*/  IADD3 R18, PT, PT, R13, 0x180, RZ ;  /* 0x000001800d127810 */ /* 0x000fc40007ffe0ff */
[----:B------:R-:W-:Y:S01]  /*3d80*/  FADD.FTZ R10, R10, -UR11 ;  /* 0x8000000b0a0a7e21 */ /* 0x000fe20008010000 */
[----:B------:R-:W-:Y:S01]  /*3d90*/  ISETP.GE.U32.AND P2, PT, R25, UR14, PT ;  /* 0x0000000e19007c0c */ /* 0x000fe2000bf46070 */
[----:B------:R-:W-:Y:S01]  /*3da0*/  FADD.FTZ R11, R37, -UR11 ;  /* 0x8000000b250b7e21 */ /* 0x000fe20008010000 */
[----:B------:R-:W-:Y:S01]  /*3db0*/  FMUL.FTZ R37, R0, UR9 ;  /* 0x0000000900257c20 */ /* 0x000fe20008410000 */
[----:B------:R-:W-:Y:S01]  /*3dc0*/  FMUL.FTZ R15, R10, UR9 ;  /* 0x000000090a0f7c20 */ /* 0x000fe20008410000 */
[----:B------:R-:W-:Y:S01]  /*3dd0*/  SHF.R.S32.HI R10, RZ, 0x1f, R13 ;  /* 0x0000001fff0a7819 */ /* 0x000fe2000001140d */
[----:B------:R-:W-:Y:S01]  /*3de0*/  FMUL.FTZ R0, R11, UR9 ;  /* 0x000000090b007c20 */ /* 0x000fe20008410000 */
[----:B------:R-:W-:Y:S02]  /*3df0*/  ISETP.GE.U32.AND P3, PT, R16, UR14, PT ;  /* 0x0000000e10007c0c */ /* 0x000fe4000bf66070 */
[----:B------:R-:W-:Y:S02]  /*3e00*/  SHF.R.S32.HI R26, RZ, 0x1f, R25 ;  /* 0x0000001fff1a7819 */ /* 0x000fe40000011419 */
[----:B------:R-:W-:Y:S01]  /*3e10*/  SHF.R.S32.HI R19, RZ, 0x1f, R16 ;  /* 0x0000001fff137819 */ /* 0x000fe20000011410 */
[----:B------:R-:W0:Y:S01]  /*3e20*/  LDS.64 R22, [UR6+0xc0] ;  /* 0x0000c006ff167984 */ /* 0x000e220008000a00 */
[----:B------:R-:W0:Y:S01]  /*3e30*/  LDCU UR6, c[0x0][0x42c] ;  /* 0x00008580ff0677ac */ /* 0x000e220008000800 */
[----:B------:R-:W-:-:S02]  /*3e40*/  ISETP.GE.AND.EX P1, PT, R10, UR15, PT, P0 ;  /* 0x0000000f0a007c0c */ /* 0x000fc4000bf26300 */
[----:B------:R-:W-:Y:S02]  /*3e50*/  ISETP.GE.U32.AND P0, PT, R18, UR14, PT ;  /* 0x0000000e12007c0c */ /* 0x000fe4000bf06070 */
[----:B------:R-:W-:Y:S02]  /*3e60*/  ISETP.GE.AND.EX P2, PT, R26, UR15, PT, P2 ;  /* 0x0000000f1a007c0c */ /* 0x000fe4000bf46320 */
[----:B------:R-:W-:Y:S01]  /*3e70*/  ISETP.GE.AND.EX P3, PT, R19, UR15, PT, P3 ;  /* 0x0000000f13007c0c */ /* 0x000fe2000bf66330 */
[----:B0-----:R-:W-:Y:S01]  /*3e80*/  FMUL.FTZ R22, R22, UR6 ;  /* 0x0000000616167c20 */ /* 0x001fe20008410000 */
[----:B------:R-:W-:-:S04]  /*3e90*/  FMUL.FTZ R31, R23, UR6 ;  /* 0x00000006171f7c20 */ /* 0x000fc80008410000 */
[C-C-:B------:R-:W-:Y:S01]  /*3ea0*/  FFMA.FTZ R11, R22.reuse, R37, R31.reuse ;  /* 0x00000025160b7223 */ /* 0x140fe2000001001f */
[C-C-:B------:R-:W-:Y:S01]  /*3eb0*/  FFMA.FTZ R12, R22.reuse, R36, R31.reuse ;  /* 0x00000024160c7223 */ /* 0x140fe2000001001f */
[C-C-:B------:R-:W-:Y:S01]  /*3ec0*/  FFMA.FTZ R29, R22.reuse, R27, R31.reuse ;  /* 0x0000001b161d7223 */ /* 0x140fe2000001001f */
[C-C-:B------:R-:W-:Y:S01]  /*3ed0*/  FFMA.FTZ R28, R22.reuse, R24, R31.reuse ;  /* 0x00000018161c7223 */ /* 0x140fe2000001001f */
        /* <DEDUP_REMOVED lines=18> */
[----:B-1----:R-:W-:Y:S01]  /*4000*/  FMUL.FTZ R30, R30, R39 ;  /* 0x000000271e1e7220 */ /* 0x002fe20000410000 */
[----:B------:R-:W-:Y:S02]  /*4010*/  FADD.FTZ R39, -R39, 1 ;  /* 0x3f80000027277421 */ /* 0x000fe40000010100 */
[----:B------:R-:W-:Y:S02]  /*4020*/  FMUL.FTZ R35, R35, R36 ;  /* 0x0000002423237220 */ /* 0x000fe40000410000 */
[----:B------:R-:W-:-:S04]  /*4030*/  FFMA.FTZ R39, R31, R39, 1 ;  /* 0x3f8000001f277423 */ /* 0x000fc80000010027 */
[----:B------:R-:W-:-:S07]  /*4040*/  FMUL.FTZ R30, R30, R39 ;  /* 0x000000271e1e7220 */ /* 0x000fce0000410000 */
.L_x_556:
[----:B------:R-:W-:Y:S01]  /*4050*/  BSSY.RECONVERGENT B0, `(.L_x_557) ;  /* 0x0000012000007945 */ /* 0x000fe20003800200 */
[----:B------:R-:W-:Y:S01]  /*4060*/  FFMA.FTZ R30, R8, R30, -R11 ;  /* 0x0000001e081e7223 */ /* 0x000fe2000001080b */
[----:B------:R-:W-:Y:S02]  /*4070*/  FFMA.FTZ R12, R9, R35, -R12 ;  /* 0x00000023090c7223 */ /* 0x000fe4000001080c */
[----:B------:R-:W-:Y:S05]  /*4080*/  @P1 BRA `(.L_x_558) ;  /* 0x0000000000381947 */ /* 0x000fea0003800000 */
[----:B------:R-:W0:Y:S01]  /*4090*/  LDCU.64 UR16, c[0x0][0x3f8] ;  /* 0x00007f00ff1077ac */ /* 0x000e220008000a00 */
[----:B------:R-:W-:Y:S01]  /*40a0*/  MOV R11, R5 ;  /* 0x00000005000b7202 */ /* 0x000fe20000000f00 */
[----:B------:R-:W-:Y:S01]  /*40b0*/  FMUL.FTZ R31, R30, UR9 ;  /* 0x000000091e1f7c20 */ /* 0x000fe20008410000 */
[----:B------:R-:W-:Y:S01]  /*40c0*/  FMUL.FTZ R30, R12, UR9 ;  /* 0x000000090c1e7c20 */ /* 0x000fe20008410000 */
[----:B------:R-:W1:Y:S01]  /*40d0*/  LDCU.64 UR6, c[0x0][0x380] ;  /* 0x00007000ff0677ac */ /* 0x000e620008000a00 */
[----:B0-----:R-:W-:Y:S01]  /*40e0*/  IMAD R36, R10, UR16, RZ ;  /* 0x000000100a247c24 */ /* 0x001fe2000f8e02ff */
[----:B------:R-:W-:-:S05]  /*40f0*/  MOV R10, R2 ;  /* 0x00000002000a7202 */ /* 0x000fca0000000f00 */
[----:B------:R-:W-:-:S04]  /*4100*/  IMAD.WIDE.U32 R10, R13, UR16, R10 ;  /* 0x000000100d0a7c25 */ /* 0x000fc8000f8e000a */
[----:B------:R-:W-:Y:S01]  /*4110*/  IMAD R13, R13, UR17, R36 ;  /* 0x000000110d0d7c24 */ /* 0x000fe2000f8e0224 */
[----:B-1----:R-:W-:-:S04]  /*4120*/  LEA R12, P1, R10, UR6, 0x1 ;  /* 0x000000060a0c7c11 */ /* 0x002fc8000f8208ff */
[----:B------:R-:W-:Y:S02]  /*4130*/  IADD3 R13, PT, PT, R11, R13, RZ ;  /* 0x0000000d0b0d7210 */ /* 0x000fe40007ffe0ff */
[----:B------:R-:W-:Y:S02]  /*4140*/  F2FP.F16.F32.PACK_AB R11, R30, R31 ;  /* 0x0000001f1e0b723e */ /* 0x000fe400000000ff */
[----:B------:R-:W-:-:S05]  /*4150*/  LEA.HI.X R13, R10, UR7, R13, 0x1, P1 ;  /* 0x000000070a0d7c11 */ /* 0x000fca00088f0c0d */
[----:B------:R0:W-:Y:S02]  /*4160*/  STG.E desc[UR12][R12.64], R11 ;  /* 0x0000000b0c007986 */ /* 0x0001e4000c10190c */
.L_x_558:
[----:B------:R-:W-:Y:S05]  /*4170*/  BSYNC.RECONVERGENT B0 ;  /* 0x0000000000007941 */ /* 0x000fea0003800200 */
.L_x_557:
[--C-:B------:R-:W-:Y:S02]  /*4180*/  HADD2.F32 R10, -RZ, R34.reuse.H0_H0 ;  /* 0x20000022ff0a7230 */ /* 0x100fe40000004100 */
[----:B------:R-:W-:Y:S01]  /*4190*/  HADD2.F32 R34, -RZ, R34.H1_H1 ;  /* 0x30000022ff227230 */ /* 0x000fe20000004100 */
        /* <DEDUP_REMOVED lines=19> */
.L_x_559:
[----:B------:R-:W-:Y:S01]  /*42d0*/  BSSY.RECONVERGENT B0, `(.L_x_560) ;  /* 0x0000012000007945 */ /* 0x000fe20003800200 */
[----:B------:R-:W-:Y:S01]  /*42e0*/  FFMA.FTZ R29, R8, R10, -R29 ;  /* 0x0000000a081d7223 */ /* 0x000fe2000001081d */
[----:B------:R-:W-:Y:S02]  /*42f0*/  FFMA.FTZ R24, R9, R34, -R28 ;  /* 0x0000002209187223 */ /* 0x000fe4000001081c */
[----:B------:R-:W-:Y:S05]  /*4300*/  @P2 BRA `(.L_x_561) ;  /* 0x0000000000382947 */ /* 0x000fea0003800000 */
        /* <DEDUP_REMOVED lines=11> */
[----:B------:R-:W-:Y:S02]  /*43c0*/  F2FP.F16.F32.PACK_AB R11, R24, R29 ;  /* 0x0000001d180b723e */ /* 0x000fe400000000ff */
[----:B------:R-:W-:-:S05]  /*43d0*/  LEA.HI.X R13, R10, UR17, R25, 0x1, P1 ;  /* 0x000000110a0d7c11 */ /* 0x000fca00088f0c19 */
[----:B------:R1:W-:Y:S02]  /*43e0*/  STG.E desc[UR12][R12.64], R11 ;  /* 0x0000000b0c007986 */ /* 0x0003e4000c10190c */
.L_x_561:
[----:B------:R-:W-:Y:S05]  /*43f0*/  BSYNC.RECONVERGENT B0 ;  /* 0x0000000000007941 */ /* 0x000fea0003800200 */
.L_x_560:
[--C-:B------:R-:W-:Y:S02]  /*4400*/  HADD2.F32 R10, -RZ, R33.reuse.H0_H0 ;  /* 0x20000021ff0a7230 */ /* 0x100fe40000004100 */
[----:B------:R-:W-:Y:S01]  /*4410*/  HADD2.F32 R33, -RZ, R33.H1_H1 ;  /* 0x30000021ff217230 */ /* 0x000fe20000004100 */
        /* <DEDUP_REMOVED lines=19> */
.L_x_562:
        /* <DEDUP_REMOVED lines=9> */
[----:B------:R-:W-:Y:S01]  /*45e0*/  FMUL.FTZ R0, R0, UR9 ;  /* 0x0000000900007c20 */ /* 0x000fe20008410000 */
[----:B--2---:R-:W-:Y:S02]  /*45f0*/  IMAD R19, R19, UR6, RZ ;  /* 0x0000000613137c24 */ /* 0x004fe4000f8e02ff */
[----:B------:R-:W-:-:S04]  /*4600*/  IMAD.WIDE.U32 R10, R16, UR6, R10 ;  /* 0x00000006100a7c25 */ /* 0x000fc8000f8e000a */
[----:B------:R-:W-:Y:S01]  /*4610*/  IMAD R19, R16, UR7, R19 ;  /* 0x0000000710137c24 */ /* 0x000fe2000f8e0213 */
[----:B0-----:R-:W-:-:S04]  /*4620*/  LEA R12, P1, R10, UR16, 0x1 ;  /* 0x000000100a0c7c11 */ /* 0x001fc8000f8208ff */
[----:B------:R-:W-:Y:S02]  /*4630*/  IADD3 R19, PT, PT, R11, R19, RZ ;  /* 0x000000130b137210 */ /* 0x000fe40007ffe0ff */
[----:B------:R-:W-:Y:S02]  /*4640*/  F2FP.F16.F32.PACK_AB R11, R0, R21 ;  /* 0x00000015000b723e */ /* 0x000fe400000000ff */
[----:B------:R-:W-:-:S05]  /*4650*/  LEA.HI.X R13, R10, UR17, R19, 0x1, P1 ;  /* 0x000000110a0d7c11 */ /* 0x000fca00088f0c13 */
[----:B------:R2:W-:Y:S02]  /*4660*/  STG.E desc[UR12][R12.64], R11 ;  /* 0x0000000b0c007986 */ /* 0x0005e4000c10190c */
.L_x_564:
[----:B------:R-:W-:Y:S05]  /*4670*/  BSYNC.RECONVERGENT B0 ;  /* 0x0000000000007941 */ /* 0x000fea0003800200 */
.L_x_563:
[--C-:B------:R-:W-:Y:S01]  /*4680*/  HADD2.F32 R0, -RZ, R32.reuse.H0_H0 ;  /* 0x20000020ff007230 */ /* 0x100fe20000004100 */
[----:B------:R-:W-:Y:S01]  /*4690*/  SHF.R.S32.HI R16, RZ, 0x1f, R18 ;  /* 0x0000001fff107819 */ /* 0x000fe20000011412 */
[----:B------:R-:W-:Y:S01]  /*46a0*/  HADD2.F32 R32, -RZ, R32.H1_H1 ;  /* 0x30000020ff207230 */ /* 0x000fe20000004100 */
        /* <DEDUP_REMOVED lines=19> */
.L_x_565:
        /* <DEDUP_REMOVED lines=14> */
[----:B------:R-:W-:Y:S02]  /*48c0*/  IADD3 R7, PT, PT, R5, R7, RZ ;  /* 0x0000000705077210 */ /* 0x000fe40007ffe0ff */
[----:B------:R-:W-:Y:S02]  /*48d0*/  F2FP.F16.F32.PACK_AB R5, R22, R23 ;  /* 0x000000171605723e */ /* 0x000fe400000000ff */
[----:B------:R-:W-:-:S05]  /*48e0*/  LEA.HI.X R3, R4, UR9, R7, 0x1, P0 ;  /* 0x0000000904037c11 */ /* 0x000fca00080f0c07 */
[----:B------:R3:W-:Y:S02]  /*48f0*/  STG.E desc[UR12][R2.64], R5 ;  /* 0x0000000502007986 */ /* 0x0007e4000c10190c */
.L_x_567:
[----:B------:R-:W-:Y:S05]  /*4900*/  BSYNC.RECONVERGENT B0 ;  /* 0x0000000000007941 */ /* 0x000fea0003800200 */
.L_x_566:
        /* <DEDUP_REMOVED lines=8> */
.L_x_536:
[----:B------:R-:W4:Y:S01]  /*4990*/  S2R R6, SR_TID.X ;  /* 0x0000000000067919 */ /* 0x000f220000002100 */
[----:B------:R-:W5:Y:S01]  /*49a0*/  LDC R4, c[0x0][0x370] ;  /* 0x0000dc00ff047b82 */ /* 0x000f620000000800 */
[----:B------:R-:W-:Y:S07]  /*49b0*/  BSSY.RECONVERGENT B0, `(.L_x_569) ;  /* 0x000000e000007945 */ /* 0x000fee0003800200 */
[----:B------:R-:W0:Y:S08]  /*49c0*/  LDC R7, c[0x0][0x374] ;  /* 0x0000dd00ff077b82 */ /* 0x000e300000000800 */
[----:B---3--:R-:W3:Y:S01]  /*49d0*/  LDC.64 R2, c[0x0][0x3c8] ;  /* 0x0000f200ff027b82 */ /* 0x008ee20000000a00 */
[----:B-----5:R-:W-:-:S02]  /*49e0*/  ISETP.NE.AND P0, PT, R4, 0x1, PT ;  /* 0x000000010400780c */ /* 0x020fc40003f05270 */
[----:B----4-:R-:W-:Y:S02]  /*49f0*/  ISETP.NE.AND P1, PT, R6, RZ, PT ;  /* 0x000000ff0600720c */ /* 0x010fe40003f25270 */
[----:B0-----:R-:W-:-:S04]  /*4a00*/  SHF.L.U32 R0, R7, 0x1, RZ ;  /* 0x0000000107007819 */ /* 0x001fc800000006ff */
        /* <DEDUP_REMOVED lines=8> */
.L_x_570:
[----:B------:R-:W-:Y:S05]  /*4a90*/  BSYNC.RECONVERGENT B0 ;  /* 0x0000000000007941 */ /* 0x000fea0003800200 */
.L_x_569:
        /* <DEDUP_REMOVED lines=11> */
.L_x_572:
[----:B------:R-:W3:Y:S04]  /*4b50*/  LDG.E.STRONG.GPU R5, desc[UR12][R2.64] ;  /* 0x0000000c02057981 */ /* 0x000ee8000c1ef900 */
[----:B---3--:R-:W-:Y:S01]  /*4b60*/  CCTL.IVALL ;  /* 0x00000000ff00798f */ /* 0x008fe20002000000 */
[----:B------:R-:W-:Y:S05]  /*4b70*/  YIELD ;  /* 0x0000000000007946 */ /* 0x000fea0003800000 */
[----:B------:R-:W-:-:S13]  /*4b80*/  ISETP.NE.AND P0, PT, R5, R0, PT ;  /* 0x000000000500720c */ /* 0x000fda0003f05270 */
[----:B------:R-:W-:Y:S05]  /*4b90*/  @P0 BRA `(.L_x_572) ;  /* 0xfffffffc00ec0947 */ /* 0x000fea000383ffff */
.L_x_571:
[----:B------:R-:W-:Y:S05]  /*4ba0*/  WARPSYNC.ALL ;  /* 0x0000000000007948 */ /* 0x000fea0003800000 */
[----:B------:R-:W0:Y:S02]  /*4bb0*/  LDCU.64 UR10, c[0x0][0x3f8] ;  /* 0x00007f00ff0a77ac */ /* 0x000e240008000a00 */
[----:B0-----:R-:W-:-:S04]  /*4bc0*/  ULEA.HI UR8, UP0, UR11, UR10, URZ, 0x1 ;  /* 0x0000000a0b087291 */ /* 0x001fc8000f8108ff */
        /* <DEDUP_REMOVED lines=8> */
[----:B------:R-:W-:Y:S01]  /*4c50*/  HFMA2 R3, -RZ, RZ, 0, 0 ;  /* 0x00000000ff037431 */ /* 0x000fe200000001ff */
[----:B------:R-:W-:Y:S01]  /*4c60*/  MOV R0, R6 ;  /* 0x0000000600007202 */ /* 0x000fe20000000f00 */
[----:B------:R-:W-:Y:S01]  /*4c70*/  UIMAD.WIDE.U32 UR4, UR10, 0x3, URZ ;  /* 0x000000030a0478a5 */ /* 0x000fe2000f8e00ff */
[----:B------:R-:W-:Y:S01]  /*4c80*/  MOV R5, UR9 ;  /* 0x0000000900057c02 */ /* 0x000fe20008000f00 */
[----:B------:R-:W-:Y:S01]  /*4c90*/  UIMAD UR6, UR11, 0x3, URZ ;  /* 0x000000030b0678a4 */ /* 0x000fe2000f8e02ff */
[----:B------:R-:W-:Y:S01]  /*4ca0*/  IADD3 R9, P1, PT, R0, 0x280, RZ ;  /* 0x0000028000097810 */ /* 0x000fe20007f3e0ff */
[----:B------:R-:W-:Y:S02]  /*4cb0*/  BSSY.RECONVERGENT B0, `(.L_x_573) ;  /* 0x0000060000007945 */ /* 0x000fe40003800200 */
[----:B------:R-:W-:Y:S01]  /*4cc0*/  UIADD3 UR6, UPT, UPT, UR5, UR6, URZ ;  /* 0x0000000605067290 */ /* 0x000fe2000fffe0ff */
[----:B------:R-:W-:Y:S02]  /*4cd0*/  ISETP.LT.U32.AND P0, PT, R9, UR8, PT ;  /* 0x0000000809007c0c */ /* 0x000fe4000bf01070 */
[----:B------:R-:W-:Y:S01]  /*4ce0*/  IADD3.X R2, PT, PT, RZ, R3, RZ, P1, !PT ;  /* 0x00000003ff027210 */ /* 0x000fe20000ffe4ff */
[----:B------:R-:W-:-:S03]  /*4cf0*/  ULEA.HI UR4, UP0, UR6, UR4, URZ, 0x1 ;  /* 0x0000000406047291 */ /* 0x000fc6000f8108ff */
[----:B------:R-:W-:Y:S01]  /*4d00*/  ISETP.GT.AND.EX P0, PT, R5, R2, PT, P0 ;  /* 0x000000020500720c */ /* 0x000fe20003f04300 */
[----:B------:R-:W-:-:S03]  /*4d10*/  UIADD3.X UR7, UPT, UPT, URZ, UR6, URZ, UP0, !UPT ;  /* 0x00000006ff077290 */ /* 0x000fc600087fe4ff */
[----:B------:R-:W-:Y:S01]  /*4d20*/  SEL R9, R9, UR8, !P0 ;  /* 0x0000000809097c07 */ /* 0x000fe2000c000000 */
[----:B------:R-:W-:Y:S01]  /*4d30*/  USHF.R.S64 UR6, UR4, 0x1, UR7 ;  /* 0x0000000104067899 */ /* 0x000fe20008001007 */
[----:B------:R-:W-:Y:S01]  /*4d40*/  SEL R2, R2, UR9, !P0 ;  /* 0x0000000902027c07 */ /* 0x000fe2000c000000 */
[----:B------:R-:W-:Y:S01]  /*4d50*/  USHF.R.S32.HI UR7, URZ, 0x1, UR7 ;  /* 0x00000001ff077899 */ /* 0x000fe20008011407 */
[----:B------:R-:W-:-:S04]  /*4d60*/  IADD3 R9, P0, PT, R9, -0x280, RZ ;  /* 0xfffffd8009097810 */ /* 0x000fc80007f1e0ff */
[----:B------:R-:W-:Y:S02]  /*4d70*/  IADD3.X R2, PT, PT, R2, -0x1, RZ, P0, !PT ;  /* 0xffffffff02027810 */ /* 0x000fe400007fe4ff */
[----:B------:R-:W-:-:S04]  /*4d80*/  ISETP.NE.U32.AND P0, PT, R9, R0, PT ;  /* 0x000000000900720c */ /* 0x000fc80003f05070 */
[----:B------:R-:W-:-:S04]  /*4d90*/  ISETP.NE.AND.EX P0, PT, R2, R3, PT, P0 ;  /* 0x000000030200720c */ /* 0x000fc80003f05300 */
[----:B-12---:R-:W-:-:S04]  /*4da0*/  SEL R13, RZ, 0x1, !P0 ;  /* 0x00000001ff0d7807 */ /* 0x006fc80004000000 */
        /* <DEDUP_REMOVED lines=21> */
[----:B------:R-:W1:Y:S01]  /*4f00*/  LDCU.64 UR14, c[0x0][0x390] ;  /* 0x00007200ff0e77ac */ /* 0x000e620008000a00 */
[----:B------:R-:W-:Y:S02]  /*4f10*/  IADD3 R9, PT, PT, R9, 0x1, RZ ;  /* 0x0000000109097810 */ /* 0x000fe40007ffe0ff */
[----:B------:R-:W-:Y:S01]  /*4f20*/  SHF.L.U64.HI R24, R24, 0x2, R7 ;  /* 0x0000000218187819 */ /* 0x000fe20000010207 */
[----:B------:R-:W2:Y:S01]  /*4f30*/  LDCU.64 UR16, c[0x0][0x388] ;  /* 0x00007100ff1077ac */ /* 0x000ea20008000a00 */
[----:B------:R-:W-:Y:S02]  /*4f40*/  MOV R28, UR8 ;  /* 0x00000008001c7c02 */ /* 0x000fe40008000f00 */
[----:B------:R-:W-:-:S02]  /*4f50*/  MOV R5, UR9 ;  /* 0x0000000900057c02 */ /* 0x000fc40008000f00 */
[----:B------:R-:W-:Y:S02]  /*4f60*/  LOP3.LUT R9, R9, 0x3, RZ, 0xc0, !PT ;  /* 0x0000000309097812 */ /* 0x000fe400078ec0ff */
[----:B------:R-:W-:Y:S02]  /*4f70*/  MOV R4, UR10 ;  /* 0x0000000a00047c02 */ /* 0x000fe40008000f00 */
[----:B------:R-:W-:Y:S02]  /*4f80*/  MOV R6, R0 ;  /* 0x0000000000067202 */ /* 0x000fe40000000f00 */
[C---:B0-----:R-:W-:Y:S01]  /*4f90*/  LEA R2, P1, R0.reuse, UR4, 0x2 ;  /* 0x0000000400027c11 */ /* 0x041fe2000f8210ff */
[----:B------:R-:W-:Y:S01]  /*4fa0*/  UMOV UR4, URZ ;  /* 0x000000ff00047c82 */ /* 0x000fe20008000000 */
[----:B------:R-:W-:Y:S02]  /*4fb0*/  MOV R7, R3 ;  /* 0x0000000300077202 */ /* 0x000fe40000000f00 */
[----:B------:R-:W-:-:S02]  /*4fc0*/  SHF.L.U32 R20, R0, 0x3, RZ ;  /* 0x0000000300147819 */ /* 0x000fc400000006ff */
[----:B------:R-:W-:Y:S01]  /*4fd0*/  LEA.HI.X R25, R0, UR5, R3, 0x2, P1 ;  /* 0x0000000500197c11 */ /* 0x000fe200088f1403 */
[----:B------:R-:W-:Y:S01]  /*4fe0*/  USHF.L.U32 UR5, UR11, 0x2, URZ ;  /* 0x000000020b057899 */ /* 0x000fe200080006ff */
[----:B------:R-:W-:Y:S01]  /*4ff0*/  SHF.L.U64.HI R28, R28, 0x2, R5 ;  /* 0x000000021c1c7819 */ /* 0x000fe20000010205 */
[----:B------:R-:W-:Y:S01]  /*5000*/  IMAD.WIDE.U32 R6, R9, 0x280, R6 ;  /* 0x0000028009067825 */ /* 0x000fe200078e0006 */
[----:B------:R-:W-:Y:S02]  /*5010*/  SHF.L.U64.HI R21, R0, 0x3, R3 ;  /* 0x0000000300157819 */ /* 0x000fe40000010203 */
[----:B-1----:R-:W-:Y:S01]  /*5020*/  IADD3 R22, P1, PT, R20, UR14, RZ ;  /* 0x0000000e14167c10 */ /* 0x002fe2000ff3e0ff */
[----:B------:R-:W-:Y:S01]  /*5030*/  IMAD.WIDE.U32 R4, R4, 0x4, RZ ;  /* 0x0000000404047825 */ /* 0x000fe200078e00ff */
        /* <DEDUP_REMOVED lines=8> */
.L_x_575:
[----:B0-----:R-:W-:Y:S02]  /*50c0*/  MOV R9, UR8 ;  /* 0x0000000800097c02 */ /* 0x001fe40008000f00 */
        /* <DEDUP_REMOVED lines=30> */
.L_x_574:
[----:B------:R-:W-:Y:S05]  /*52b0*/  BSYNC.RECONVERGENT B0 ;  /* 0x0000000000007941 */ /* 0x000fea0003800200 */
.L_x_573:
        /* <DEDUP_REMOVED lines=11> */
.L_x_577:
[C---:B------:R-:W-:Y:S02]  /*5370*/  SHF.L.U32 R2, R0.reuse, 0x2, RZ ;  /* 0x0000000200027819 */ /* 0x040fe400000006ff */
        /* <DEDUP_REMOVED lines=17> */
[C---:B--2---:R-:W-:Y:S02]  /*5490*/  IADD3 R14, P0, PT, R16.reuse, UR16, RZ ;  /* 0x00000010100e7c10 */ /* 0x044fe4000ff1e0ff */
[----:B0-----:R-:W-:Y:S02]  /*54a0*/  LOP3.LUT R5, R11, 0x3, RZ, 0xc0, !PT ;  /* 0x000000030b057812 */ /* 0x001fe400078ec0ff */
[----:B---3--:R-:W-:Y:S02]  /*54b0*/  IADD3 R16, P1, PT, R16, UR18, RZ ;  /* 0x0000001210107c10 */ /* 0x008fe4000ff3e0ff */
[----:B------:R-:W-:Y:S02]  /*54c0*/  LOP3.LUT R3, R15, 0x3, RZ, 0xc0, !PT ;  /* 0x000000030f037812 */ /* 0x000fe400078ec0ff */
[----:B------:R-:W-:Y:S02]  /*54d0*/  IADD3 R4, P2, PT, R2, UR14, RZ ;  /* 0x0000000e02047c10 */ /* 0x000fe4000ff5e0ff */
[----:B------:R-:W-:-:S02]  /*54e0*/  IADD3.X R15, PT, PT, R5, UR17, RZ, P0, !PT ;  /* 0x00000011050f7c10 */ /* 0x000fc400087fe4ff */
[----:B------:R-:W-:Y:S02]  /*54f0*/  IADD3.X R17, PT, PT, R5, UR19, RZ, P1, !PT ;  /* 0x0000001305117c10 */ /* 0x000fe40008ffe4ff */
[----:B------:R-:W-:Y:S02]  /*5500*/  IADD3.X R5, PT, PT, R3, UR15, RZ, P2, !PT ;  /* 0x0000000f03057c10 */ /* 0x000fe400097fe4ff */
[C---:B-1----:R-:W-:Y:S02]  /*5510*/  IADD3 R6, P0, PT, R4.reuse, UR11, RZ ;  /* 0x0000000b04067c10 */ /* 0x042fe4000ff1e0ff */
        /* <DEDUP_REMOVED lines=56> */
.L_x_576:
[----:B------:R-:W-:Y:S05]  /*58a0*/  EXIT ;  /* 0x000000000000794d */ /* 0x000fea0003800000 */
.L_x_578:
        /* <DEDUP_REMOVED lines=13> */
.L_x_2075:


//--------------------- .text._Z35group_norm_nhwc_bwd_one_pass_kernelI11Fp16IOBf16WLi64ELi10ELi640EEv26Group_norm_nhwc_bwd_params --------------------------
	.section	.text._Z35group_norm_nhwc_bwd_one_pass_kernelI11Fp16IOBf16WLi64ELi10ELi640EEv26Group_norm_nhwc_bwd_params,"ax",@progbits
	.align	128
        .global         _Z35group_norm_nhwc_bwd_one_pass_kernelI11Fp16IOBf16WLi64ELi10ELi640EEv26Group_norm_nhwc_bwd_params
        .type           _Z35group_norm_nhwc_bwd_one_pass_kernelI11Fp16IOBf16WLi64ELi10ELi640EEv26Group_norm_nhwc_bwd_params,@function
        .size           _Z35group_norm_nhwc_bwd_one_pass_kernelI11Fp16IOBf16WLi64ELi10ELi640EEv26Group_norm_nhwc_bwd_params,(.L_x_2076 - _Z35group_norm_nhwc_bwd_one_pass_kernelI11Fp16IOBf16WLi64ELi10ELi640EEv26Group_norm_nhwc_bwd_params)
        .other          _Z35group_norm_nhwc_bwd_one_pass_kernelI11Fp16IOBf16WLi64ELi10ELi640EEv26Group_norm_nhwc_bwd_params,@"STO_CUDA_ENTRY STV_DEFAULT"
_Z35group_norm_nhwc_bwd_one_pass_kernelI11Fp16IOBf16WLi64ELi10ELi640EEv26Group_norm_nhwc_bwd_params:
.text._Z35group_norm_nhwc_bwd_one_pass_kernelI11Fp16IOBf16WLi64ELi10ELi640EEv26Group_norm_nhwc_bwd_params:
        /* <DEDUP_REMOVED lines=37> */
.L_x_601:
[----:B0-----:R-:W0:Y:S01]  /*0250*/  LDC R10, c[0x0][0x410] ;  /* 0x00010400ff0a7b82 */ /* 0x001e220000000800 */
[----:B-1----:R-:W1:Y:S01]  /*0260*/  LDCU.64 UR6, c[0x0][0x3b8] ;  /* 0x00007700ff0677ac */ /* 0x002e620008000a00 */
[----:B------:R-:W-:Y:S02]  /*0270*/  SHF.R.S32.HI R17, RZ, 0x1f, R33 ;  /* 0x0000001fff117819 */ /* 0x000fe40000011421 */
[----:B------:R-:W-:Y:S01]  /*0280*/  ISETP.LE.AND P1, PT, RZ, UR11, PT ;  /* 0x0000000bff007c0c */ /* 0x000fe2000bf23270 */
        /* <DEDUP_REMOVED lines=35> */
[----:B------:R-:W0:Y:S02]  /*04c0*/  @!P0 LDC.64 R10, c[0x0][0x3f8] ;  /* 0x0000fe00ff0a8b82 */ /* 0x000e240000000a00 */
[----:B------:R-:W-:-:S02]  /*04d0*/  SEL R4, R7, R0, !P3 ;  /* 0x0000000007047207 */ /* 0x000fc40005800000 */
[----:B------:R-:W-:-:S03]  /*04e0*/  @!P2 IADD3 R5, PT, PT, -R5, RZ, RZ ;  /* 0x000000ff0505a210 */ /* 0x000fc60007ffe1ff */
[----:B------:R-:W-:Y:S01]  /*04f0*/  IMAD R2, R4, 0xa, RZ ;  /* 0x0000000a04027824 */ /* 0x000fe200078e02ff */
[----:B------:R-:W-:-:S04]  /*0500*/  SEL R5, R7, R5, !P3 ;  /* 0x0000000507057207 */ /* 0x000fc80005800000 */
[----:B------:R-:W-:Y:S02]  /*0510*/  SHF.R.S32.HI R0, RZ, 0x1f, R5 ;  /* 0x0000001fff007819 */ /* 0x000fe40000011405 */
[----:B------:R-:W-:-:S03]  /*0520*/  IADD3 R34, P1, PT, R2, R3, RZ ;  /* 0x0000000302227210 */ /* 0x000fc60007f3e0ff */
[----:B------:R-:W-:Y:S01]  /*0530*/  IMAD R0, R0, UR26, RZ ;  /* 0x0000001a00007c24 */ /* 0x000fe2000f8e02ff */
[----:B------:R-:W-:-:S03]  /*0540*/  LEA.HI.X.SX32 R35, R2, RZ, 0x1, P1 ;  /* 0x000000ff02237211 */ /* 0x000fc600008f0eff */
[C---:B------:R-:W-:Y:S02]  /*0550*/  IMAD R37, R5.reuse, UR27, R0 ;  /* 0x0000001b05257c24 */ /* 0x040fe4000f8e0200 */
[----:B------:R-:W-:Y:S01]  /*0560*/  IMAD.WIDE.U32 R34, R5, UR26, R34 ;  /* 0x0000001a05227c25 */ /* 0x000fe2000f8e0022 */
[----:B------:R-:W-:-:S03]  /*0570*/  ISETP.NE.AND P2, PT, RZ, UR22, PT ;  /* 0x00000016ff007c0c */ /* 0x000fc6000bf45270 */
[----:B0-----:R-:W-:Y:S01]  /*0580*/  @!P0 IMAD R0, R17, R10, RZ ;  /* 0x0000000a11008224 */ /* 0x001fe200078e02ff */
[----:B------:R-:W-:Y:S02]  /*0590*/  IADD3 R37, PT, PT, R35, R37, RZ ;  /* 0x0000002523257210 */ /* 0x000fe40007ffe0ff */
[----:B------:R-:W-:Y:S01]  /*05a0*/  @!P0 MOV R36, R34 ;  /* 0x0000002200248202 */ /* 0x000fe20000000f00 */
[----:B------:R-:W-:-:S04]  /*05b0*/  @!P0 IMAD R7, R33, R11, R0 ;  /* 0x0000000b21078224 */ /* 0x000fc800078e0200 */
[----:B------:R-:W-:Y:S02]  /*05c0*/  @!P0 IMAD.WIDE.U32 R10, R33, R10, R36 ;  /* 0x0000000a210a8225 */ /* 0x000fe400078e0024 */
[----:B------:R-:W0:Y:S03]  /*05d0*/  @P2 LDC.64 R16, c[0x0][0x3b0] ;  /* 0x0000ec00ff102b82 */ /* 0x000e260000000a00 */
[----:B------:R-:W-:Y:S02]  /*05e0*/  @!P0 IADD3 R7, PT, PT, R11, R7, RZ ;  /* 0x000000070b078210 */ /* 0x000fe40007ffe0ff */
[C---:B------:R-:W-:Y:S02]  /*05f0*/  @!P0 SHF.L.U32 R5, R10.reuse, 0x1, RZ ;  /* 0x000000010a058819 */ /* 0x040fe400000006ff */
[----:B------:R-:W-:Y:S02]  /*0600*/  @!P0 SHF.L.U64.HI R0, R10, 0x1, R7 ;  /* 0x000000010a008819 */ /* 0x000fe40000010207 */
[----:B------:R-:W4:Y:S01]  /*0610*/  LDC.64 R10, c[0x0][0x3a8] ;  /* 0x0000ea00ff0a7b82 */ /* 0x000f220000000a00 */
[----:B-1----:R-:W-:-:S04]  /*0620*/  @!P0 IADD3 R12, P1, PT, R5, R12, RZ ;  /* 0x0000000c050c8210 */ /* 0x002fc80007f3e0ff */
[----:B------:R-:W-:Y:S02]  /*0630*/  @!P0 IADD3.X R13, PT, PT, R0, R13, RZ, P1, !PT ;  /* 0x0000000d000d8210 */ /* 0x000fe40000ffe4ff */
[----:B--2---:R-:W-:-:S03]  /*0640*/  @!P0 IADD3 R14, P3, PT, R5, R14, RZ ;  /* 0x0000000e050e8210 */ /* 0x004fc60007f7e0ff */
[----:B------:R-:W2:Y:S01]  /*0650*/  @!P0 LDG.E R12, desc[UR14][R12.64] ;  /* 0x0000000e0c0c8981 */ /* 0x000ea2000c1e1900 */
[----:B------:R-:W-:Y:S02]  /*0660*/  @!P0 IADD3.X R15, PT, PT, R0, R15, RZ, P3, !PT ;  /* 0x0000000f000f8210 */ /* 0x000fe40001ffe4ff */
[----:B------:R-:W-:-:S03]  /*0670*/  IADD3 R5, PT, PT, R2, R3, RZ ;  /* 0x0000000302057210 */ /* 0x000fc60007ffe0ff */
[----:B------:R-:W5:Y:S02]  /*0680*/  @!P0 LDG.E R14, desc[UR14][R14.64] ;  /* 0x0000000e0e0e8981 */ /* 0x000f64000c1e1900 */
[----:B0-----:R-:W-:-:S05]  /*0690*/  @P2 IMAD.WIDE R16, R5, 0x2, R16 ;  /* 0x0000000205102825 */ /* 0x001fca00078e0210 */
[----:B------:R-:W5:Y:S01]  /*06a0*/  @P2 LDG.E.U16 R18, desc[UR14][R16.64] ;  /* 0x0000000e10122981 */ /* 0x000f62000c1e1500 */
[----:B----4-:R-:W-:-:S03]  /*06b0*/  IMAD.WIDE R10, R5, 0x2, R10 ;  /* 0x00000002050a7825 */ /* 0x010fc600078e020a */
[----:B------:R-:W4:Y:S04]  /*06c0*/  @P2 LDG.E.U16 R19, desc[UR14][R16.64+0x2] ;  /* 0x0000020e10132981 */ /* 0x000f28000c1e1500 */
[----:B------:R-:W4:Y:S04]  /*06d0*/  LDG.E.U16 R5, desc[UR14][R10.64] ;  /* 0x0000000e0a057981 */ /* 0x000f28000c1e1500 */
[----:B------:R0:W4:Y:S01]  /*06e0*/  LDG.E.U16 R7, desc[UR14][R10.64+0x2] ;  /* 0x0000020e0a077981 */ /* 0x000122000c1e1500 */
[----:B------:R-:W-:Y:S02]  /*06f0*/  PRMT R2, RZ, 0x5410, RZ ;  /* 0x00005410ff027816 */ /* 0x000fe400000000ff */
[----:B------:R-:W-:-:S02]  /*0700*/  PRMT R28, RZ, 0x7610, R28 ;  /* 0x00007610ff1c7816 */ /* 0x000fc4000000001c */
[----:B------:R-:W-:Y:S01]  /*0710*/  PRMT R26, RZ, 0x7610, R26 ;  /* 0x00007610ff1a7816 */ /* 0x000fe2000000001a */
[----:B------:R-:W-:Y:S01]  /*0720*/  HFMA2 R32, -RZ, RZ, 0, 0 ;  /* 0x00000000ff207431 */ /* 0x000fe200000001ff */
[----:B------:R-:W-:Y:S01]  /*0730*/  UMOV UR17, 0x3f800000 ;  /* 0x3f80000000117882 */ /* 0x000fe20000000000 */
[----:B------:R-:W-:Y:S01]  /*0740*/  MOV R30, RZ ;  /* 0x000000ff001e7202 */ /* 0x000fe20000000f00 */
[----:B---3--:R-:W-:-:S05]  /*0750*/  FFMA.FTZ R9, -R8, R8, R9 ;  /* 0x0000000808097223 */ /* 0x008fca0000010109 */
[----:B------:R-:W-:-:S13]  /*0760*/  FSETP.GTU.FTZ.AND P1, PT, R9, RZ, PT ;  /* 0x000000ff0900720b */ /* 0x000fda0003f3c000 */
[----:B------:R-:W-:-:S05]  /*0770*/  VOTEU.ANY UP0, P1 ;  /* 0x0000000000ff7886 */ /* 0x000fca0000800100 */
[----:B------:R-:W1:Y:S01]  /*0780*/  @UP0 LDCU UR6, c[0x0][0x3c0] ;  /* 0x00007800ff0607ac */ /* 0x000e620008000800 */
[----:B------:R-:W-:-:S13]  /*0790*/  PLOP3.LUT P1, PT, PT, PT, UP0, 0x80, 0x8 ;  /* 0x000000000008781c */ /* 0x000fda0003f2f008 */
[----:B-1----:R-:W-:-:S06]  /*07a0*/  @P1 FADD.FTZ R0, R9, UR6 ;  /* 0x0000000609001e21 */ /* 0x002fcc0008010000 */
[----:B------:R-:W1:Y:S02]  /*07b0*/  @P1 MUFU.RSQ R0, R0 ;  /* 0x0000000000001308 */ /* 0x000e640000001400 */
[----:B-1----:R-:W-:-:S13]  /*07c0*/  @P1 R2UR UR6, R0 ;  /* 0x00000000000612ca */ /* 0x002fda00000e0000 */
[----:B------:R-:W-:Y:S01]  /*07d0*/  @UP0 UMOV UR17, UR6 ;  /* 0x0000000600110c82 */ /* 0x000fe20008000000 */
[----:B--2---:R-:W-:-:S04]  /*07e0*/  @!P0 PRMT R2, R2, 0x5410, R12 ;  /* 0x0000541002028816 */ /* 0x004fc8000000000c */
[----:B------:R-:W-:Y:S02]  /*07f0*/  @!P0 PRMT R2, R12, 0x7632, R2 ;  /* 0x000076320c028816 */ /* 0x000fe40000000002 */
[C---:B-----5:R-:W-:Y:S02]  /*0800*/  @!P0 PRMT R28, R14.reuse, 0x7610, R28 ;  /* 0x000076100e1c8816 */ /* 0x060fe4000000001c */
[----:B------:R-:W-:Y:S01]  /*0810*/  @!P0 PRMT R26, R14, 0x7632, R26 ;  /* 0x000076320e1a8816 */ /* 0x000fe2000000001a */
[--C-:B------:R-:W-:Y:S02]  /*0820*/  HADD2.F32 R9, -RZ, R2.reuse.H1_H1 ;  /* 0x30000002ff097230 */ /* 0x100fe40000004100 */
[----:B0-----:R-:W-:Y:S02]  /*0830*/  HADD2.F32 R11, -RZ, R2.H0_H0 ;  /* 0x20000002ff0b7230 */ /* 0x001fe40000004100 */
[----:B------:R-:W-:Y:S02]  /*0840*/  HADD2.F32 R26, -RZ, R26.H0_H0 ;  /* 0x2000001aff1a7230 */ /* 0x000fe40000004100 */
[----:B------:R-:W-:Y:S01]  /*0850*/  FADD.FTZ R0, -R8, R9 ;  /* 0x0000000908007221 */ /* 0x000fe20000010100 */
[----:B------:R-:W-:-:S02]  /*0860*/  HADD2.F32 R28, -RZ, R28.H0_H0 ;  /* 0x2000001cff1c7230 */ /* 0x000fc40000004100 */
[----:B------:R-:W-:Y:S01]  /*0870*/  FADD.FTZ R2, -R8, R11 ;  /* 0x0000000b08027221 */ /* 0x000fe20000010100 */
[----:B------:R-:W-:Y:S01]  /*0880*/  @P2 SHF.L.U32 R32, R18, 0x10, RZ ;  /* 0x0000001012202819 */ /* 0x000fe200000006ff */
[----:B------:R-:W-:Y:S01]  /*0890*/  FMUL.FTZ R0, R0, UR17 ;  /* 0x0000001100007c20 */ /* 0x000fe20008410000 */
[----:B----4-:R-:W-:Y:S01]  /*08a0*/  @P2 SHF.L.U32 R30, R19, 0x10, RZ ;  /* 0x00000010131e2819 */ /* 0x010fe200000006ff */
[----:B------:R-:W-:Y:S01]  /*08b0*/  FMUL.FTZ R2, R2, UR17 ;  /* 0x0000001102027c20 */ /* 0x000fe20008410000 */
[----:B------:R-:W-:Y:S02]  /*08c0*/  SHF.L.U32 R5, R5, 0x10, RZ ;  /* 0x0000001005057819 */ /* 0x000fe400000006ff */
[----:B------:R-:W-:Y:S02]  /*08d0*/  MOV R9, R26 ;  /* 0x0000001a00097202 */ /* 0x000fe40000000f00 */
[----:B------:R-:W-:Y:S02]  /*08e0*/  SHF.L.U32 R7, R7, 0x10, RZ ;  /* 0x0000001007077819 */ /* 0x000fe400000006ff */
        /* <DEDUP_REMOVED lines=20> */
.L_x_580:
        /* <DEDUP_REMOVED lines=44> */
.L_x_582:
[----:B------:R-:W-:Y:S05]  /*0cf0*/  BSYNC.RECONVERGENT B0 ;  /* 0x0000000000007941 */ /* 0x000fea0003800200 */
.L_x_581:
        /* <DEDUP_REMOVED lines=54> */
.L_x_584:
[----:B------:R-:W-:Y:S05]  /*1060*/  BSYNC.RECONVERGENT B0 ;  /* 0x0000000000007941 */ /* 0x000fea0003800200 */
.L_x_583:
        /* <DEDUP_REMOVED lines=40> */
.L_x_587:
        /* <DEDUP_REMOVED lines=204> */
.L_x_586:
[----:B------:R-:W-:Y:S05]  /*1fb0*/  BSYNC.RECONVERGENT B0 ;  /* 0x0000000000007941 */ /* 0x000fea0003800200 */
.L_x_585:
        /* <DEDUP_REMOVED lines=29> */
.L_x_589:
[----:B------:R-:W-:Y:S05]  /*2190*/  BSYNC.RECONVERGENT B0 ;  /* 0x0000000000007941 */ /* 0x000fea0003800200 */
.L_x_588:
        /* <DEDUP_REMOVED lines=30> */
.L_x_592:
[----:B------:R-:W2:Y:S04]  /*2380*/  LDG.E.STRONG.GPU R4, desc[UR14][R8.64] ;  /* 0x0000000e08047981 */ /* 0x000ea8000c1ef900 */
[----:B--2---:R-:W-:Y:S01]  /*2390*/  CCTL.IVALL ;  /* 0x00000000ff00798f */ /* 0x004fe20002000000 */
[----:B------:R-:W-:Y:S05]  /*23a0*/  YIELD ;  /* 0x0000000000007946 */ /* 0x000fea0003800000 */
[----:B------:R-:W-:-:S13]  /*23b0*/  ISETP.NE.AND P1, PT, R4, R15, PT ;  /* 0x0000000f0400720c */ /* 0x000fda0003f25270 */
[----:B------:R-:W-:Y:S05]  /*23c0*/  @P1 BRA `(.L_x_592) ;  /* 0xfffffffc00ec1947 */ /* 0x000fea000383ffff */
.L_x_591:
[----:B------:R-:W-:Y:S05]  /*23d0*/  WARPSYNC.ALL ;  /* 0x0000000000007948 */ /* 0x000fea0003800000 */
[----:B------:R-:W-:Y:S01]  /*23e0*/  BAR.SYNC.DEFER_BLOCKING 0x0 ;  /* 0x0000000000007b1d */ /* 0x000fe20000010000 */
[----:B------:R-:W-:-:S05]  /*23f0*/  HFMA2 R4, -RZ, RZ, 0, 0 ;  /* 0x00000000ff047431 */ /* 0x000fca00000001ff */
[----:B------:R-:W-:Y:S05]  /*2400*/  @!P4 BRA `(.L_x_593) ;  /* 0x000000040028c947 */ /* 0x000fea0003800000 */
[----:B------:R-:W-:-:S07]  /*2410*/  MOV R4, RZ ;  /* 0x000000ff00047202 */ /* 0x000fce0000000f00 */
.L_x_594:
        /* <DEDUP_REMOVED lines=73> */
.L_x_593:
        /* <DEDUP_REMOVED lines=42> */
.L_x_595:
        /* <DEDUP_REMOVED lines=23> */
.L_x_596:
        /* <DEDUP_REMOVED lines=11> */
.L_x_597:
[----:B------:R-:W-:Y:S05]  /*2d70*/  BSYNC.RECONVERGENT B0 ;  /* 0x0000000000007941 */ /* 0x000fea0003800200 */
.L_x_590:
        /* <DEDUP_REMOVED lines=26> */
.L_x_598:
        /* <DEDUP_REMOVED lines=18> */
[----:B--2---:R-:W-:-:S04]  /*3040*/  LEA R4, P0, R34, UR6, 0x1 ;  /* 0x0000000622047c11 */ /* 0x004fc8000f8008ff */
[----:B------:R-:W-:-:S04]  /*3050*/  IADD3 R5, PT, PT, R35, R5, RZ ;  /* 0x0000000523057210 */ /* 0x000fc80007ffe0ff */
[----:B------:R-:W-:-:S05]  /*3060*/  LEA.HI.X R5, R34, UR7, R5, 0x1, P0 ;  /* 0x0000000722057c11 */ /* 0x000fca00080f0c05 */
[----:B------:R0:W-:Y:S02]  /*3070*/  STG.E desc[UR14][R4.64], R7 ;  /* 0x0000000704007986 */ /* 0x0001e4000c10190e */
.L_x_600:
[----:B------:R-:W-:Y:S05]  /*3080*/  BSYNC.RECONVERGENT B0 ;  /* 0x0000000000007941 */ /* 0x000fea0003800200 */
.L_x_599:
[----:B------:R-:W-:Y:S02]  /*3090*/  UIADD3 UR11, UPT, UPT, UR21, UR11, URZ ;  /* 0x0000000b150b7290 */ /* 0x000fe4000fffe0ff */
[----:B------:R-:W-:Y:S02]  /*30a0*/  UIADD3 UR4, UPT, UPT, UR4, 0x1, URZ ;  /* 0x0000000104047890 */ /* 0x000fe4000fffe0ff */
[----:B------:R-:W-:-:S09]  /*30b0*/  UISETP.GE.AND UP0, UPT, UR11, UR5, UPT ;  /* 0x000000050b00728c */ /* 0x000fd2000bf06270 */
[----:B------:R-:W-:Y:S05]  /*30c0*/  BRA.U !UP0, `(.L_x_601) ;  /* 0xffffffd108607547 */ /* 0x000fea000b83ffff */
.L_x_579:
        /* <DEDUP_REMOVED lines=19> */
.L_x_603:
[----:B------:R-:W-:Y:S05]  /*3200*/  BSYNC.RECONVERGENT B0 ;  /* 0x0000000000007941 */ /* 0x000fea0003800200 */
.L_x_602:
[----:B------:R-:W-:Y:S05]  /*3210*/  @P0 EXIT ;  /* 0x000000000000094d */ /* 0x000fea0003800000 */
[----:B------:R-:W-:Y:S05]  /*3220*/  @P2 BRA `(.L_x_604) ;  /* 0x0000000000202947 */ /* 0x000fea0003800000 */
[----:B------:R-:W-:-:S05]  /*3230*/  IMAD R0, R4, R7, RZ ;  /* 0x0000000704007224 */ /* 0x000fca00078e02ff */
[----:B------:R-:W-:-:S13]  /*3240*/  ISETP.NE.AND P0, PT, R0, -0x1, PT ;  /* 0xffffffff0000780c */ /* 0x000fda0003f05270 */
[----:B------:R-:W-:Y:S05]  /*3250*/  @!P0 BRA `(.L_x_604) ;  /* 0x0000000000148947 */ /* 0x000fea0003800000 */
.L_x_605:
[----:B0-----:R-:W2:Y:S04]  /*3260*/  LDG.E.STRONG.GPU R5, desc[UR14][R2.64] ;  /* 0x0000000e02057981 */ /* 0x001ea8000c1ef900 */
[----:B--2---:R-:W-:Y:S01]  /*3270*/  CCTL.IVALL ;  /* 0x00000000ff00798f */ /* 0x004fe20002000000 */
[----:B------:R-:W-:Y:S05]  /*3280*/  YIELD ;  /* 0x0000000000007946 */ /* 0x000fea0003800000 */
[----:B------:R-:W-:-:S13]  /*3290*/  ISETP.NE.AND P0, PT, R5, R0, PT ;  /* 0x000000000500720c */ /* 0x000fda0003f05270 */
[----:B------:R-:W-:Y:S05]  /*32a0*/  @P0 BRA `(.L_x_605) ;  /* 0xfffffffc00ec0947 */ /* 0x000fea000383ffff */
.L_x_604:
        /* <DEDUP_REMOVED lines=81> */
.L_x_608:
        /* <DEDUP_REMOVED lines=33> */
.L_x_607:
[----:B------:R-:W-:Y:S05]  /*39d0*/  BSYNC.RECONVERGENT B0 ;  /* 0x0000000000007941 */ /* 0x000fea0003800200 */
.L_x_606:
        /* <DEDUP_REMOVED lines=11> */
.L_x_610:
        /* <DEDUP_REMOVED lines=88> */
.L_x_609:
[----:B------:R-:W-:Y:S05]  /*4010*/  EXIT ;  /* 0x000000000000794d */ /* 0x000fea0003800000 */
.L_x_611:
        /* <DEDUP_REMOVED lines=14> */
.L_x_2076:


//--------------------- .text._Z35group_norm_nhwc_bwd_one_pass_kernelI11Fp16IOBf16WLi128ELi10ELi640EEv26Group_norm_nhwc_bwd_params --------------------------
	.section	.text._Z35group_norm_nhwc_bwd_one_pass_kernelI11Fp16IOBf16WLi128ELi10ELi640EEv26Group_norm_nhwc_bwd_params,"ax",@progbits
	.align	128
        .global         _Z35group_norm_nhwc_bwd_one_pass_kernelI11Fp16IOBf16WLi128ELi10ELi640EEv26Group_norm_nhwc_bwd_params
        .type           _Z35group_norm_nhwc_bwd_one_pass_kernelI11Fp16IOBf16WLi128ELi10ELi640EEv26Group_norm_nhwc_bwd_params,@function
        .size           _Z35group_norm_nhwc_bwd_one_pass_kernelI11Fp16IOBf16WLi128ELi10ELi640EEv26Group_norm_nhwc_bwd_params,(.L_x_2077 - _Z35group_norm_nhwc_bwd_one_pass_kernelI11Fp16IOBf16WLi128ELi10ELi640EEv26Group_norm_nhwc_bwd_params)
        .other          _Z35group_norm_nhwc_bwd_one_pass_kernelI11Fp16IOBf16WLi128ELi10ELi640EEv26Group_norm_nhwc_bwd_params,@"STO_CUDA_ENTRY STV_DEFAULT"
_Z35group_norm_nhwc_bwd_one_pass_kernelI11Fp16IOBf16WLi128ELi10ELi640EEv26Group_norm_nhwc_bwd_params:
.text._Z35group_norm_nhwc_bwd_one_pass_kernelI11Fp16IOBf16WLi128ELi10ELi640EEv26Group_norm_nhwc_bwd_params:
        /* <DEDUP_REMOVED lines=37> */
.L_x_634:
        /* <DEDUP_REMOVED lines=126> */
.L_x_613:
        /* <DEDUP_REMOVED lines=44> */
.L_x_615:
[----:B------:R-:W-:Y:S05]  /*0cf0*/  BSYNC.RECONVERGENT B0 ;  /* 0x0000000000007941 */ /* 0x000fea0003800200 */
.L_x_614:
        /* <DEDUP_REMOVED lines=54> */
.L_x_617:
[----:B------:R-:W-:Y:S05]  /*1060*/  BSYNC.RECONVERGENT B0 ;  /* 0x0000000000007941 */ /* 0x000fea0003800200 */
.L_x_616:
        /* <DEDUP_REMOVED lines=40> */
.L_x_620:
        /* <DEDUP_REMOVED lines=204> */
.L_x_619:
[----:B------:R-:W-:Y:S05]  /*1fb0*/  BSYNC.RECONVERGENT B0 ;  /* 0x0000000000007941 */ /* 0x000fea0003800200 */
.L_x_618:
        /* <DEDUP_REMOVED lines=29> */
.L_x_622:
[----:B------:R-:W-:Y:S05]  /*2190*/  BSYNC.RECONVERGENT B0 ;  /* 0x0000000000007941 */ /* 0x000fea0003800200 */
.L_x_621:
        /* <DEDUP_REMOVED lines=30> */
.L_x_625:
[----:B------:R-:W2:Y:S04]  /*2380*/  LDG.E.STRONG.GPU R4, desc[UR14][R8.64] ;  /* 0x0000000e08047981 */ /* 0x000ea8000c1ef900 */
[----:B--2---:R-:W-:Y:S01]  /*2390*/  CCTL.IVALL ;  /* 0x00000000ff00798f */ /* 0x004fe20002000000 */
[----:B------:R-:W-:Y:S05]  /*23a0*/  YIELD ;  /* 0x0000000000007946 */ /* 0x000fea0003800000 */
[----:B------:R-:W-:-:S13]  /*23b0*/  ISETP.NE.AND P1, PT, R4, R15, PT ;  /* 0x0000000f0400720c */ /* 0x000fda0003f25270 */
[----:B------:R-:W-:Y:S05]  /*23c0*/  @P1 BRA `(.L_x_625) ;  /* 0xfffffffc00ec1947 */ /* 0x000fea000383ffff */
.L_x_624:
[----:B------:R-:W-:Y:S05]  /*23d0*/  WARPSYNC.ALL ;  /* 0x0000000000007948 */ /* 0x000fea0003800000 */
[----:B------:R-:W-:Y:S01]  /*23e0*/  BAR.SYNC.DEFER_BLOCKING 0x0 ;  /* 0x0000000000007b1d */ /* 0x000fe20000010000 */
[----:B------:R-:W-:-:S05]  /*23f0*/  HFMA2 R4, -RZ, RZ, 0, 0 ;  /* 0x00000000ff047431 */ /* 0x000fca00000001ff */
[----:B------:R-:W-:Y:S05]  /*2400*/  @!P4 BRA `(.L_x_626) ;  /* 0x000000040028c947 */ /* 0x000fea0003800000 */
[----:B------:R-:W-:-:S07]  /*2410*/  MOV R4, RZ ;  /* 0x000000ff00047202 */ /* 0x000fce0000000f00 */
.L_x_627:
        /* <DEDUP_REMOVED lines=73> */
.L_x_626:
        /* <DEDUP_REMOVED lines=42> */
.L_x_628:
        /* <DEDUP_REMOVED lines=23> */
.L_x_629:
        /* <DEDUP_REMOVED lines=11> */
.L_x_630:
[----:B------:R-:W-:Y:S05]  /*2d70*/  BSYNC.RECONVERGENT B0 ;  /* 0x0000000000007941 */ /* 0x000fea0003800200 */
.L_x_623:
        /* <DEDUP_REMOVED lines=26> */
.L_x_631:
        /* <DEDUP_REMOVED lines=22> */
.L_x_633:
[----:B------:R-:W-:Y:S05]  /*3080*/  BSYNC.RECONVERGENT B0 ;  /* 0x0000000000007941 */ /* 0x000fea0003800200 */
.L_x_632:
[----:B------:R-:W-:Y:S02]  /*3090*/  UIADD3 UR11, UPT, UPT, UR21, UR11, URZ ;  /* 0x0000000b150b7290 */ /* 0x000fe4000fffe0ff */
[----:B------:R-:W-:Y:S02]  /*30a0*/  UIADD3 UR4, UPT, UPT, UR4, 0x1, URZ ;  /* 0x0000000104047890 */ /* 0x000fe4000fffe0ff */
[----:B------:R-:W-:-:S09]  /*30b0*/  UISETP.GE.AND UP0, UPT, UR11, UR5, UPT ;  /* 0x000000050b00728c */ /* 0x000fd2000bf06270 */
[----:B------:R-:W-:Y:S05]  /*30c0*/  BRA.U !UP0, `(.L_x_634) ;  /* 0xffffffd108607547 */ /* 0x000fea000b83ffff */
.L_x_612:
        /* <DEDUP_REMOVED lines=19> */
.L_x_636:
[----:B------:R-:W-:Y:S05]  /*3200*/  BSYNC.RECONVERGENT B0 ;  /* 0x0000000000007941 */ /* 0x000fea0003800200 */
.L_x_635:
[----:B------:R-:W-:Y:S05]  /*3210*/  @P0 EXIT ;  /* 0x000000000000094d */ /* 0x000fea0003800000 */
[----:B------:R-:W-:Y:S05]  /*3220*/  @P2 BRA `(.L_x_637) ;  /* 0x0000000000202947 */ /* 0x000fea0003800000 */
[----:B------:R-:W-:-:S05]  /*3230*/  IMAD R0, R4, R7, RZ ;  /* 0x0000000704007224 */ /* 0x000fca00078e02ff */
[----:B------:R-:W-:-:S13]  /*3240*/  ISETP.NE.AND P0, PT, R0, -0x1, PT ;  /* 0xffffffff0000780c */ /* 0x000fda0003f05270 */
[----:B------:R-:W-:Y:S05]  /*3250*/  @!P0 BRA `(.L_x_637) ;  /* 0x0000000000148947 */ /* 0x000fea0003800000 */
.L_x_638:
[----:B0-----:R-:W2:Y:S04]  /*3260*/  LDG.E.STRONG.GPU R5, desc[UR14][R2.64] ;  /* 0x0000000e02057981 */ /* 0x001ea8000c1ef900 */
[----:B--2---:R-:W-:Y:S01]  /*3270*/  CCTL.IVALL ;  /* 0x00000000ff00798f */ /* 0x004fe20002000000 */
[----:B------:R-:W-:Y:S05]  /*3280*/  YIELD ;  /* 0x0000000000007946 */ /* 0x000fea0003800000 */
[----:B------:R-:W-:-:S13]  /*3290*/  ISETP.NE.AND P0, PT, R5, R0, PT ;  /* 0x000000000500720c */ /* 0x000fda0003f05270 */
[----:B------:R-:W-:Y:S05]  /*32a0*/  @P0 BRA `(.L_x_638) ;  /* 0xfffffffc00ec0947 */ /* 0x000fea000383ffff */
.L_x_637:
        /* <DEDUP_REMOVED lines=81> */
.L_x_641:
        /* <DEDUP_REMOVED lines=33> */
.L_x_640:
[----:B------:R-:W-:Y:S05]  /*39d0*/  BSYNC.RECONVERGENT B0 ;  /* 0x0000000000007941 */ /* 0x000fea0003800200 */
.L_x_639:
        /* <DEDUP_REMOVED lines=11> */
.L_x_643:
        /* <DEDUP_REMOVED lines=88> */
.L_x_642:
[----:B------:R-:W-:Y:S05]  /*4010*/  EXIT ;  /* 0x000000000000794d */ /* 0x000fea0003800000 */
.L_x_644:
        /* <DEDUP_REMOVED lines=14> */
.L_x_2077:


//--------------------- .text._Z35group_norm_nhwc_bwd_one_pass_kernelI11Fp16IOBf16WLi256ELi10ELi640EEv26Group_norm_nhwc_bwd_params --------------------------
	.section	.text._Z35group_norm_nhwc_bwd_one_pass_kernelI11Fp16IOBf16WLi256ELi10ELi640EEv26Group_norm_nhwc_bwd_params,"ax",@progbits
	.align	128
        .global         _Z35group_norm_nhwc_bwd_one_pass_kernelI11Fp16IOBf16WLi256ELi10ELi640EEv26Group_norm_nhwc_bwd_params
        .type           _Z35group_norm_nhwc_bwd_one_pass_kernelI11Fp16IOBf16WLi256ELi10ELi640EEv26Group_norm_nhwc_bwd_params,@function
        .size           _Z35group_norm_nhwc_bwd_one_pass_kernelI11Fp16IOBf16WLi256ELi10ELi640EEv26Group_norm_nhwc_bwd_params,(.L_x_2078 - _Z35group_norm_nhwc_bwd_one_pass_kernelI11Fp16IOBf16WLi256ELi10ELi640EEv26Group_norm_nhwc_bwd_params)
        .other          _Z35group_norm_nhwc_bwd_one_pass_kernelI11Fp16IOBf16WLi256ELi10ELi640EEv26Group_norm_nhwc_bwd_params,@"STO_CUDA_ENTRY STV_DEFAULT"
_Z35group_norm_nhwc_bwd_one_pass_kernelI11Fp16IOBf16WLi256ELi10ELi640EEv26Group_norm_nhwc_bwd_params:
.text._Z35group_norm_nhwc_bwd_one_pass_kernelI11Fp16IOBf16WLi256ELi10ELi640EEv26Group_norm_nhwc_bwd_params:
        /* <DEDUP_REMOVED lines=24> */
.L_x_671:
[----:B0-----:R-:W0:Y:S01]  /*0180*/  LDC R11, c[0x0][0x410] ;  /* 0x00010400ff0b7b82 */ /* 0x001e220000000800 */
[----:B------:R-:W2:Y:S01]  /*0190*/  LDCU.64 UR4, c[0x0][0x3b8] ;  /* 0x00007700ff0477ac */ /* 0x000ea20008000a00 */
[----:B------:R-:W-:Y:S02]  /*01a0*/  IABS R10, UR6 ;  /* 0x00000006000a7c13 */ /* 0x000fe40008000000 */
[----:B------:R-:W-:Y:S01]  /*01b0*/  ISETP.LE.AND P3, PT, RZ, UR6, PT ;  /* 0x00000006ff007c0c */ /* 0x000fe2000bf63270 */
[----:B------:R-:W3:Y:S03]  /*01c0*/  LDCU.128 UR16, c[0x0][0x400] ;  /* 0x00008000ff1077ac */ /* 0x000ee60008000c00 */
[----:B------:R-:W4:Y:S01]  /*01d0*/  LDC R12, c[0x0][0x41c] ;  /* 0x00010700ff0c7b82 */ /* 0x000f220000000800 */
[----:B--2---:R-:W-:Y:S01]  /*01e0*/  UIMAD.WIDE UR4, UR6, 0x8, UR4 ;  /* 0x00000008060478a5 */ /* 0x004fe2000f8e0204 */
[----:B0-----:R-:W-:-:S04]  /*01f0*/  IABS R9, R11 ;  /* 0x0000000b00097213 */ /* 0x001fc80000000000 */
[----:B------:R-:W0:Y:S01]  /*0200*/  I2F.RP R6, R9 ;  /* 0x0000000900067306 */ /* 0x000e220000209400 */
[----:B----4-:R-:W-:-:S07]  /*0210*/  IMAD R25, R12, UR10, R33 ;  /* 0x0000000a0c197c24 */ /* 0x010fce000f8e0221 */
[----:B0-----:R-:W0:Y:S02]  /*0220*/  MUFU.RCP R6, R6 ;  /* 0x0000000600067308 */ /* 0x001e240000001000 */
[----:B0-----:R-:W-:Y:S02]  /*0230*/  IADD3 R4, PT, PT, R6, 0xffffffe, RZ ;  /* 0x0ffffffe06047810 */ /* 0x001fe40007ffe0ff */
[----:B------:R-:W-:-:S04]  /*0240*/  MOV R6, UR4 ;  /* 0x0000000400067c02 */ /* 0x000fc80008000f00 */
[----:B------:R0:W2:Y:S02]  /*0250*/  F2I.FTZ.U32.TRUNC.NTZ R5, R4 ;  /* 0x0000000400057305 */ /* 0x0000a4000021f000 */
[----:B0-----:R-:W-:Y:S02]  /*0260*/  MOV R4, RZ ;  /* 0x000000ff00047202 */ /* 0x001fe40000000f00 */
[----:B--2---:R-:W-:-:S05]  /*0270*/  IADD3 R8, PT, PT, RZ, -R5, RZ ;  /* 0x80000005ff087210 */ /* 0x004fca0007ffe0ff */
[----:B------:R-:W-:-:S04]  /*0280*/  IMAD R7, R8, R9, RZ ;  /* 0x0000000908077224 */ /* 0x000fc800078e02ff */
[----:B------:R-:W-:Y:S01]  /*0290*/  IMAD.HI.U32 R5, R5, R7, R4 ;  /* 0x0000000705057227 */ /* 0x000fe200078e0004 */
[----:B------:R-:W-:Y:S01]  /*02a0*/  MOV R7, UR5 ;  /* 0x0000000500077c02 */ /* 0x000fe20008000f00 */
[----:B------:R-:W0:Y:S04]  /*02b0*/  LDCU.U8 UR5, c[0x0][0x414] ;  /* 0x00008280ff0577ac */ /* 0x000e280008000000 */
[----:B------:R-:W-:Y:S01]  /*02c0*/  IMAD.HI.U32 R8, R5, R10, RZ ;  /* 0x0000000a05087227 */ /* 0x000fe200078e00ff */
[----:B------:R-:W2:Y:S04]  /*02d0*/  LDG.E.64 R6, desc[UR12][R6.64] ;  /* 0x0000000c06067981 */ /* 0x000ea8000c1e1b00 */
[----:B------:R-:W-:-:S05]  /*02e0*/  IADD3 R5, PT, PT, -R8, RZ, RZ ;  /* 0x000000ff08057210 */ /* 0x000fca0007ffe1ff */
[----:B------:R-:W-:Y:S01]  /*02f0*/  IMAD R4, R9, R5, R10 ;  /* 0x0000000509047224 */ /* 0x000fe200078e020a */
[----:B---3--:R-:W-:Y:S02]  /*0300*/  ISETP.GE.U32.AND P0, PT, R25, UR16, PT ;  /* 0x0000001019007c0c */ /* 0x008fe4000bf06070 */
[----:B------:R-:W-:Y:S02]  /*0310*/  SHF.R.S32.HI R13, RZ, 0x1f, R25 ;  /* 0x0000001fff0d7819 */ /* 0x000fe40000011419 */
[----:B------:R-:W-:Y:S02]  /*0320*/  ISETP.GT.U32.AND P1, PT, R9, R4, PT ;  /* 0x000000040900720c */ /* 0x000fe40003f24070 */
[----:B------:R-:W-:-:S11]  /*0330*/  LOP3.LUT R10, R11, UR6, RZ, 0x3c, !PT ;  /* 0x000000060b0a7c12 */ /* 0x000fd6000f8e3cff */
[----:B------:R-:W-:-:S04]  /*0340*/  @!P1 IADD3 R4, PT, PT, R4, -R9, RZ ;  /* 0x8000000904049210 */ /* 0x000fc80007ffe0ff */
[CC--:B------:R-:W-:Y:S02]  /*0350*/  ISETP.GE.U32.AND P4, PT, R4.reuse, R9.reuse, PT ;  /* 0x000000090400720c */ /* 0x0c0fe40003f86070 */
[----:B------:R-:W-:Y:S02]  /*0360*/  ISETP.GT.U32.AND P5, PT, R9, R4, PT ;  /* 0x000000040900720c */ /* 0x000fe40003fa4070 */
[----:B------:R-:W-:Y:S02]  /*0370*/  IADD3 R5, PT, PT, R4, -R9, RZ ;  /* 0x8000000904057210 */ /* 0x000fe40007ffe0ff */
[----:B------:R-:W-:Y:S02]  /*0380*/  ISETP.GE.AND.EX P0, PT, R13, UR17, PT, P0 ;  /* 0x000000110d007c0c */ /* 0x000fe4000bf06300 */
[----:B------:R-:W-:Y:S02]  /*0390*/  IADD3 R23, PT, PT, R25, 0x80, RZ ;  /* 0x0000008019177810 */ /* 0x000fe40007ffe0ff */
[----:B------:R-:W-:-:S02]  /*03a0*/  ISETP.GE.AND P2, PT, R10, RZ, PT ;  /* 0x000000ff0a00720c */ /* 0x000fc40003f46270 */
[----:B------:R-:W-:Y:S02]  /*03b0*/  @!P1 IADD3 R8, PT, PT, R8, 0x1, RZ ;  /* 0x0000000108089810 */ /* 0x000fe40007ffe0ff */
[----:B------:R-:W-:Y:S02]  /*03c0*/  SEL R4, R5, R4, !P5 ;  /* 0x0000000405047207 */ /* 0x000fe40006800000 */
[----:B------:R-:W-:Y:S02]  /*03d0*/  ISETP.GE.U32.AND P1, PT, R23, UR16, PT ;  /* 0x0000001017007c0c */ /* 0x000fe4000bf26070 */
[----:B------:R-:W-:Y:S01]  /*03e0*/  SHF.R.S32.HI R5, RZ, 0x1f, R23 ;  /* 0x0000001fff057819 */ /* 0x000fe20000011417 */
[----:B------:R-:W3:Y:S01]  /*03f0*/  @!P0 LDC.64 R18, c[0x0][0x3a0] ;  /* 0x0000e800ff128b82 */ /* 0x000ee20000000a00 */
[----:B------:R-:W-:Y:S02]  /*0400*/  ISETP.NE.AND P5, PT, R11, RZ, PT ;  /* 0x000000ff0b00720c */ /* 0x000fe40003fa5270 */
[----:B------:R-:W-:-:S02]  /*0410*/  @P4 IADD3 R8, PT, PT, R8, 0x1, RZ ;  /* 0x0000000108084810 */ /* 0x000fc40007ffe0ff */
[----:B------:R-:W-:Y:S02]  /*0420*/  LOP3.LUT R11, RZ, R11, RZ, 0x33, !PT ;  /* 0x0000000bff0b7212 */ /* 0x000fe400078e33ff */
[----:B------:R-:W-:Y:S02]  /*0430*/  @!P3 IADD3 R4, PT, PT, -R4, RZ, RZ ;  /* 0x000000ff0404b210 */ /* 0x000fe40007ffe1ff */
[----:B------:R-:W-:Y:S02]  /*0440*/  ISETP.GE.AND.EX P1, PT, R5, UR17, PT, P1 ;  /* 0x0000001105007c0c */ /* 0x000fe4000bf26310 */
[----:B------:R-:W-:Y:S02]  /*0450*/  MOV R10, R8 ;  /* 0x00000008000a7202 */ /* 0x000fe40000000f00 */
[----:B------:R-:W-:Y:S01]  /*0460*/  SEL R4, R11, R4, !P5 ;  /* 0x000000040b047207 */ /* 0x000fe20006800000 */
[----:B------:R-:W4:Y:S01]  /*0470*/  @!P0 LDC.64 R8, c[0x0][0x3f8] ;  /* 0x0000fe00ff088b82 */ /* 0x000f220000000a00 */
[----:B------:R-:W-:-:S03]  /*0480*/  @!P2 IADD3 R10, PT, PT, -R10, RZ, RZ ;  /* 0x000000ff0a0aa210 */ /* 0x000fc60007ffe1ff */
[----:B------:R-:W-:Y:S01]  /*0490*/  IMAD R12, R4, 0xa, RZ ;  /* 0x0000000a040c7824 */ /* 0x000fe200078e02ff */
[----:B------:R-:W-:-:S03]  /*04a0*/  SEL R11, R11, R10, !P5 ;  /* 0x0000000a0b0b7207 */ /* 0x000fc60006800000 */
[----:B------:R-:W1:Y:S01]  /*04b0*/  @!P1 LDC.64 R20, c[0x0][0x3f8] ;  /* 0x0000fe00ff149b82 */ /* 0x000e620000000a00 */
[C---:B------:R-:W-:Y:S02]  /*04c0*/  IADD3 R34, P3, PT, R12.reuse, R3, RZ ;  /* 0x000000030c227210 */ /* 0x040fe40007f7e0ff */
[----:B------:R-:W-:Y:S02]  /*04d0*/  SHF.R.S32.HI R3, RZ, 0x1f, R11 ;  /* 0x0000001fff037819 */ /* 0x000fe4000001140b */
[----:B------:R-:W-:-:S03]  /*04e0*/  LEA.HI.X.SX32 R35, R12, RZ, 0x1, P3 ;  /* 0x000000ff0c237211 */ /* 0x000fc600018f0eff */
[----:B------:R-:W-:Y:S01]  /*04f0*/  IMAD R10, R3, UR18, RZ ;  /* 0x00000012030a7c24 */ /* 0x000fe2000f8e02ff */
[----:B0-----:R-:W-:Y:S01]  /*0500*/  ISETP.NE.AND P2, PT, RZ, UR5, PT ;  /* 0x00000005ff007c0c */ /* 0x001fe2000bf45270 */
[C---:B------:R-:W-:Y:S01]  /*0510*/  IMAD.WIDE.U32 R34, R11.reuse, UR18, R34 ;  /* 0x000000120b227c25 */ /* 0x040fe2000f8e0022 */
[----:B------:R-:W0:Y:S03]  /*0520*/  @!P1 LDC.64 R14, c[0x0][0x3a0] ;  /* 0x0000e800ff0e9b82 */ /* 0x000e260000000a00 */
[----:B------:R-:W-:Y:S01]  /*0530*/  IMAD R37, R11, UR19, R10 ;  /* 0x000000130b257c24 */ /* 0x000fe2000f8e020a */
[----:B------:R-:W-:Y:S01]  /*0540*/  @!P0 MOV R36, R34 ;  /* 0x0000002200248202 */ /* 0x000fe20000000f00 */
[----:B----4-:R-:W-:-:S03]  /*0550*/  @!P0 IMAD R10, R13, R8, RZ ;  /* 0x000000080d0a8224 */ /* 0x010fc600078e02ff */
[----:B------:R-:W-:Y:S01]  /*0560*/  IADD3 R37, PT, PT, R35, R37, RZ ;  /* 0x0000002523257210 */ /* 0x000fe20007ffe0ff */
[C---:B------:R-:W-:Y:S01]  /*0570*/  @!P0 IMAD R3, R25.reuse, R9, R10 ;  /* 0x0000000919038224 */ /* 0x040fe200078e020a */
[----:B------:R-:W4:Y:S01]  /*0580*/  @!P1 LDC.64 R12, c[0x0][0x398] ;  /* 0x0000e600ff0c9b82 */ /* 0x000f220000000a00 */
[----:B------:R-:W-:-:S07]  /*0590*/  @!P0 IMAD.WIDE.U32 R24, R25, R8, R36 ;  /* 0x0000000819188225 */ /* 0x000fce00078e0024 */
[----:B------:R-:W0:Y:S01]  /*05a0*/  @P2 LDC.64 R16, c[0x0][0x3b0] ;  /* 0x0000ec00ff102b82 */ /* 0x000e220000000a00 */
[----:B-1----:R-:W-:Y:S01]  /*05b0*/  @!P1 IMAD R26, R5, R20, RZ ;  /* 0x00000014051a9224 */ /* 0x002fe200078e02ff */
[----:B------:R-:W-:-:S06]  /*05c0*/  @!P0 IADD3 R5, PT, PT, R25, R3, RZ ;  /* 0x0000000319058210 */ /* 0x000fcc0007ffe0ff */
[----:B------:R-:W1:Y:S01]  /*05d0*/  LDC.64 R8, c[0x0][0x3a8] ;  /* 0x0000ea00ff087b82 */ /* 0x000e620000000a00 */
[----:B------:R-:W-:-:S07]  /*05e0*/  @!P0 SHF.L.U32 R27, R24, 0x1, RZ ;  /* 0x00000001181b8819 */ /* 0x000fce00000006ff */
[----:B------:R-:W4:Y:S01]  /*05f0*/  @!P0 LDC.64 R10, c[0x0][0x398] ;  /* 0x0000e600ff0a8b82 */ /* 0x000f220000000a00 */
[----:B------:R-:W-:Y:S02]  /*0600*/  @!P0 SHF.L.U64.HI R22, R24, 0x1, R5 ;  /* 0x0000000118168819 */ /* 0x000fe40000010205 */
[----:B------:R-:W-:Y:S02]  /*0610*/  @!P1 MOV R24, R34 ;  /* 0x0000002200189202 */ /* 0x000fe40000000f00 */
[----:B------:R-:W-:Y:S01]  /*0620*/  @!P1 MOV R25, R37 ;  /* 0x0000002500199202 */ /* 0x000fe20000000f00 */
[C---:B------:R-:W-:Y:S01]  /*0630*/  @!P1 IMAD R29, R23.reuse, R21, R26 ;  /* 0x00000015171d9224 */ /* 0x040fe200078e021a */
[----:B------:R-:W-:Y:S01]  /*0640*/  LOP3.LUT R3, R32, 0xffff, RZ, 0xc0, !PT ;  /* 0x0000ffff20037812 */ /* 0x000fe200078ec0ff */
[----:B------:R-:W-:Y:S01]  /*0650*/  @!P1 IMAD.WIDE.U32 R20, R23, R20, R24 ;  /* 0x0000001417149225 */ /* 0x000fe200078e0018 */
[----:B---3--:R-:W-:-:S03]  /*0660*/  @!P0 IADD3 R18, P3, PT, R27, R18, RZ ;  /* 0x000000121b128210 */ /* 0x008fc60007f7e0ff */
[----:B------:R-:W-:Y:S01]  /*0670*/  IMAD R5, R4, 0xa, R3 ;  /* 0x0000000a04057824 */ /* 0x000fe200078e0203 */
[----:B------:R-:W-:Y:S02]  /*0680*/  @!P1 IADD3 R23, PT, PT, R21, R29, RZ ;  /* 0x0000001d15179210 */ /* 0x000fe40007ffe0ff */
[----:B------:R-:W-:Y:S02]  /*0690*/  @!P1 SHF.L.U32 R21, R20, 0x1, RZ ;  /* 0x0000000114159819 */ /* 0x000fe400000006ff */
[----:B------:R-:W-:Y:S01]  /*06a0*/  MOV R30, RZ ;  /* 0x000000ff001e7202 */ /* 0x000fe20000000f00 */
[C---:B0-----:R-:W-:Y:S01]  /*06b0*/  @P2 IMAD.WIDE R24, R5.reuse, 0x2, R16 ;  /* 0x0000000205182825 */ /* 0x041fe200078e0210 */
[----:B------:R-:W-:Y:S02]  /*06c0*/  @!P0 IADD3.X R19, PT, PT, R22, R19, RZ, P3, !PT ;  /* 0x0000001316138210 */ /* 0x000fe40001ffe4ff */
[----:B------:R-:W-:Y:S01]  /*06d0*/  @!P1 SHF.L.U64.HI R20, R20, 0x1, R23 ;  /* 0x0000000114149819 */ /* 0x000fe20000010217 */
[----:B-1----:R-:W-:Y:S01]  /*06e0*/  IMAD.WIDE R8, R5, 0x2, R8 ;  /* 0x0000000205087825 */ /* 0x002fe200078e0208 */
[----:B------:R-:W-:-:S02]  /*06f0*/  @!P1 IADD3 R14, P4, PT, R21, R14, RZ ;  /* 0x0000000e150e9210 */ /* 0x000fc40007f9e0ff */
[----:B------:R-:W-:Y:S02]  /*0700*/  CS2R R28, SRZ ;  /* 0x00000000001c7805 */ /* 0x000fe4000001ff00 */
[----:B----4-:R-:W-:Y:S01]  /*0710*/  @!P1 IADD3 R12, P5, PT, R21, R12, RZ ;  /* 0x0000000c150c9210 */ /* 0x010fe20007fbe0ff */
[----:B------:R-:W5:Y:S01]  /*0720*/  @!P0 LDG.E R30, desc[UR12][R18.64] ;  /* 0x0000000c121e8981 */ /* 0x000f62000c1e1900 */
[----:B------:R-:W-:Y:S02]  /*0730*/  @!P0 IADD3 R10, P3, PT, R27, R10, RZ ;  /* 0x0000000a1b0a8210 */ /* 0x000fe40007f7e0ff */
[----:B------:R-:W-:Y:S02]  /*0740*/  CS2R R26, SRZ ;  /* 0x00000000001a7805 */ /* 0x000fe4000001ff00 */
[C---:B------:R-:W-:Y:S01]  /*0750*/  @!P1 IADD3.X R15, PT, PT, R20.reuse, R15, RZ, P4, !PT ;  /* 0x0000000f140f9210 */ /* 0x040fe200027fe4ff */
[----:B------:R-:W3:Y:S01]  /*0760*/  @P2 LDG.E.U16 R16, desc[UR12][R24.64] ;  /* 0x0000000c18102981 */ /* 0x000ee2000c1e1500 */
[----:B------:R-:W-:-:S03]  /*0770*/  @!P1 IADD3.X R13, PT, PT, R20, R13, RZ, P5, !PT ;  /* 0x0000000d140d9210 */ /* 0x000fc60002ffe4ff */
[----:B------:R-:W4:Y:S04]  /*0780*/  @P2 LDG.E.U16 R17, desc[UR12][R24.64+0x2] ;  /* 0x0000020c18112981 */ /* 0x000f28000c1e1500 */
[----:B------:R-:W4:Y:S04]  /*0790*/  LDG.E.U16 R5, desc[UR12][R8.64] ;  /* 0x0000000c08057981 */ /* 0x000f28000c1e1500 */
[----:B------:R0:W4:Y:S04]  /*07a0*/  LDG.E.U16 R18, desc[UR12][R8.64+0x2] ;  /* 0x0000020c08127981 */ /* 0x000128000c1e1500 */
[----:B------:R1:W5:Y:S04]  /*07b0*/  @!P1 LDG.E R28, desc[UR12][R14.64] ;  /* 0x0000000c0e1c9981 */ /* 0x000368000c1e1900 */
[----:B------:R1:W5:Y:S01]  /*07c0*/  @!P1 LDG.E R27, desc[UR12][R12.64] ;  /* 0x0000000c0c1b9981 */ /* 0x000362000c1e1900 */
[----:B------:R-:W-:-:S05]  /*07d0*/  @!P0 IADD3.X R11, PT, PT, R22, R11, RZ, P3, !PT ;  /* 0x0000000b160b8210 */ /* 0x000fca0001ffe4ff */
[----:B------:R1:W5:Y:S01]  /*07e0*/  @!P0 LDG.E R29, desc[UR12][R10.64] ;  /* 0x0000000c0a1d8981 */ /* 0x000362000c1e1900 */
[----:B------:R-:W-:Y:S01]  /*07f0*/  UISETP.NE.AND UP1, UPT, UR5, URZ, UPT ;  /* 0x000000ff0500728c */ /* 0x000fe2000bf25270 */
[----:B------:R-:W-:Y:S01]  /*0800*/  UMOV UR8, 0x3f800000 ;  /* 0x3f80000000087882 */ /* 0x000fe20000000000 */
[----:B--2---:R-:W-:-:S13]  /*0810*/  R2UR UR14, R6 ;  /* 0x00000000060e72ca */ /* 0x004fda00000e0000 */
        /* <DEDUP_REMOVED lines=8> */
[----:B------:R-:W-:Y:S02]  /*08a0*/  MOV R7, RZ ;  /* 0x000000ff00077202 */ /* 0x000fe40000000f00 */
[----:B0-----:R-:W-:-:S13]  /*08b0*/  @P0 R2UR UR4, R8 ;  /* 0x00000000080402ca */ /* 0x001fda00000e0000 */
[----:B------:R-:W-:Y:S01]  /*08c0*/  @UP0 UMOV UR8, UR4 ;  /* 0x0000000400080c82 */ /* 0x000fe20008000000 */
[----:B---3--:R-:W-:Y:S02]  /*08d0*/  @P2 SHF.L.U32 R26, R16, 0x10, RZ ;  /* 0x00000010101a2819 */ /* 0x008fe400000006ff */
[----:B----4-:R-:W-:Y:S02]  /*08e0*/  @P2 SHF.L.U32 R7, R17, 0x10, RZ ;  /* 0x0000001011072819 */ /* 0x010fe400000006ff */
[----:B------:R-:W-:Y:S02]  /*08f0*/  SHF.L.U32 R5, R5, 0x10, RZ ;  /* 0x0000001005057819 */ /* 0x000fe400000006ff */
[----:B------:R-:W-:Y:S01]  /*0900*/  SHF.L.U32 R6, R18, 0x10, RZ ;  /* 0x0000001012067819 */ /* 0x000fe200000006ff */
[----:B-1----:R-:W-:Y:S06]  /*0910*/  BRA.U UP1, `(.L_x_646) ;  /* 0x0000000101947547 */ /* 0x002fec000b800000 */
        /* <DEDUP_REMOVED lines=25> */
[----:B------:R-:W-:Y:S01]  /*0ab0*/  FMUL.FTZ R19, R6, R17 ;  /* 0x0000001106137220 */ /* 0x000fe20000410000 */
[----:B------:R-:W-:Y:S01]  /*0ac0*/  FADD.FTZ R15, RZ, R8 ;  /* 0x00000008ff0f7221 */ /* 0x000fe20000010000 */
[----:B------:R-:W-:Y:S01]  /*0ad0*/  FMUL.FTZ R18, R13, UR8 ;  /* 0x000000080d127c20 */ /* 0x000fe20008410000 */
[----:B------:R-:W-:Y:S01]  /*0ae0*/  FFMA.FTZ R20, R9, R10, RZ ;  /* 0x0000000a09147223 */ /* 0x000fe200000100ff */
[----:B------:R-:W-:Y:S01]  /*0af0*/  FADD.FTZ R22, RZ, R9 ;  /* 0x00000009ff167221 */ /* 0x000fe20000010000 */
[----:B------:R-:W-:Y:S01]  /*0b00*/  FADD.FTZ R13, R19, R16 ;  /* 0x00000010130d7221 */ /* 0x000fe20000010000 */
[----:B------:R-:W-:Y:S01]  /*0b10*/  FFMA.FTZ R8, R12, R14, R11 ;  /* 0x0000000e0c087223 */ /* 0x000fe2000001000b */
[----:B------:R-:W-:Y:S01]  /*0b20*/  FFMA.FTZ R16, R18, R19, R21 ;  /* 0x0000001312107223 */ /* 0x000fe20000010015 */
[----:B------:R-:W-:Y:S01]  /*0b30*/  FADD.FTZ R10, R12, R15 ;  /* 0x0000000f0c0a7221 */ /* 0x000fe20000010000 */
[C---:B------:R-:W-:Y:S01]  /*0b40*/  FADD.FTZ R11, R17.reuse, R22 ;  /* 0x00000016110b7221 */ /* 0x040fe20000010000 */
[----:B------:R-:W-:Y:S01]  /*0b50*/  FFMA.FTZ R9, R17, R18, R20 ;  /* 0x0000001211097223 */ /* 0x000fe20000010014 */
[----:B------:R-:W-:Y:S06]  /*0b60*/  BRA `(.L_x_647) ;  /* 0x0000000400207947 */ /* 0x000fec0003800000 */
.L_x_646:
[----:B-----5:R-:W-:Y:S02]  /*0b70*/  HADD2.F32 R8, -RZ, R30.H0_H0 ;  /* 0x2000001eff087230 */ /* 0x020fe40000004100 */
[--C-:B------:R-:W-:Y:S02]  /*0b80*/  HADD2.F32 R10, -RZ, R28.reuse.H0_H0 ;  /* 0x2000001cff0a7230 */ /* 0x100fe40000004100 */
[----:B------:R-:W-:Y:S02]  /*0b90*/  HADD2.F32 R11, -RZ, R28.H1_H1 ;  /* 0x3000001cff0b7230 */ /* 0x000fe40000004100 */
[----:B------:R-:W-:Y:S01]  /*0ba0*/  FADD.FTZ R9, R8, -UR14 ;  /* 0x8000000e08097e21 */ /* 0x000fe20008010000 */
[----:B------:R-:W-:Y:S02]  /*0bb0*/  HADD2.F32 R8, -RZ, R30.H1_H1 ;  /* 0x3000001eff087230 */ /* 0x000fe40000004100 */
[----:B------:R-:W-:Y:S01]  /*0bc0*/  FADD.FTZ R10, R10, -UR14 ;  /* 0x8000000e0a0a7e21 */ /* 0x000fe20008010000 */
[----:B------:R-:W-:-:S02]  /*0bd0*/  HADD2.F32 R24, -RZ, R27.H1_H1 ;  /* 0x3000001bff187230 */ /* 0x000fc40000004100 */
        /* <DEDUP_REMOVED lines=19> */
[----:B-1----:R-:W-:-:S07]  /*0d10*/  FADD.FTZ R18, R17, 1 ;  /* 0x3f80000011127421 */ /* 0x002fce0000010000 */
[----:B------:R-:W1:Y:S01]  /*0d20*/  MUFU.RCP R16, R16 ;  /* 0x0000001000107308 */ /* 0x000e620000001000 */
[----:B--2---:R-:W-:Y:S01]  /*0d30*/  FADD.FTZ R21, R19, 1 ;  /* 0x3f80000013157421 */ /* 0x004fe20000010000 */
[----:B------:R-:W-:-:S06]  /*0d40*/  HADD2.F32 R19, -RZ, R29.H0_H0 ;  /* 0x2000001dff137230 */ /* 0x000fcc0000004100 */
[----:B------:R-:W2:Y:S01]  /*0d50*/  MUFU.RCP R18, R18 ;  /* 0x0000001200127308 */ /* 0x000ea20000001000 */
[----:B0-----:R-:W-:Y:S01]  /*0d60*/  FADD.FTZ R23, R22, 1 ;  /* 0x3f80000016177421 */ /* 0x001fe20000010000 */
[----:B------:R-:W-:-:S06]  /*0d70*/  HADD2.F32 R22, -RZ, R27.H0_H0 ;  /* 0x2000001bff167230 */ /* 0x000fcc0000004100 */
[----:B------:R-:W0:Y:S01]  /*0d80*/  MUFU.RCP R21, R21 ;  /* 0x0000001500157308 */ /* 0x000e220000001000 */
[----:B-1----:R-:W-:Y:S01]  /*0d90*/  FADD.FTZ R20, -R16, 1 ;  /* 0x3f80000010147421 */ /* 0x002fe20000010100 */
[----:B------:R-:W-:-:S03]  /*0da0*/  FMUL.FTZ R16, R19, R16 ;  /* 0x0000001013107220 */ /* 0x000fc60000410000 */
[----:B------:R-:W-:-:S03]  /*0db0*/  FFMA.FTZ R15, R15, R20, 1 ;  /* 0x3f8000000f0f7423 */ /* 0x000fc60000010014 */
[----:B------:R-:W1:Y:S01]  /*0dc0*/  MUFU.RCP R23, R23 ;  /* 0x0000001700177308 */ /* 0x000e620000001000 */
[----:B--2---:R-:W-:-:S04]  /*0dd0*/  FADD.FTZ R17, -R18, 1 ;  /* 0x3f80000012117421 */ /* 0x004fc80000010100 */
[----:B------:R-:W-:Y:S01]  /*0de0*/  FFMA.FTZ R20, R14, R17, 1 ;  /* 0x3f8000000e147423 */ /* 0x000fe20000010011 */
[----:B------:R-:W-:Y:S02]  /*0df0*/  HADD2.F32 R17, -RZ, R29.H1_H1 ;  /* 0x3000001dff117230 */ /* 0x000fe40000004100 */
[----:B------:R-:W-:Y:S01]  /*0e00*/  FMUL.FTZ R14, R16, R15 ;  /* 0x0000000f100e7220 */ /* 0x000fe20000410000 */
[----:B0-----:R-:W-:Y:S01]  /*0e10*/  FADD.FTZ R16, -R21, 1 ;  /* 0x3f80000015107421 */ /* 0x001fe20000010100 */
[----:B------:R-:W-:Y:S01]  /*0e20*/  FMUL.FTZ R21, R22, R21 ;  /* 0x0000001516157220 */ /* 0x000fe20000410000 */
[----:B------:R-:W-:Y:S02]  /*0e30*/  FMUL.FTZ R15, R17, R18 ;  /* 0x00000012110f7220 */ /* 0x000fe40000410000 */
[----:B------:R-:W-:Y:S01]  /*0e40*/  FFMA.FTZ R18, R13, R16, 1 ;  /* 0x3f8000000d127423 */ /* 0x000fe20000010010 */
[----:B------:R-:W-:Y:S01]  /*0e50*/  FMUL.FTZ R16, R5, R14 ;  /* 0x0000000e05107220 */ /* 0x000fe20000410000 */
[----:B------:R-:W-:Y:S01]  /*0e60*/  FMUL.FTZ R15, R15, R20 ;  /* 0x000000140f0f7220 */ /* 0x000fe20000410000 */
[----:B-1----:R-:W-:Y:S01]  /*0e70*/  FMUL.FTZ R19, R24, R23 ;  /* 0x0000001718137220 */ /* 0x002fe20000410000 */
[----:B------:R-:W-:-:S02]  /*0e80*/  FADD.FTZ R23, -R23, 1 ;  /* 0x3f80000017177421 */ /* 0x000fc40000010100 */
[----:B------:R-:W-:Y:S01]  /*0e90*/  FMUL.FTZ R13, R6, R15 ;  /* 0x0000000f060d7220 */ /* 0x000fe20000410000 */
[----:B------:R-:W-:Y:S01]  /*0ea0*/  FFMA.FTZ R17, R9, R16, RZ ;  /* 0x0000001009117223 */ /* 0x000fe200000100ff */
[----:B------:R-:W-:Y:S01]  /*0eb0*/  FADD.FTZ R16, RZ, R16 ;  /* 0x00000010ff107221 */ /* 0x000fe20000010000 */
[----:B------:R-:W-:Y:S01]  /*0ec0*/  FFMA.FTZ R20, R12, R23, 1 ;  /* 0x3f8000000c147423 */ /* 0x000fe20000010017 */
[----:B------:R-:W-:Y:S01]  /*0ed0*/  FMUL.FTZ R12, R21, R18 ;  /* 0x00000012150c7220 */ /* 0x000fe20000410000 */
[----:B------:R-:W-:Y:S01]  /*0ee0*/  FFMA.FTZ R17, R8, R13, R17 ;  /* 0x0000000d08117223 */ /* 0x000fe20000010011 */
[----:B------:R-:W-:Y:S01]  /*0ef0*/  FADD.FTZ R16, R13, R16 ;  /* 0x000000100d107221 */ /* 0x000fe20000010000 */
[----:B------:R-:W-:Y:S01]  /*0f00*/  FMUL.FTZ R19, R19, R20 ;  /* 0x0000001413137220 */ /* 0x000fe20000410000 */
[----:B------:R-:W-:-:S03]  /*0f10*/  FMUL.FTZ R21, R5, R12 ;  /* 0x0000000c05157220 */ /* 0x000fc60000410000 */
[----:B------:R-:W-:Y:S01]  /*0f20*/  FMUL.FTZ R18, R6, R19 ;  /* 0x0000001306127220 */ /* 0x000fe20000410000 */
[----:B------:R-:W-:Y:S01]  /*0f30*/  FFMA.FTZ R20, R10, R21, R17 ;  /* 0x000000150a147223 */ /* 0x000fe20000010011 */
[----:B------:R-:W-:Y:S01]  /*0f40*/  FFMA.FTZ R17, R9, R14, RZ ;  /* 0x0000000e09117223 */ /* 0x000fe200000100ff */
[----:B------:R-:W-:Y:S01]  /*0f50*/  FADD.FTZ R9, RZ, R14 ;  /* 0x0000000eff097221 */ /* 0x000fe20000010000 */
[----:B------:R-:W-:Y:S01]  /*0f60*/  FFMA.FTZ R14, R8, R15, RZ ;  /* 0x0000000f080e7223 */ /* 0x000fe200000100ff */
[----:B------:R-:W-:Y:S01]  /*0f70*/  FADD.FTZ R13, R16, R21 ;  /* 0x00000015100d7221 */ /* 0x000fe20000010000 */
[----:B------:R-:W-:Y:S01]  /*0f80*/  FADD.FTZ R15, RZ, R15 ;  /* 0x0000000fff0f7221 */ /* 0x000fe20000010000 */
[----:B------:R-:W-:Y:S01]  /*0f90*/  FFMA.FTZ R8, R10, R12, R17 ;  /* 0x0000000c0a087223 */ /* 0x000fe20000010011 */
[----:B------:R-:W-:Y:S01]  /*0fa0*/  FADD.FTZ R10, R9, R12 ;  /* 0x0000000c090a7221 */ /* 0x000fe20000010000 */
[C---:B------:R-:W-:Y:S01]  /*0fb0*/  FFMA.FTZ R16, R11.reuse, R18, R20 ;  /* 0x000000120b107223 */ /* 0x040fe20000010014 */
[----:B------:R-:W-:Y:S01]  /*0fc0*/  FFMA.FTZ R9, R11, R19, R14 ;  /* 0x000000130b097223 */ /* 0x000fe2000001000e */
[----:B------:R-:W-:Y:S01]  /*0fd0*/  FADD.FTZ R13, R18, R13 ;  /* 0x0000000d120d7221 */ /* 0x000fe20000010000 */
[----:B------:R-:W-:-:S07]  /*0fe0*/  FADD.FTZ R11, R15, R19 ;  /* 0x000000130f0b7221 */ /* 0x000fce0000010000 */
.L_x_647:
        /* <DEDUP_REMOVED lines=44> */
.L_x_649:
[----:B------:R-:W-:Y:S05]  /*12b0*/  BSYNC.RECONVERGENT B0 ;  /* 0x0000000000007941 */ /* 0x000fea0003800200 */
.L_x_648:
[----:B------:R-:W-:Y:S06]  /*12c0*/  BAR.SYNC.DEFER_BLOCKING 0x0 ;  /* 0x0000000000007b1d */ /* 0x000fec0000010000 */
[----:B------:R-:W-:Y:S04]  /*12d0*/  BSSY.RECONVERGENT B0, `(.L_x_650) ;  /* 0x0000033000007945 */ /* 0x000fe80003800200 */
[----:B------:R-:W-:Y:S05]  /*12e0*/  @P1 BRA `(.L_x_651) ;  /* 0x0000000000c41947 */ /* 0x000fea0003800000 */
[----:B------:R-:W-:-:S09]  /*12f0*/  ULEA UR4, UR9, UR5, 0x18 ;  /* 0x0000000509047291 */ /* 0x000fd2000f8ec0ff */
[----:B-1-3--:R-:W1:Y:S04]  /*1300*/  LDS.128 R12, [UR4+0x20] ;  /* 0x00002004ff0c7984 */ /* 0x00ae680008000c00 */
[----:B--2---:R-:W2:Y:S01]  /*1310*/  LDS.128 R16, [UR4+0x30] ;  /* 0x00003004ff107984 */ /* 0x004ea20008000c00 */
[----:B-1----:R-:W-:Y:S01]  /*1320*/  FADD.FTZ R21, R24, R12 ;  /* 0x0000000c18157221 */ /* 0x002fe20000010000 */
[----:B------:R-:W-:Y:S02]  /*1330*/  FADD.FTZ R12, R25, R13 ;  /* 0x0000000d190c7221 */ /* 0x000fe40000010000 */
[----:B0-----:R-:W-:Y:S01]  /*1340*/  LDS.64 R24, [UR4+0xb0] ;  /* 0x0000b004ff187984 */ /* 0x001fe20008000a00 */
[----:B------:R-:W-:Y:S01]  /*1350*/  FADD.FTZ R13, R21, R14 ;  /* 0x0000000e150d7221 */ /* 0x000fe20000010000 */
[----:B------:R-:W-:-:S02]  /*1360*/  FADD.FTZ R12, R12, R15 ;  /* 0x0000000f0c0c7221 */ /* 0x000fc40000010000 */
[----:B------:R-:W0:Y:S01]  /*1370*/  LDS.128 R20, [UR4+0x40] ;  /* 0x00004004ff147984 */ /* 0x000e220008000c00 */
[----:B--2---:R-:W-:Y:S01]  /*1380*/  FADD.FTZ R13, R13, R16 ;  /* 0x000000100d0d7221 */ /* 0x004fe20000010000 */
[----:B------:R-:W-:-:S03]  /*1390*/  FADD.FTZ R16, R12, R17 ;  /* 0x000000110c107221 */ /* 0x000fc60000010000 */
[----:B------:R-:W-:Y:S01]  /*13a0*/  FADD.FTZ R17, R13, R18 ;  /* 0x000000120d117221 */ /* 0x000fe20000010000 */
[----:B------:R-:W-:Y:S01]  /*13b0*/  FADD.FTZ R16, R16, R19 ;  /* 0x0000001310107221 */ /* 0x000fe20000010000 */
[----:B------:R-:W1:Y:S02]  /*13c0*/  LDS.128 R12, [UR4+0x50] ;  /* 0x00005004ff0c7984 */ /* 0x000e640008000c00 */
[----:B0-----:R-:W-:Y:S01]  /*13d0*/  FADD.FTZ R17, R17, R20 ;  /* 0x0000001411117221 */ /* 0x001fe20000010000 */
[----:B------:R-:W-:-:S03]  /*13e0*/  FADD.FTZ R20, R16, R21 ;  /* 0x0000001510147221 */ /* 0x000fc60000010000 */
[----:B------:R-:W-:Y:S01]  /*13f0*/  FADD.FTZ R21, R17, R22 ;  /* 0x0000001611157221 */ /* 0x000fe20000010000 */
[----:B------:R-:W-:Y:S01]  /*1400*/  FADD.FTZ R20, R20, R23 ;  /* 0x0000001714147221 */ /* 0x000fe20000010000 */
[----:B------:R-:W0:Y:S02]  /*1410*/  LDS.128 R16, [UR4+0x60] ;  /* 0x00006004ff107984 */ /* 0x000e240008000c00 */
[----:B-1----:R-:W-:Y:S01]  /*1420*/  FADD.FTZ R21, R21, R12 ;  /* 0x0000000c15157221 */ /* 0x002fe20000010000 */
        /* <DEDUP_REMOVED lines=28> */
[----:B------:R-:W-:-:S07]  /*15f0*/  FADD.FTZ R25, R12, R25 ;  /* 0x000000190c197221 */ /* 0x000fce0000010000 */
.L_x_651:
[----:B------:R-:W-:Y:S05]  /*1600*/  BSYNC.RECONVERGENT B0 ;  /* 0x0000000000007941 */ /* 0x000fea0003800200 */
.L_x_650:
        /* <DEDUP_REMOVED lines=40> */
.L_x_654:
        /* <DEDUP_REMOVED lines=204> */
.L_x_653:
[----:B------:R-:W-:Y:S05]  /*2550*/  BSYNC.RECONVERGENT B0 ;  /* 0x0000000000007941 */ /* 0x000fea0003800200 */
.L_x_652:
[----:B------:R-:W4:Y:S01]  /*2560*/  LDC R18, c[0x0][0x370] ;  /* 0x0000dc00ff127b82 */ /* 0x000f220000000800 */
[----:B------:R-:W-:Y:S01]  /*2570*/  BSSY.RECONVERGENT B0, `(.L_x_655) ;  /* 0x000001e000007945 */ /* 0x000fe20003800200 */
[----:B----4-:R-:W-:-:S03]  /*2580*/  ISETP.GE.U32.AND P0, PT, R18, 0x2, PT ;  /* 0x000000021200780c */ /* 0x010fc60003f06070 */
[----:B------:R-:W-:Y:S10]  /*2590*/  @P3 BRA `(.L_x_656) ;  /* 0x00000000006c3947 */ /* 0x000ff40003800000 */
[----:B---3--:R-:W1:Y:S08]  /*25a0*/  LDC.64 R12, c[0x0][0x3f8] ;  /* 0x0000fe00ff0c7b82 */ /* 0x008e700000000a00 */
        /* <DEDUP_REMOVED lines=26> */
.L_x_656:
[----:B------:R-:W-:Y:S05]  /*2750*/  BSYNC.RECONVERGENT B0 ;  /* 0x0000000000007941 */ /* 0x000fea0003800200 */
.L_x_655:
[----:B------:R-:W-:Y:S05]  /*2760*/  @!P0 BRA `(.L_x_657) ;  /* 0x0000000800a88947 */ /* 0x000fea0003800000 */
[----:B----4-:R-:W4:Y:S01]  /*2770*/  LDC.64 R20, c[0x0][0x3d0] ;  /* 0x0000f400ff147b82 */ /* 0x010f220000000a00 */
[----:B------:R-:W-:Y:S02]  /*2780*/  LOP3.LUT R4, R31, 0x1, RZ, 0xc0, !PT ;  /* 0x000000011f047812 */ /* 0x000fe400078ec0ff */
[----:B------:R-:W-:-:S03]  /*2790*/  ISETP.GE.U32.AND P2, PT, R18, 0x8, PT ;  /* 0x000000081200780c */ /* 0x000fc60003f46070 */
[----:B------:R-:W-:-:S04]  /*27a0*/  IMAD R11, R4, UR11, RZ ;  /* 0x0000000b040b7c24 */ /* 0x000fc8000f8e02ff */
[----:B------:R-:W-:-:S05]  /*27b0*/  IMAD R4, R11, R18, RZ ;  /* 0x000000120b047224 */ /* 0x000fca00078e02ff */
[----:B------:R-:W-:-:S05]  /*27c0*/  SHF.L.U32 R9, R4, 0x1, RZ ;  /* 0x0000000104097819 */ /* 0x000fca00000006ff */
[----:B----4-:R-:W-:Y:S01]  /*27d0*/  IMAD.WIDE R20, R9, 0x4, R20 ;  /* 0x0000000409147825 */ /* 0x010fe200078e0214 */
[----:B------:R-:W-:Y:S06]  /*27e0*/  @P1 BRA `(.L_x_658) ;  /* 0x0000000000541947 */ /* 0x000fec0003800000 */
[----:B------:R-:W4:Y:S01]  /*27f0*/  LDC.64 R8, c[0x0][0x3c8] ;  /* 0x0000f200ff087b82 */ /* 0x000f220000000a00 */
[----:B------:R-:W-:Y:S01]  /*2800*/  LOP3.LUT P0, R4, R31, 0x2, RZ, 0xc0, !PT ;  /* 0x000000021f047812 */ /* 0x000fe2000780c0ff */
[----:B------:R-:W-:Y:S02]  /*2810*/  UIMAD UR4, UR10, UR11, UR7 ;  /* 0x0000000b0a0472a4 */ /* 0x000fe4000f8e0207 */
[----:B------:R-:W-:Y:S02]  /*2820*/  IADD3 R11, PT, PT, R11, UR7, RZ ;  /* 0x000000070b0b7c10 */ /* 0x000fe4000fffe0ff */
[----:B------:R-:W-:Y:S02]  /*2830*/  SEL R15, R18, RZ, !P0 ;  /* 0x000000ff120f7207 */ /* 0x000fe40004000000 */
[----:B------:R-:W-:Y:S02]  /*2840*/  MOV R13, UR4 ;  /* 0x00000004000d7c02 */ /* 0x000fe40008000f00 */
        /* <DEDUP_REMOVED lines=10> */
.L_x_659:
[----:B------:R-:W5:Y:S04]  /*28f0*/  LDG.E.STRONG.GPU R4, desc[UR12][R8.64] ;  /* 0x0000000c08047981 */ /* 0x000f68000c1ef900 */
[----:B-----5:R-:W-:Y:S01]  /*2900*/  CCTL.IVALL ;  /* 0x00000000ff00798f */ /* 0x020fe20002000000 */
[----:B------:R-:W-:Y:S05]  /*2910*/  YIELD ;  /* 0x0000000000007946 */ /* 0x000fea0003800000 */
[----:B------:R-:W-:-:S13]  /*2920*/  ISETP.NE.AND P0, PT, R4, R15, PT ;  /* 0x0000000f0400720c */ /* 0x000fda0003f05270 */
[----:B------:R-:W-:Y:S05]  /*2930*/  @P0 BRA `(.L_x_659) ;  /* 0xfffffffc00ec0947 */ /* 0x000fea000383ffff */
.L_x_658:
[----:B------:R-:W-:Y:S05]  /*2940*/  WARPSYNC.ALL ;  /* 0x0000000000007948 */ /* 0x000fea0003800000 */
[----:B------:R-:W-:Y:S01]  /*2950*/  BAR.SYNC.DEFER_BLOCKING 0x0 ;  /* 0x0000000000007b1d */ /* 0x000fe20000010000 */
[----:B------:R-:W-:-:S05]  /*2960*/  HFMA2 R4, -RZ, RZ, 0, 0 ;  /* 0x00000000ff047431 */ /* 0x000fca00000001ff */
[----:B------:R-:W-:Y:S05]  /*2970*/  @!P2 BRA `(.L_x_660) ;  /* 0x000000040010a947 */ /* 0x000fea0003800000 */
[----:B------:R-:W-:Y:S02]  /*2980*/  MOV R19, RZ ;  /* 0x000000ff00137202 */ /* 0x000fe40000000f00 */
[----:B------:R-:W-:-:S07]  /*2990*/  LOP3.LUT R4, R18, 0x7ffffff8, RZ, 0xc0, !PT ;  /* 0x7ffffff812047812 */ /* 0x000fce00078ec0ff */
.L_x_661:
[C---:B----4-:R-:W-:Y:S02]  /*29a0*/  IADD3 R11, PT, PT, R19.reuse, 0x1, RZ ;  /* 0x00000001130b7810 */ /* 0x050fe40007ffe0ff */
[----:B------:R-:W-:Y:S02]  /*29b0*/  ISETP.EQ.OR P2, PT, R19, UR10, P1 ;  /* 0x0000000a13007c0c */ /* 0x000fe40008f42670 */
[----:B------:R-:W-:Y:S02]  /*29c0*/  ISETP.EQ.OR P3, PT, R11, UR10, P1 ;  /* 0x0000000a0b007c0c */ /* 0x000fe40008f62670 */
[----:B------:R-:W-:Y:S02]  /*29d0*/  MOV R8, UR11 ;  /* 0x0000000b00087c02 */ /* 0x000fe40008000f00 */
[----:B------:R-:W-:Y:S02]  /*29e0*/  MOV R10, UR11 ;  /* 0x0000000b000a7c02 */ /* 0x000fe40008000f00 */
[----:B------:R-:W-:-:S04]  /*29f0*/  IADD3 R13, PT, PT, R19, 0x2, RZ ;  /* 0x00000002130d7810 */ /* 0x000fc80007ffe0ff */
[----:B------:R-:W-:Y:S01]  /*2a00*/  ISETP.EQ.OR P0, PT, R13, UR10, P1 ;  /* 0x0000000a0d007c0c */ /* 0x000fe20008f02670 */
[----:B------:R-:W-:Y:S02]  /*2a10*/  @!P2 IMAD R9, R19, R8, UR7 ;  /* 0x000000071309ae24 */ /* 0x000fe4000f8e0208 */
[----:B------:R-:W-:Y:S02]  /*2a20*/  @!P3 IMAD R11, R11, R10, UR7 ;  /* 0x000000070b0bbe24 */ /* 0x000fe4000f8e020a */
[----:B------:R-:W-:Y:S01]  /*2a30*/  @!P2 IMAD.WIDE.U32 R8, R9, 0x8, R20 ;  /* 0x000000080908a825 */ /* 0x000fe200078e0014 */
[----:B---3--:R-:W-:-:S03]  /*2a40*/  MOV R12, UR11 ;  /* 0x0000000b000c7c02 */ /* 0x008fc60008000f00 */
        /* <DEDUP_REMOVED lines=8> */
[C---:B--2---:R-:W-:Y:S02]  /*2ad0*/  IADD3 R16, PT, PT, R19.reuse, 0x6, RZ ;  /* 0x0000000613107810 */ /* 0x044fe40007ffe0ff */
[----:B-1----:R-:W-:Y:S02]  /*2ae0*/  IADD3 R14, PT, PT, R19, 0x7, RZ ;  /* 0x00000007130e7810 */ /* 0x002fe40007ffe0ff */
        /* <DEDUP_REMOVED lines=45> */
.L_x_660:
[----:B----4-:R-:W-:-:S13]  /*2dc0*/  LOP3.LUT P0, R8, R18, 0x7, RZ, 0xc0, !PT ;  /* 0x0000000712087812 */ /* 0x010fda000780c0ff */
[----:B------:R-:W-:Y:S05]  /*2dd0*/  @!P0 BRA `(.L_x_657) ;  /* 0x00000004000c8947 */ /* 0x000fea0003800000 */
[----:B------:R-:W-:Y:S02]  /*2de0*/  IADD3 R8, PT, PT, R8, -0x1, RZ ;  /* 0xffffffff08087810 */ /* 0x000fe40007ffe0ff */
[----:B--2---:R-:W-:Y:S02]  /*2df0*/  LOP3.LUT P5, R16, R18, 0x3, RZ, 0xc0, !PT ;  /* 0x0000000312107812 */ /* 0x004fe400078ac0ff */
[----:B------:R-:W-:-:S13]  /*2e00*/  ISETP.GE.U32.AND P0, PT, R8, 0x3, PT ;  /* 0x000000030800780c */ /* 0x000fda0003f06070 */
[----:B------:R-:W-:Y:S05]  /*2e10*/  @!P0 BRA `(.L_x_662) ;  /* 0x0000000000808947 */ /* 0x000fea0003800000 */
[C---:B------:R-:W-:Y:S02]  /*2e20*/  IADD3 R11, PT, PT, R4.reuse, 0x1, RZ ;  /* 0x00000001040b7810 */ /* 0x040fe40007ffe0ff */
[C---:B------:R-:W-:Y:S02]  /*2e30*/  ISETP.EQ.OR P0, PT, R4.reuse, UR10, P1 ;  /* 0x0000000a04007c0c */ /* 0x040fe40008f02670 */
[C---:B------:R-:W-:Y:S02]  /*2e40*/  IADD3 R13, PT, PT, R4.reuse, 0x2, RZ ;  /* 0x00000002040d7810 */ /* 0x040fe40007ffe0ff */
[----:B------:R-:W-:Y:S02]  /*2e50*/  ISETP.EQ.OR P2, PT, R11, UR10, P1 ;  /* 0x0000000a0b007c0c */ /* 0x000fe40008f42670 */
[----:B------:R-:W-:Y:S02]  /*2e60*/  IADD3 R15, PT, PT, R4, 0x3, RZ ;  /* 0x00000003040f7810 */ /* 0x000fe40007ffe0ff */
[----:B------:R-:W-:-:S02]  /*2e70*/  ISETP.EQ.OR P3, PT, R13, UR10, P1 ;  /* 0x0000000a0d007c0c */ /* 0x000fc40008f62670 */
[----:B------:R-:W-:Y:S02]  /*2e80*/  MOV R9, UR11 ;  /* 0x0000000b00097c02 */ /* 0x000fe40008000f00 */
[----:B------:R-:W-:Y:S02]  /*2e90*/  MOV R8, UR11 ;  /* 0x0000000b00087c02 */ /* 0x000fe40008000f00 */
[----:B------:R-:W-:Y:S01]  /*2ea0*/  ISETP.EQ.OR P4, PT, R15, UR10, P1 ;  /* 0x0000000a0f007c0c */ /* 0x000fe20008f82670 */
[----:B------:R-:W-:Y:S01]  /*2eb0*/  @!P0 IMAD R9, R4, R9, UR7 ;  /* 0x0000000704098e24 */ /* 0x000fe2000f8e0209 */
[----:B------:R-:W-:Y:S01]  /*2ec0*/  MOV R10, UR11 ;  /* 0x0000000b000a7c02 */ /* 0x000fe20008000f00 */
[----:B------:R-:W-:Y:S01]  /*2ed0*/  @!P2 IMAD R11, R11, R8, UR7 ;  /* 0x000000070b0bae24 */ /* 0x000fe2000f8e0208 */
[----:B---3--:R-:W-:Y:S01]  /*2ee0*/  MOV R12, UR11 ;  /* 0x0000000b000c7c02 */ /* 0x008fe20008000f00 */
[----:B------:R-:W-:-:S04]  /*2ef0*/  @!P0 IMAD.WIDE.U32 R8, R9, 0x8, R20 ;  /* 0x0000000809088825 */ /* 0x000fc800078e0014 */
[----:B------:R-:W-:Y:S02]  /*2f00*/  @!P3 IMAD R13, R13, R10, UR7 ;  /* 0x000000070d0dbe24 */ /* 0x000fe4000f8e020a */
[--C-:B------:R-:W-:Y:S01]  /*2f10*/  @!P2 IMAD.WIDE.U32 R10, R11, 0x8, R20.reuse ;  /* 0x000000080b0aa825 */ /* 0x100fe200078e0014 */
[----:B------:R-:W0:Y:S03]  /*2f20*/  @!P0 LDG.E.64 R8, desc[UR12][R8.64] ;  /* 0x0000000c08088981 */ /* 0x000e26000c1e1b00 */
[----:B------:R-:W-:Y:S02]  /*2f30*/  @!P4 IMAD R15, R15, R12, UR7 ;  /* 0x000000070f0fce24 */ /* 0x000fe4000f8e020c */
[--C-:B------:R-:W-:Y:S01]  /*2f40*/  @!P3 IMAD.WIDE.U32 R12, R13, 0x8, R20.reuse ;  /* 0x000000080d0cb825 */ /* 0x100fe200078e0014 */
[----:B------:R-:W2:Y:S03]  /*2f50*/  @!P2 LDG.E.64 R10, desc[UR12][R10.64] ;  /* 0x0000000c0a0aa981 */ /* 0x000ea6000c1e1b00 */
[----:B-1----:R-:W-:-:S02]  /*2f60*/  @!P4 IMAD.WIDE.U32 R14, R15, 0x8, R20 ;  /* 0x000000080f0ec825 */ /* 0x002fc400078e0014 */
        /* <DEDUP_REMOVED lines=11> */
.L_x_662:
        /* <DEDUP_REMOVED lines=11> */
[----:B------:R-:W-:-:S04]  /*30d0*/  @!P2 IMAD.WIDE.U32 R8, R9, 0x8, R20 ;  /* 0x000000080908a825 */ /* 0x000fc800078e0014 */
[----:B------:R-:W-:Y:S02]  /*30e0*/  @!P0 IMAD.WIDE.U32 R10, R11, 0x8, R20 ;  /* 0x000000080b0a8825 */ /* 0x000fe400078e0014 */
[----:B------:R-:W0:Y:S04]  /*30f0*/  @!P2 LDG.E.64 R8, desc[UR12][R8.64] ;  /* 0x0000000c0808a981 */ /* 0x000e28000c1e1b00 */
[----:B------:R-:W2:Y:S01]  /*3100*/  @!P0 LDG.E.64 R10, desc[UR12][R10.64] ;  /* 0x0000000c0a0a8981 */ /* 0x000ea2000c1e1b00 */
[----:B------:R-:W-:Y:S01]  /*3110*/  IADD3 R4, PT, PT, R4, 0x2, RZ ;  /* 0x0000000204047810 */ /* 0x000fe20007ffe0ff */
[----:B0--3--:R-:W-:Y:S01]  /*3120*/  @!P2 FADD.FTZ R24, R24, R8 ;  /* 0x000000081818a221 */ /* 0x009fe20000010000 */
[----:B------:R-:W-:-:S03]  /*3130*/  @!P2 FADD.FTZ R25, R25, R9 ;  /* 0x000000091919a221 */ /* 0x000fc60000010000 */
[----:B--2---:R-:W-:Y:S01]  /*3140*/  @!P0 FADD.FTZ R24, R24, R10 ;  /* 0x0000000a18188221 */ /* 0x004fe20000010000 */
[----:B------:R-:W-:-:S07]  /*3150*/  @!P0 FADD.FTZ R25, R25, R11 ;  /* 0x0000000b19198221 */ /* 0x000fce0000010000 */
.L_x_663:
        /* <DEDUP_REMOVED lines=10> */
.L_x_664:
[----:B------:R-:W-:Y:S05]  /*3200*/  BSYNC.RECONVERGENT B0 ;  /* 0x0000000000007941 */ /* 0x000fea0003800200 */
.L_x_657:
[----:B------:R-:W5:Y:S01]  /*3210*/  S2UR UR5, SR_CgaCtaId ;  /* 0x00000000000579c3 */ /* 0x000f620000008800 */
[----:B------:R-:W-:Y:S01]  /*3220*/  UMOV UR4, 0x400 ;  /* 0x0000040000047882 */ /* 0x000fe20000000000 */
[----:B------:R-:W0:Y:S01]  /*3230*/  LDCU.64 UR16, c[0x0][0x400] ;  /* 0x00008000ff1077ac */ /* 0x000e220008000a00 */
[--C-:B------:R-:W-:Y:S02]  /*3240*/  HADD2.F32 R4, -RZ, R30.reuse.H0_H0 ;  /* 0x2000001eff047230 */ /* 0x100fe40000004100 */
[----:B------:R-:W-:-:S03]  /*3250*/  HADD2.F32 R30, -RZ, R30.H1_H1 ;  /* 0x3000001eff1e7230 */ /* 0x000fc60000004100 */
[----:B----4-:R-:W4:Y:S01]  /*3260*/  LDC R10, c[0x0][0x41c] ;  /* 0x00010700ff0a7b82 */ /* 0x010f220000000800 */
[----:B------:R-:W-:Y:S01]  /*3270*/  FADD.FTZ R4, R4, -UR14 ;  /* 0x8000000e04047e21 */ /* 0x000fe20008010000 */
[----:B------:R-:W-:-:S03]  /*3280*/  FADD.FTZ R30, R30, -UR14 ;  /* 0x8000000e1e1e7e21 */ /* 0x000fc60008010000 */
[----:B------:R-:W-:Y:S01]  /*3290*/  FMUL.FTZ R17, R4, UR8 ;  /* 0x0000000804117c20 */ /* 0x000fe20008410000 */
[----:B------:R-:W-:Y:S01]  /*32a0*/  FMUL.FTZ R21, R30, UR8 ;  /* 0x000000081e157c20 */ /* 0x000fe20008410000 */
[----:B-----5:R-:W-:Y:S01]  /*32b0*/  ULEA UR4, UR5, UR4, 0x18 ;  /* 0x0000000405047291 */ /* 0x020fe2000f8ec0ff */
[----:B------:R-:W5:Y:S01]  /*32c0*/  LDCU.U8 UR5, c[0x0][0x414] ;  /* 0x00008280ff0577ac */ /* 0x000f620008000000 */
[----:B----4-:R-:W-:-:S07]  /*32d0*/  IMAD R11, R10, UR10, R33 ;  /* 0x0000000a0a0b7c24 */ /* 0x010fce000f8e0221 */
[----:B------:R-:W-:Y:S01]  /*32e0*/  @!P1 STS.64 [UR4+0xc0], R24 ;  /* 0x0000c018ff009988 */ /* 0x000fe20008000a04 */
[----:B------:R-:W-:Y:S01]  /*32f0*/  BAR.SYNC.DEFER_BLOCKING 0x0 ;  /* 0x0000000000007b1d */ /* 0x000fe20000010000 */
[C---:B0-----:R-:W-:Y:S02]  /*3300*/  ISETP.GE.U32.AND P0, PT, R11.reuse, UR16, PT ;  /* 0x000000100b007c0c */ /* 0x041fe4000bf06070 */
[----:B---3--:R-:W-:Y:S02]  /*3310*/  SHF.R.S32.HI R12, RZ, 0x1f, R11 ;  /* 0x0000001fff0c7819 */ /* 0x008fe4000001140b */
[----:B------:R-:W-:Y:S01]  /*3320*/  IADD3 R4, PT, PT, R11, 0x80, RZ ;  /* 0x000000800b047810 */ /* 0x000fe20007ffe0ff */
[----:B-----5:R-:W-:Y:S01]  /*3330*/  UISETP.NE.AND UP0, UPT, UR5, URZ, UPT ;  /* 0x000000ff0500728c */ /* 0x020fe2000bf05270 */
[----:B------:R-:W-:Y:S02]  /*3340*/  ISETP.GE.AND.EX P0, PT, R12, UR17, PT, P0 ;  /* 0x000000110c007c0c */ /* 0x000fe4000bf06300 */
[----:B------:R-:W-:Y:S01]  /*3350*/  ISETP.GE.U32.AND P1, PT, R4, UR16, PT ;  /* 0x0000001004007c0c */ /* 0x000fe2000bf26070 */
[----:B------:R-:W0:Y:S01]  /*3360*/  LDS.64 R8, [UR4+0xc0] ;  /* 0x0000c004ff087984 */ /* 0x000e220008000a00 */
[----:B------:R-:W0:Y:S02]  /*3370*/  LDCU UR4, c[0x0][0x42c] ;  /* 0x00008580ff0477ac */ /* 0x000e240008000800 */
[----:B0-----:R-:W-:Y:S01]  /*3380*/  FMUL.FTZ R13, R8, UR4 ;  /* 0x00000004080d7c20 */ /* 0x001fe20008410000 */
[----:B------:R-:W-:-:S02]  /*3390*/  HADD2.F32 R8, -RZ, R28.H0_H0 ;  /* 0x2000001cff087230 */ /* 0x000fc40000004100 */
[----:B--2---:R-:W-:Y:S01]  /*33a0*/  FMUL.FTZ R16, R9, UR4 ;  /* 0x0000000409107c20 */ /* 0x004fe20008410000 */
[----:B------:R-:W-:Y:S02]  /*33b0*/  HADD2.F32 R28, -RZ, R28.H1_H1 ;  /* 0x3000001cff1c7230 */ /* 0x000fe40000004100 */
[----:B------:R-:W-:Y:S01]  /*33c0*/  FADD.FTZ R8, R8, -UR14 ;  /* 0x8000000e08087e21 */ /* 0x000fe20008010000 */
[C-C-:B-1----:R-:W-:Y:S02]  /*33d0*/  FFMA.FTZ R14, R13.reuse, R17, R16.reuse ;  /* 0x000000110d0e7223 */ /* 0x142fe40000010010 */
[----:B------:R-:W-:Y:S01]  /*33e0*/  FADD.FTZ R9, R28, -UR14 ;  /* 0x8000000e1c097e21 */ /* 0x000fe20008010000 */
[----:B------:R-:W-:Y:S01]  /*33f0*/  FFMA.FTZ R15, R13, R21, R16 ;  /* 0x000000150d0f7223 */ /* 0x000fe20000010010 */
[----:B------:R-:W-:Y:S02]  /*3400*/  FMUL.FTZ R8, R8, UR8 ;  /* 0x0000000808087c20 */ /* 0x000fe40008410000 */
[----:B------:R-:W-:-:S02]  /*3410*/  FMUL.FTZ R9, R9, UR8 ;  /* 0x0000000809097c20 */ /* 0x000fc40008410000 */
[C-C-:B------:R-:W-:Y:S02]  /*3420*/  FFMA.FTZ R10, R13.reuse, R8, R16.reuse ;  /* 0x000000080d0a7223 */ /* 0x140fe40000010010 */
[----:B------:R-:W-:Y:S01]  /*3430*/  FFMA.FTZ R13, R13, R9, R16 ;  /* 0x000000090d0d7223 */ /* 0x000fe20000010010 */
[--C-:B------:R-:W-:Y:S02]  /*3440*/  HADD2.F32 R16, -RZ, R29.reuse.H0_H0 ;  /* 0x2000001dff107230 */ /* 0x100fe40000004100 */
[----:B------:R-:W-:Y:S01]  /*3450*/  HADD2.F32 R29, -RZ, R29.H1_H1 ;  /* 0x3000001dff1d7230 */ /* 0x000fe20000004100 */
        /* <DEDUP_REMOVED lines=19> */
.L_x_665:
        /* <DEDUP_REMOVED lines=13> */
[C---:B-1----:R-:W-:Y:S02]  /*3660*/  LEA R16, P0, R14.reuse, UR4, 0x1 ;  /* 0x000000040e107c11 */ /* 0x042fe4000f8008ff */
[----:B------:R-:W-:Y:S02]  /*3670*/  IADD3 R17, PT, PT, R15, R17, RZ ;  /* 0x000000110f117210 */ /* 0x000fe40007ffe0ff */
[----:B------:R-:W-:Y:S02]  /*3680*/  F2FP.F16.F32.PACK_AB R11, R11, R12 ;  /* 0x0000000c0b0b723e */ /* 0x000fe400000000ff */
[----:B------:R-:W-:-:S05]  /*3690*/  LEA.HI.X R17, R14, UR5, R17, 0x1, P0 ;  /* 0x000000050e117c11 */ /* 0x000fca00080f0c11 */
[----:B------:R0:W-:Y:S02]  /*36a0*/  STG.E desc[UR12][R16.64], R11 ;  /* 0x0000000b10007986 */ /* 0x0001e4000c10190c */
.L_x_667:
[----:B------:R-:W-:Y:S05]  /*36b0*/  BSYNC.RECONVERGENT B0 ;  /* 0x0000000000007941 */ /* 0x000fea0003800200 */
.L_x_666:
[--C-:B0-----:R-:W-:Y:S01]  /*36c0*/  HADD2.F32 R11, -RZ, R27.reuse.H0_H0 ;  /* 0x2000001bff0b7230 */ /* 0x101fe20000004100 */
[----:B------:R-:W-:Y:S01]  /*36d0*/  SHF.R.S32.HI R19, RZ, 0x1f, R4 ;  /* 0x0000001fff137819 */ /* 0x000fe20000011404 */
        /* <DEDUP_REMOVED lines=20> */
.L_x_668:
[----:B------:R-:W-:Y:S01]  /*3820*/  ISETP.GE.AND.EX P1, PT, R19, UR17, PT, P1 ;  /* 0x0000001113007c0c */ /* 0x000fe2000bf26310 */
[----:B------:R-:W-:Y:S01]  /*3830*/  FFMA.FTZ R10, R5, R11, -R10 ;  /* 0x0000000b050a7223 */ /* 0x000fe2000001080a */
[----:B------:R-:W-:Y:S01]  /*3840*/  FFMA.FTZ R13, R6, R27, -R13 ;  /* 0x0000001b060d7223 */ /* 0x000fe2000001080d */
[----:B------:R-:W-:Y:S02]  /*3850*/  BSSY.RECONVERGENT B0, `(.L_x_669) ;  /* 0x000000f000007945 */ /* 0x000fe40003800200 */
[----:B------:R-:W-:Y:S01]  /*3860*/  FMUL.FTZ R7, R10, UR8 ;  /* 0x000000080a077c20 */ /* 0x000fe20008410000 */
[----:B------:R-:W-:-:S07]  /*3870*/  FMUL.FTZ R6, R13, UR8 ;  /* 0x000000080d067c20 */ /* 0x000fce0008410000 */
[----:B------:R-:W-:Y:S05]  /*3880*/  @P1 BRA `(.L_x_670) ;  /* 0x00000000002c1947 */ /* 0x000fea0003800000 */
[----:B------:R-:W0:Y:S01]  /*3890*/  LDCU.64 UR4, c[0x0][0x3f8] ;  /* 0x00007f00ff0477ac */ /* 0x000e220008000a00 */
[----:B------:R-:W-:Y:S02]  /*38a0*/  MOV R35, R37 ;  /* 0x0000002500237202 */ /* 0x000fe40000000f00 */
[----:B------:R-:W-:Y:S01]  /*38b0*/  F2FP.F16.F32.PACK_AB R7, R6, R7 ;  /* 0x000000070607723e */ /* 0x000fe200000000ff */
[----:B------:R-:W1:Y:S01]  /*38c0*/  LDCU.64 UR8, c[0x0][0x380] ;  /* 0x00007000ff0877ac */ /* 0x000e620008000a00 */
[----:B0-----:R-:W-:Y:S02]  /*38d0*/  IMAD R19, R19, UR4, RZ ;  /* 0x0000000413137c24 */ /* 0x001fe4000f8e02ff */
[----:B------:R-:W-:-:S04]  /*38e0*/  IMAD.WIDE.U32 R34, R4, UR4, R34 ;  /* 0x0000000404227c25 */ /* 0x000fc8000f8e0022 */
[----:B------:R-:W-:Y:S01]  /*38f0*/  IMAD R19, R4, UR5, R19 ;  /* 0x0000000504137c24 */ /* 0x000fe2000f8e0213 */
[----:B-1----:R-:W-:-:S04]  /*3900*/  LEA R4, P0, R34, UR8, 0x1 ;  /* 0x0000000822047c11 */ /* 0x002fc8000f8008ff */
[----:B------:R-:W-:-:S04]  /*3910*/  IADD3 R19, PT, PT, R35, R19, RZ ;  /* 0x0000001323137210 */ /* 0x000fc80007ffe0ff */
[----:B------:R-:W-:-:S05]  /*3920*/  LEA.HI.X R5, R34, UR9, R19, 0x1, P0 ;  /* 0x0000000922057c11 */ /* 0x000fca00080f0c13 */
[----:B------:R0:W-:Y:S02]  /*3930*/  STG.E desc[UR12][R4.64], R7 ;  /* 0x0000000704007986 */ /* 0x0001e4000c10190c */
.L_x_670:
[----:B------:R-:W-:Y:S05]  /*3940*/  BSYNC.RECONVERGENT B0 ;  /* 0x0000000000007941 */ /* 0x000fea0003800200 */
.L_x_669:
[----:B------:R-:W1:Y:S01]  /*3950*/  LDCU UR4, c[0x0][0x410] ;  /* 0x00008200ff0477ac */ /* 0x000e620008000800 */
[----:B------:R-:W-:Y:S01]  /*3960*/  IADD3 R31, PT, PT, R31, 0x1, RZ ;  /* 0x000000011f1f7810 */ /* 0x000fe20007ffe0ff */
[----:B------:R-:W1:Y:S01]  /*3970*/  LDCU UR5, c[0x0][0x3e0] ;  /* 0x00007c00ff0577ac */ /* 0x000e620008000800 */
[----:B------:R-:W-:Y:S02]  /*3980*/  UIADD3 UR6, UPT, UPT, UR11, UR6, URZ ;  /* 0x000000060b067290 */ /* 0x000fe4000fffe0ff */
[----:B-1----:R-:W-:-:S04]  /*3990*/  UIMAD UR4, UR4, UR5, URZ ;  /* 0x00000005040472a4 */ /* 0x002fc8000f8e02ff */
[----:B------:R-:W-:-:S09]  /*39a0*/  UISETP.GE.AND UP0, UPT, UR6, UR4, UPT ;  /* 0x000000040600728c */ /* 0x000fd2000bf06270 */
[----:B------:R-:W-:Y:S05]  /*39b0*/  BRA.U !UP0, `(.L_x_671) ;  /* 0xffffffc508f07547 */ /* 0x000fea000b83ffff */
.L_x_645:
[----:B------:R-:W1:Y:S01]  /*39c0*/  LDC R6, c[0x0][0x370] ;  /* 0x0000dc00ff067b82 */ /* 0x000e620000000800 */
[----:B------:R-:W-:Y:S01]  /*39d0*/  ISETP.NE.AND P2, PT, R0, RZ, PT ;  /* 0x000000ff0000720c */ /* 0x000fe20003f45270 */
[----:B------:R-:W-:Y:S06]  /*39e0*/  BSSY.RECONVERGENT B0, `(.L_x_672) ;  /* 0x0000011000007945 */ /* 0x000fec0003800200 */
[----:B0-----:R-:W0:Y:S08]  /*39f0*/  LDC R7, c[0x0][0x374] ;  /* 0x0000dd00ff077b82 */ /* 0x001e300000000800 */
[----:B------:R-:W2:Y:S01]  /*3a00*/  LDC.64 R2, c[0x0][0x3c8] ;  /* 0x0000f200ff027b82 */ /* 0x000ea20000000a00 */
[----:B-1----:R-:W-:-:S02]  /*3a10*/  IADD3 R5, PT, PT, R6, -0x1, RZ ;  /* 0xffffffff06057810 */ /* 0x002fc40007ffe0ff */
[----:B------:R-:W-:Y:S02]  /*3a20*/  ISETP.NE.AND P1, PT, R6, 0x1, PT ;  /* 0x000000010600780c */ /* 0x000fe40003f25270 */
[----:B0-----:R-:W-:-:S04]  /*3a30*/  IADD3 R4, PT, PT, R7, -0x1, RZ ;  /* 0xffffffff07047810 */ /* 0x001fc80007ffe0ff */
[----:B------:R-:W-:Y:S02]  /*3a40*/  ISETP.NE.AND P0, PT, R4, UR7, PT ;  /* 0x0000000704007c0c */ /* 0x000fe4000bf05270 */
[----:B------:R-:W-:Y:S02]  /*3a50*/  SHF.L.U32 R4, R7, 0x1, RZ ;  /* 0x0000000107047819 */ /* 0x000fe400000006ff */
[----:B------:R-:W-:Y:S02]  /*3a60*/  ISETP.NE.OR P0, PT, R5, UR10, P0 ;  /* 0x0000000a05007c0c */ /* 0x000fe40008705670 */
[----:B------:R-:W-:-:S05]  /*3a70*/  SEL R5, R4, RZ, P1 ;  /* 0x000000ff04057207 */ /* 0x000fca0000800000 */
[----:B--2---:R-:W-:Y:S01]  /*3a80*/  IMAD.WIDE.U32 R2, R5, 0x4, R2 ;  /* 0x0000000405027825 */ /* 0x004fe200078e0002 */
[----:B------:R-:W-:Y:S06]  /*3a90*/  @P2 BRA `(.L_x_673) ;  /* 0x0000000000142947 */ /* 0x000fec0003800000 */
[----:B------:R-:W-:Y:S01]  /*3aa0*/  HFMA2 R5, -RZ, RZ, 0, 5.9604644775390625e-08 ;  /* 0x00000001ff057431 */ /* 0x000fe200000001ff */
[----:B------:R-:W-:Y:S06]  /*3ab0*/  MEMBAR.ALL.GPU ;  /* 0x0000000000007992 */ /* 0x000fec000000a000 */
[----:B------:R-:W-:-:S00]  /*3ac0*/  ERRBAR ;  /* 0x00000000000079ab */ /* 0x000fc00000000000 */
[----:B------:R-:W-:Y:S06]  /*3ad0*/  CGAERRBAR ;  /* 0x00000000000075ab */ /* 0x000fec0000000000 */
[----:B------:R0:W-:Y:S02]  /*3ae0*/  REDG.E.ADD.S32.STRONG.GPU desc[UR12][R2.64], R5 ;  /* 0x000000050200798e */ /* 0x0001e4000c12e30c */
.L_x_673:
[----:B------:R-:W-:Y:S05]  /*3af0*/  BSYNC.RECONVERGENT B0 ;  /* 0x0000000000007941 */ /* 0x000fea0003800200 */
.L_x_672:
[----:B------:R-:W-:Y:S05]  /*3b00*/  @P0 EXIT ;  /* 0x000000000000094d */ /* 0x000fea0003800000 */
[----:B------:R-:W-:Y:S05]  /*3b10*/  @P2 BRA `(.L_x_674) ;  /* 0x0000000000202947 */ /* 0x000fea0003800000 */
[----:B------:R-:W-:-:S05]  /*3b20*/  IMAD R4, R6, R7, RZ ;  /* 0x0000000706047224 */ /* 0x000fca00078e02ff */
[----:B------:R-:W-:-:S13]  /*3b30*/  ISETP.NE.AND P0, PT, R4, -0x1, PT ;  /* 0xffffffff0400780c */ /* 0x000fda0003f05270 */
[----:B------:R-:W-:Y:S05]  /*3b40*/  @!P0 BRA `(.L_x_674) ;  /* 0x0000000000148947 */ /* 0x000fea0003800000 */
.L_x_675:
[----:B0-----:R-:W2:Y:S04]  /*3b50*/  LDG.E.STRONG.GPU R5, desc[UR12][R2.64] ;  /* 0x0000000c02057981 */ /* 0x001ea8000c1ef900 */
[----:B--2---:R-:W-:Y:S01]  /*3b60*/  CCTL.IVALL ;  /* 0x00000000ff00798f */ /* 0x004fe20002000000 */
[----:B------:R-:W-:Y:S05]  /*3b70*/  YIELD ;  /* 0x0000000000007946 */ /* 0x000fea0003800000 */
[----:B------:R-:W-:-:S13]  /*3b80*/  ISETP.NE.AND P0, PT, R5, R4, PT ;  /* 0x000000040500720c */ /* 0x000fda0003f05270 */
[----:B------:R-:W-:Y:S05]  /*3b90*/  @P0 BRA `(.L_x_675) ;  /* 0xfffffffc00ec0947 */ /* 0x000fea000383ffff */
.L_x_674:
        /* <DEDUP_REMOVED lines=8> */
[----:B0-----:R-:W-:-:S04]  /*3c20*/  MOV R2, UR9 ;  /* 0x0000000900027c02 */ /* 0x001fc80008000f00 */
        /* <DEDUP_REMOVED lines=62> */
[C---:B-1----:R-:W-:Y:S02]  /*4010*/  IADD3 R20, P2, PT, R18.reuse, UR16, RZ ;  /* 0x0000001012147c10 */ /* 0x042fe4000ff5e0ff */
[----:B--2---:R-:W-:Y:S02]  /*4020*/  IADD3 R18, P3, PT, R18, UR18, RZ ;  /* 0x0000001212127c10 */ /* 0x004fe4000ff7e0ff */
[----:B------:R-:W-:Y:S02]  /*4030*/  IADD3 R14, P4, PT, RZ, -R9, RZ ;  /* 0x80000009ff0e7210 */ /* 0x000fe40007f9e0ff */
[C---:B------:R-:W-:Y:S02]  /*4040*/  IADD3.X R22, PT, PT, R19.reuse, UR15, RZ, P1, !PT ;  /* 0x0000000f13167c10 */ /* 0x040fe40008ffe4ff */
[----:B------:R-:W-:Y:S02]  /*4050*/  IADD3.X R21, PT, PT, R19, UR17, RZ, P2, !PT ;  /* 0x0000001113157c10 */ /* 0x000fe400097fe4ff */
[----:B------:R-:W-:-:S02]  /*4060*/  IADD3 R5, PT, PT, R7, UR4, RZ ;  /* 0x0000000407057c10 */ /* 0x000fc4000fffe0ff */
[----:B------:R-:W-:Y:S02]  /*4070*/  MOV R0, R6 ;  /* 0x0000000600007202 */ /* 0x000fe40000000f00 */
[----:B------:R-:W-:Y:S02]  /*4080*/  IADD3.X R19, PT, PT, R19, UR19, RZ, P3, !PT ;  /* 0x0000001313137c10 */ /* 0x000fe40009ffe4ff */
[----:B------:R-:W-:Y:S02]  /*4090*/  IADD3 R27, PT, PT, R3, UR5, RZ ;  /* 0x00000005031b7c10 */ /* 0x000fe4000fffe0ff */
[----:B------:R-:W-:-:S07]  /*40a0*/  IADD3.X R16, PT, PT, RZ, -0x1, RZ, P4, !PT ;  /* 0xffffffffff107810 */ /* 0x000fce00027fe4ff */
.L_x_678:
[----:B0-----:R-:W-:Y:S02]  /*40b0*/  MOV R8, UR8 ;  /* 0x0000000800087c02 */ /* 0x001fe40008000f00 */
[----:B------:R-:W-:Y:S02]  /*40c0*/  MOV R12, UR6 ;  /* 0x00000006000c7c02 */ /* 0x000fe40008000f00 */
[-C--:B------:R-:W-:Y:S02]  /*40d0*/  LEA R8, P1, R8, R23.reuse, 0x2 ;  /* 0x0000001708087211 */ /* 0x080fe400078210ff */
[-C--:B------:R-:W-:Y:S02]  /*40e0*/  LEA R12, P3, R12, R23.reuse, 0x2 ;  /* 0x000000170c0c7211 */ /* 0x080fe400078610ff */
[----:B------:R-:W-:Y:S02]  /*40f0*/  IADD3 R10, P2, PT, R23, R2, RZ ;  /* 0x00000002170a7210 */ /* 0x000fe40007f5e0ff */
[----:B------:R-:W-:-:S02]  /*4100*/  MOV R6, R23 ;  /* 0x0000001700067202 */ /* 0x000fc40000000f00 */
[C---:B------:R-:W-:Y:S02]  /*4110*/  IADD3.X R9, PT, PT, R22.reuse, R4, RZ, P1, !PT ;  /* 0x0000000416097210 */ /* 0x040fe40000ffe4ff */
[----:B------:R-:W-:Y:S02]  /*4120*/  MOV R7, R22 ;  /* 0x0000001600077202 */ /* 0x000fe40000000f00 */
[C---:B------:R-:W-:Y:S02]  /*4130*/  IADD3.X R13, PT, PT, R22.reuse, R25, RZ, P3, !PT ;  /* 0x00000019160d7210 */ /* 0x040fe40001ffe4ff */
[----:B------:R-:W-:Y:S01]  /*4140*/  IADD3.X R11, PT, PT, R22, R27, RZ, P2, !PT ;  /* 0x0000001b160b7210 */ /* 0x000fe200017fe4ff */
[----:B------:R0:W2:Y:S04]  /*4150*/  LDG.E R6, desc[UR12][R6.64] ;  /* 0x0000000c06067981 */ /* 0x0000a8000c1e1900 */
[----:B------:R1:W2:Y:S04]  /*4160*/  LDG.E R9, desc[UR12][R8.64] ;  /* 0x0000000c08097981 */ /* 0x0002a8000c1e1900 */
[----:B------:R-:W3:Y:S04]  /*4170*/  LDG.E R10, desc[UR12][R10.64] ;  /* 0x0000000c0a0a7981 */ /* 0x000ee8000c1e1900 */
[----:B------:R-:W3:Y:S01]  /*4180*/  LDG.E R13, desc[UR12][R12.64] ;  /* 0x0000000c0c0d7981 */ /* 0x000ee2000c1e1900 */
[----:B0-----:R-:W-:-:S02]  /*4190*/  MOV R7, R19 ;  /* 0x0000001300077202 */ /* 0x001fc40000000f00 */
[----:B-1----:R-:W-:Y:S02]  /*41a0*/  MOV R8, R20 ;  /* 0x0000001400087202 */ /* 0x002fe40000000f00 */
[----:B------:R-:W-:-:S04]  /*41b0*/  IADD3 R14, P1, PT, R14, 0x1, RZ ;  /* 0x000000010e0e7810 */ /* 0x000fc80007f3e0ff */
[----:B------:R-:W-:Y:S02]  /*41c0*/  IADD3.X R16, PT, PT, RZ, R16, RZ, P1, !PT ;  /* 0x00000010ff107210 */ /* 0x000fe40000ffe4ff */
[----:B------:R-:W-:-:S04]  /*41d0*/  ISETP.NE.U32.AND P1, PT, R14, RZ, PT ;  /* 0x000000ff0e00720c */ /* 0x000fc80003f25070 */
[----:B------:R-:W-:Y:S02]  /*41e0*/  ISETP.NE.AND.EX P1, PT, R16, RZ, PT, P1 ;  /* 0x000000ff1000720c */ /* 0x000fe40003f25310 */
[----:B------:R-:W-:Y:S02]  /*41f0*/  IADD3 R20, P3, PT, R20, 0xa00, RZ ;  /* 0x00000a0014147810 */ /* 0x000fe40007f7e0ff */
[----:B------:R-:W-:-:S04]  /*4200*/  IADD3 R23, P2, PT, R23, 0xa00, RZ ;  /* 0x00000a0017177810 */ /* 0x000fc80007f5e0ff */
[----:B------:R-:W-:Y:S02]  /*4210*/  IADD3.X R22, PT, PT, RZ, R22, RZ, P2, !PT ;  /* 0x00000016ff167210 */ /* 0x000fe400017fe4ff */
[----:B--2---:R-:W-:Y:S02]  /*4220*/  F2FP.BF16.F32.PACK_AB R15, R9, R6 ;  /* 0x00000006090f723e */ /* 0x004fe400000010ff */
[----:B------:R-:W-:Y:S02]  /*4230*/  MOV R6, R18 ;  /* 0x0000001200067202 */ /* 0x000fe40000000f00 */
[----:B------:R-:W-:Y:S02]  /*4240*/  MOV R9, R21 ;  /* 0x0000001500097202 */ /* 0x000fe40000000f00 */
[----:B---3--:R-:W-:Y:S01]  /*4250*/  F2FP.BF16.F32.PACK_AB R17, R13, R10 ;  /* 0x0000000a0d11723e */ /* 0x008fe200000010ff */
[----:B------:R0:W-:Y:S04]  /*4260*/  STG.E desc[UR12][R6.64], R15 ;  /* 0x0000000f06007986 */ /* 0x0001e8000c10190c */
[----:B------:R0:W-:Y:S01]  /*4270*/  STG.E desc[UR12][R8.64], R17 ;  /* 0x0000001108007986 */ /* 0x0001e2000c10190c */
[----:B------:R-:W-:-:S02]  /*4280*/  IADD3 R18, P4, PT, R18, 0xa00, RZ ;  /* 0x00000a0012127810 */ /* 0x000fc40007f9e0ff */
[----:B------:R-:W-:Y:S02]  /*4290*/  IADD3.X R21, PT, PT, RZ, R21, RZ, P3, !PT ;  /* 0x00000015ff157210 */ /* 0x000fe40001ffe4ff */
[----:B------:R-:W-:Y:S01]  /*42a0*/  IADD3.X R19, PT, PT, RZ, R19, RZ, P4, !PT ;  /* 0x00000013ff137210 */ /* 0x000fe200027fe4ff */
[----:B------:R-:W-:Y:S08]  /*42b0*/  @P1 BRA `(.L_x_678) ;  /* 0xfffffffc007c1947 */ /* 0x000ff0000383ffff */
.L_x_677:
[----:B------:R-:W-:Y:S05]  /*42c0*/  BSYNC.RECONVERGENT B0 ;  /* 0x0000000000007941 */ /* 0x000fea0003800200 */
.L_x_676:
        /* <DEDUP_REMOVED lines=11> */
.L_x_680:
[C---:B------:R-:W-:Y:S02]  /*4380*/  SHF.L.U32 R2, R0.reuse, 0x2, RZ ;  /* 0x0000000200027819 */ /* 0x040fe400000006ff */
[----:B------:R-:W-:Y:S02]  /*4390*/  SHF.L.U64.HI R3, R0, 0x2, R5 ;  /* 0x0000000200037819 */ /* 0x000fe40000010205 */
[----:B-1----:R-:W-:-:S04]  /*43a0*/  IADD3 R4, P0, PT, R2, UR14, RZ ;  /* 0x0000000e02047c10 */ /* 0x002fc8000ff1e0ff */
[----:B------:R-:W-:Y:S02]  /*43b0*/  IADD3.X R5, PT, PT, R3, UR15, RZ, P0, !PT ;  /* 0x0000000f03057c10 */ /* 0x000fe400087fe4ff */
[C---:B0-----:R-:W-:Y:S02]  /*43c0*/  IADD3 R6, P0, PT, R4.reuse, UR11, RZ ;  /* 0x0000000b04067c10 */ /* 0x041fe4000ff1e0ff */
[C---:B------:R-:W-:Y:S02]  /*43d0*/  IADD3 R10, P2, PT, R4.reuse, UR6, RZ ;  /* 0x00000006040a7c10 */ /* 0x040fe4000ff5e0ff */
[C---:B------:R-:W-:Y:S02]  /*43e0*/  IADD3.X R7, PT, PT, R5.reuse, UR10, RZ, P0, !PT ;  /* 0x0000000a05077c10 */ /* 0x040fe400087fe4ff */
[----:B------:R-:W-:Y:S02]  /*43f0*/  IADD3 R8, P1, PT, R4, UR4, RZ ;  /* 0x0000000404087c10 */ /* 0x000fe4000ff3e0ff */
[C---:B------:R-:W-:Y:S01]  /*4400*/  IADD3.X R11, PT, PT, R5.reuse, UR7, RZ, P2, !PT ;  /* 0x00000007050b7c10 */ /* 0x040fe200097fe4ff */
[----:B------:R0:W4:Y:S01]  /*4410*/  LDG.E R4, desc[UR12][R4.64] ;  /* 0x0000000c04047981 */ /* 0x000122000c1e1900 */
[----:B------:R-:W-:-:S03]  /*4420*/  IADD3.X R9, PT, PT, R5, UR5, RZ, P1, !PT ;  /* 0x0000000505097c10 */ /* 0x000fc60008ffe4ff */
[----:B------:R-:W4:Y:S04]  /*4430*/  LDG.E R7, desc[UR12][R6.64] ;  /* 0x0000000c06077981 */ /* 0x000f28000c1e1900 */
[----:B------:R-:W5:Y:S04]  /*4440*/  LDG.E R8, desc[UR12][R8.64] ;  /* 0x0000000c08087981 */ /* 0x000f68000c1e1900 */
[----:B------:R-:W5:Y:S01]  /*4450*/  LDG.E R11, desc[UR12][R10.64] ;  /* 0x0000000c0a0b7981 */ /* 0x000f62000c1e1900 */
[----:B------:R-:W-:Y:S02]  /*4460*/  LOP3.LUT R15, R2, 0xfffffffc, RZ, 0xc0, !PT ;  /* 0xfffffffc020f7812 */ /* 0x000fe400078ec0ff */
[----:B------:R-:W-:-:S02]  /*4470*/  LOP3.LUT R16, R3, 0x1, RZ, 0xc0, !PT ;  /* 0x0000000103107812 */ /* 0x000fc400078ec0ff */
[----:B--2---:R-:W-:Y:S02]  /*4480*/  IADD3 R12, P0, PT, R15, UR16, RZ ;  /* 0x000000100f0c7c10 */ /* 0x004fe4000ff1e0ff */
[----:B0-----:R-:W-:Y:S02]  /*4490*/  LOP3.LUT R5, R3, 0x3, RZ, 0xc0, !PT ;  /* 0x0000000303057812 */ /* 0x001fe400078ec0ff */
[----:B------:R-:W-:Y:S02]  /*44a0*/  IADD3.X R13, PT, PT, R16, UR17, RZ, P0, !PT ;  /* 0x00000011100d7c10 */ /* 0x000fe400087fe4ff */
[----:B---3--:R-:W-:Y:S02]  /*44b0*/  IADD3 R14, P0, PT, R15, UR18, RZ ;  /* 0x000000120f0e7c10 */ /* 0x008fe4000ff1e0ff */
[----:B----4-:R-:W-:Y:S02]  /*44c0*/  F2FP.BF16.F32.PACK_AB R17, R7, R4 ;  /* 0x000000040711723e */ /* 0x010fe400000010ff */
        /* <DEDUP_REMOVED lines=13> */
[----:B------:R-:W2:Y:S04]  /*45a0*/  LDG.E R21, desc[UR12][R10.64+0xa00] ;  /* 0x000a000c0a157981 */ /* 0x000ea8000c1e1900 */
[----:B------:R-:W3:Y:S04]  /*45b0*/  LDG.E R20, desc[UR12][R6.64+0xa00] ;  /* 0x000a000c06147981 */ /* 0x000ee8000c1e1900 */
[----:B------:R-:W3:Y:S01]  /*45c0*/  LDG.E R23, desc[UR12][R8.64+0xa00] ;  /* 0x000a000c08177981 */ /* 0x000ee2000c1e1900 */
[----:B------:R-:W-:-:S04]  /*45d0*/  IADD3 R16, P0, PT, R2, 0xa00, RZ ;  /* 0x00000a0002107810 */ /* 0x000fc80007f1e0ff */
[----:B0-----:R-:W-:Y:S02]  /*45e0*/  IADD3.X R17, PT, PT, RZ, R3, RZ, P0, !PT ;  /* 0x00000003ff117210 */ /* 0x001fe400007fe4ff */
        /* <DEDUP_REMOVED lines=26> */
[----:B------:R1:W3:Y:S04]  /*4790*/  LDG.E R4, desc[UR12][R4.64+0x1e00] ;  /* 0x001e000c04047981 */ /* 0x0002e8000c1e1900 */
[----:B------:R-:W3:Y:S04]  /*47a0*/  LDG.E R11, desc[UR12][R10.64+0x1e00] ;  /* 0x001e000c0a0b7981 */ /* 0x000ee8000c1e1900 */
        /* <DEDUP_REMOVED lines=11> */
[----:B------:R-:W-:Y:S01]  /*4860*/  ISETP.LT.U32.AND P0, PT, R0, UR8, PT ;  /* 0x0000000800007c0c */ /* 0x000fe2000bf01070 */
[----:B-1----:R-:W-:Y:S01]  /*4870*/  HFMA2 R5, -RZ, RZ, 0, 0 ;  /* 0x00000000ff057431 */ /* 0x002fe200000001ff */
[----:B---3--:R-:W-:Y:S02]  /*4880*/  F2FP.BF16.F32.PACK_AB R11, R11, R4 ;  /* 0x000000040b0b723e */ /* 0x008fe400000010ff */
[----:B------:R-:W-:Y:S02]  /*4890*/  MOV R4, UR9 ;  /* 0x0000000900047c02 */ /* 0x000fe40008000f00 */
[----:B-----5:R-:W-:Y:S01]  /*48a0*/  F2FP.BF16.F32.PACK_AB R7, R9, R6 ;  /* 0x000000060907723e */ /* 0x020fe200000010ff */
[----:B------:R4:W-:Y:S04]  /*48b0*/  STG.E desc[UR12][R2.64], R11 ;  /* 0x0000000b02007986 */ /* 0x0009e8000c10190c */
[----:B------:R4:W-:Y:S01]  /*48c0*/  STG.E desc[UR12][R14.64], R7 ;  /* 0x000000070e007986 */ /* 0x0009e2000c10190c */
[----:B------:R-:W-:-:S13]  /*48d0*/  ISETP.GT.AND.EX P0, PT, R4, RZ, PT, P0 ;  /* 0x000000ff0400720c */ /* 0x000fda0003f04300 */
[----:B----4-:R-:W-:Y:S05]  /*48e0*/  @P0 BRA `(.L_x_680) ;  /* 0xfffffff800a40947 */ /* 0x010fea000383ffff */
[----:B------:R-:W-:Y:S05]  /*48f0*/  BSYNC.RECONVERGENT B0 ;  /* 0x0000000000007941 */ /* 0x000fea0003800200 */
.L_x_679:
[----:B------:R-:W-:Y:S05]  /*4900*/  EXIT ;  /* 0x000000000000794d */ /* 0x000fea0003800000 */
.L_x_681:
        /* <DEDUP_REMOVED lines=15> */
.L_x_2078:


//--------------------- .text._Z35group_norm_nhwc_bwd_one_pass_kernelI11Fp16IOBf16WLi512ELi10ELi640EEv26Group_norm_nhwc_bwd_params --------------------------
	.section	.text._Z35group_norm_nhwc_bwd_one_pass_kernelI11Fp16IOBf16WLi512ELi10ELi640EEv26Group_norm_nhwc_bwd_params,"ax",@progbits
	.align	128
        .global         _Z35group_norm_nhwc_bwd_one_pass_kernelI11Fp16IOBf16WLi512ELi10ELi640EEv26Group_norm_nhwc_bwd_params
        .type           _Z35group_norm_nhwc_bwd_one_pass_kernelI11Fp16IOBf16WLi512ELi10ELi640EEv26Group_norm_nhwc_bwd_params,@function
        .size           _Z35group_norm_nhwc_bwd_one_pass_kernelI11Fp16IOBf16WLi512ELi10ELi640EEv26Group_norm_nhwc_bwd_params,(.L_x_2079 - _Z35group_norm_nhwc_bwd_one_pass_kernelI11Fp16IOBf16WLi512ELi10ELi640EEv26Group_norm_nhwc_bwd_params)
        .other          _Z35group_norm_nhwc_bwd_one_pass_kernelI11Fp16IOBf16WLi512ELi10ELi640EEv26Group_norm_nhwc_bwd_params,@"STO_CUDA_ENTRY STV_DEFAULT"
_Z35group_norm_nhwc_bwd_one_pass_kernelI11Fp16IOBf16WLi512ELi10ELi640EEv26Group_norm_nhwc_bwd_params:
.text._Z35group_norm_nhwc_bwd_one_pass_kernelI11Fp16IOBf16WLi512ELi10ELi640EEv26Group_norm_nhwc_bwd_params:
        /* <DEDUP_REMOVED lines=21> */
.L_x_714:
[----:B01----:R-:W1:Y:S01]  /*0150*/  LDC R9, c[0x0][0x410] ;  /* 0x00010400ff097b82 */ /* 0x003e620000000800 */
[----:B------:R-:W-:Y:S01]  /*0160*/  IABS R8, UR5 ;  /* 0x0000000500087c13 */ /* 0x000fe20008000000 */
[----:B--2---:R-:W2:Y:S01]  /*0170*/  LDCU.128 UR16, c[0x0][0x400] ;  /* 0x00008000ff1077ac */ /* 0x004ea20008000c00 */
[----:B------:R-:W-:Y:S01]  /*0180*/  ISETP.LE.AND P2, PT, RZ, UR5, PT ;  /* 0x00000005ff007c0c */ /* 0x000fe2000bf43270 */
[----:B------:R-:W3:Y:S04]  /*0190*/  LDCU.64 UR6, c[0x0][0x3b8] ;  /* 0x00007700ff0677ac */ /* 0x000ee80008000a00 */
[----:B------:R-:W4:Y:S01]  /*01a0*/  S2UR UR8, SR_CTAID.X ;  /* 0x00000000000879c3 */ /* 0x000f220000002500 */
[----:B------:R-:W0:Y:S01]  /*01b0*/  LDCU.U8 UR9, c[0x0][0x414] ;  /* 0x00008280ff0977ac */ /* 0x000e220008000000 */
[----:B-1----:R-:W-:Y:S01]  /*01c0*/  IABS R6, R9 ;  /* 0x0000000900067213 */ /* 0x002fe20000000000 */
[----:B---3--:R-:W-:Y:S01]  /*01d0*/  UIMAD.WIDE UR6, UR5, 0x8, UR6 ;  /* 0x00000008050678a5 */ /* 0x008fe2000f8e0206 */
[----:B------:R-:W-:-:S02]  /*01e0*/  ISETP.NE.AND P5, PT, R9, RZ, PT ;  /* 0x000000ff0900720c */ /* 0x000fc40003fa5270 */
[----:B------:R-:W1:Y:S03]  /*01f0*/  I2F.RP R3, R6 ;  /* 0x0000000600037306 */ /* 0x000e660000209400 */
[----:B------:R-:W-:Y:S02]  /*0200*/  MOV R12, UR6 ;  /* 0x00000006000c7c02 */ /* 0x000fe40008000f00 */
[----:B------:R-:W-:-:S06]  /*0210*/  MOV R13, UR7 ;  /* 0x00000007000d7c02 */ /* 0x000fcc0008000f00 */
[----:B------:R-:W3:Y:S01]  /*0220*/  LDG.E.64 R12, desc[UR12][R12.64] ;  /* 0x0000000c0c0c7981 */ /* 0x000ee2000c1e1b00 */
[----:B-1----:R-:W1:Y:S02]  /*0230*/  MUFU.RCP R3, R3 ;  /* 0x0000000300037308 */ /* 0x002e640000001000 */
[----:B-1----:R-:W-:-:S06]  /*0240*/  IADD3 R4, PT, PT, R3, 0xffffffe, RZ ;  /* 0x0ffffffe03047810 */ /* 0x002fcc0007ffe0ff */
[----:B------:R1:W2:Y:S02]  /*0250*/  F2I.FTZ.U32.TRUNC.NTZ R5, R4 ;  /* 0x0000000400057305 */ /* 0x0002a4000021f000 */
[----:B-1----:R-:W-:Y:S01]  /*0260*/  HFMA2 R4, -RZ, RZ, 0, 0 ;  /* 0x00000000ff047431 */ /* 0x002fe200000001ff */
[----:B--2---:R-:W-:-:S05]  /*0270*/  IADD3 R7, PT, PT, RZ, -R5, RZ ;  /* 0x80000005ff077210 */ /* 0x004fca0007ffe0ff */
        /* <DEDUP_REMOVED lines=9> */
[----:B------:R-:W-:Y:S02]  /*0310*/  ISETP.GE.AND P3, PT, R7, RZ, PT ;  /* 0x000000ff0700720c */ /* 0x000fe40003f66270 */
[----:B------:R-:W-:Y:S01]  /*0320*/  LOP3.LUT R7, RZ, R9, RZ, 0x33, !PT ;  /* 0x00000009ff077212 */ /* 0x000fe200078e33ff */
[----:B----4-:R-:W-:-:S05]  /*0330*/  IMAD R23, R8, UR8, R39 ;  /* 0x0000000808177c24 */ /* 0x010fca000f8e0227 */
[----:B------:R-:W-:-:S03]  /*0340*/  ISETP.GE.U32.AND P0, PT, R23, UR16, PT ;  /* 0x0000001017007c0c */ /* 0x000fc6000bf06070 */
[-C--:B------:R-:W-:Y:S02]  /*0350*/  @!P1 IADD3 R3, PT, PT, R3, -R6.reuse, RZ ;  /* 0x8000000603039210 */ /* 0x080fe40007ffe0ff */
[----:B------:R-:W-:Y:S02]  /*0360*/  SHF.R.S32.HI R25, RZ, 0x1f, R23 ;  /* 0x0000001fff197819 */ /* 0x000fe40000011417 */
[-C--:B------:R-:W-:Y:S02]  /*0370*/  ISETP.GE.U32.AND P6, PT, R3, R6.reuse, PT ;  /* 0x000000060300720c */ /* 0x080fe40003fc6070 */
[----:B------:R-:W-:Y:S02]  /*0380*/  ISETP.GE.AND.EX P0, PT, R25, UR17, PT, P0 ;  /* 0x0000001119007c0c */ /* 0x000fe4000bf06300 */
[----:B------:R-:W-:Y:S02]  /*0390*/  ISETP.GT.U32.AND P4, PT, R6, R3, PT ;  /* 0x000000030600720c */ /* 0x000fe40003f84070 */
[----:B------:R-:W-:-:S02]  /*03a0*/  IADD3 R4, PT, PT, R3, -R6, RZ ;  /* 0x8000000603047210 */ /* 0x000fc40007ffe0ff */
[----:B------:R-:W-:Y:S02]  /*03b0*/  IADD3 R21, PT, PT, R23, 0x80, RZ ;  /* 0x0000008017157810 */ /* 0x000fe40007ffe0ff */
[----:B------:R-:W-:Y:S02]  /*03c0*/  SEL R4, R4, R3, !P4 ;  /* 0x0000000304047207 */ /* 0x000fe40006000000 */
[----:B------:R-:W-:Y:S02]  /*03d0*/  @!P1 IADD3 R5, PT, PT, R5, 0x1, RZ ;  /* 0x0000000105059810 */ /* 0x000fe40007ffe0ff */
[----:B------:R-:W-:Y:S01]  /*03e0*/  @!P2 IADD3 R4, PT, PT, -R4, RZ, RZ ;  /* 0x000000ff0404a210 */ /* 0x000fe20007ffe1ff */
[----:B------:R-:W1:Y:S01]  /*03f0*/  @!P0 LDC.64 R16, c[0x0][0x3f8] ;  /* 0x0000fe00ff108b82 */ /* 0x000e620000000a00 */
[----:B------:R-:W-:Y:S02]  /*0400*/  ISETP.GE.U32.AND P1, PT, R21, UR16, PT ;  /* 0x0000001015007c0c */ /* 0x000fe4000bf26070 */
[----:B------:R-:W-:-:S02]  /*0410*/  @P6 IADD3 R5, PT, PT, R5, 0x1, RZ ;  /* 0x0000000105056810 */ /* 0x000fc40007ffe0ff */
[----:B------:R-:W-:Y:S02]  /*0420*/  SHF.R.S32.HI R3, RZ, 0x1f, R21 ;  /* 0x0000001fff037819 */ /* 0x000fe40000011415 */
[----:B------:R-:W-:Y:S02]  /*0430*/  SEL R40, R7, R4, !P5 ;  /* 0x0000000407287207 */ /* 0x000fe40006800000 */
[----:B------:R-:W-:Y:S02]  /*0440*/  ISETP.GE.AND.EX P1, PT, R3, UR17, PT, P1 ;  /* 0x0000001103007c0c */ /* 0x000fe4000bf26310 */
[----:B------:R-:W-:Y:S01]  /*0450*/  @!P3 IADD3 R5, PT, PT, -R5, RZ, RZ ;  /* 0x000000ff0505b210 */ /* 0x000fe20007ffe1ff */
[----:B------:R-:W-:Y:S01]  /*0460*/  IMAD R15, R40, 0xa, RZ ;  /* 0x0000000a280f7824 */ /* 0x000fe200078e02ff */
[----:B------:R-:W-:Y:S02]  /*0470*/  IADD3 R11, PT, PT, R23, 0x100, RZ ;  /* 0x00000100170b7810 */ /* 0x000fe40007ffe0ff */
[----:B------:R-:W-:-:S02]  /*0480*/  SEL R5, R7, R5, !P5 ;  /* 0x0000000507057207 */ /* 0x000fc40006800000 */
[C---:B------:R-:W-:Y:S01]  /*0490*/  IADD3 R42, P3, PT, R15.reuse, R2, RZ ;  /* 0x000000020f2a7210 */ /* 0x040fe20007f7e0ff */
[----:B------:R-:W2:Y:S01]  /*04a0*/  @!P0 LDC.64 R6, c[0x0][0x398] ;  /* 0x0000e600ff068b82 */ /* 0x000ea20000000a00 */
[----:B------:R-:W-:Y:S02]  /*04b0*/  SHF.R.S32.HI R2, RZ, 0x1f, R5 ;  /* 0x0000001fff027819 */ /* 0x000fe40000011405 */
[----:B------:R-:W-:Y:S02]  /*04c0*/  LEA.HI.X.SX32 R43, R15, RZ, 0x1, P3 ;  /* 0x000000ff0f2b7211 */ /* 0x000fe400018f0eff */
[----:B0-----:R-:W-:Y:S01]  /*04d0*/  ISETP.NE.AND P4, PT, RZ, UR9, PT ;  /* 0x00000009ff007c0c */ /* 0x001fe2000bf85270 */
[----:B------:R-:W-:Y:S01]  /*04e0*/  IMAD R2, R2, UR18, RZ ;  /* 0x0000001202027c24 */ /* 0x000fe2000f8e02ff */
[----:B------:R-:W-:Y:S01]  /*04f0*/  ISETP.GE.U32.AND P2, PT, R11, UR16, PT ;  /* 0x000000100b007c0c */ /* 0x000fe2000bf46070 */
[----:B------:R-:W0:Y:S01]  /*0500*/  @!P1 LDC.64 R8, c[0x0][0x3f8] ;  /* 0x0000fe00ff089b82 */ /* 0x000e220000000a00 */
[----:B------:R-:W-:Y:S01]  /*0510*/  SHF.R.S32.HI R41, RZ, 0x1f, R11 ;  /* 0x0000001fff297819 */ /* 0x000fe2000001140b */
[----:B------:R-:W-:-:S02]  /*0520*/  IMAD R45, R5, UR19, R2 ;  /* 0x00000013052d7c24 */ /* 0x000fc4000f8e0202 */
[----:B------:R-:W-:Y:S01]  /*0530*/  IMAD.WIDE.U32 R42, R5, UR18, R42 ;  /* 0x00000012052a7c25 */ /* 0x000fe2000f8e002a */
[----:B------:R-:W-:-:S03]  /*0540*/  ISETP.GE.AND.EX P2, PT, R41, UR17, PT, P2 ;  /* 0x0000001129007c0c */ /* 0x000fc6000bf46320 */
[----:B-1----:R-:W-:Y:S01]  /*0550*/  @!P0 IMAD R4, R25, R16, RZ ;  /* 0x0000001019048224 */ /* 0x002fe200078e02ff */
[----:B------:R-:W-:Y:S01]  /*0560*/  IADD3 R45, PT, PT, R43, R45, RZ ;  /* 0x0000002d2b2d7210 */ /* 0x000fe20007ffe0ff */
[----:B------:R-:W1:Y:S01]  /*0570*/  @!P0 LDC.64 R14, c[0x0][0x3a0] ;  /* 0x0000e800ff0e8b82 */ /* 0x000e620000000a00 */
[----:B------:R-:W-:Y:S01]  /*0580*/  @!P0 MOV R44, R42 ;  /* 0x0000002a002c8202 */ /* 0x000fe20000000f00 */
[C---:B------:R-:W-:Y:S01]  /*0590*/  @!P0 IMAD R31, R23.reuse, R17, R4 ;  /* 0x00000011171f8224 */ /* 0x040fe200078e0204 */
[----:B------:R-:W-:-:S03]  /*05a0*/  IADD3 R27, PT, PT, R23, 0x180, RZ ;  /* 0x00000180171b7810 */ /* 0x000fc60007ffe0ff */
[----:B------:R-:W-:Y:S02]  /*05b0*/  @!P0 IMAD.WIDE.U32 R16, R23, R16, R44 ;  /* 0x0000001017108225 */ /* 0x000fe400078e002c */
[----:B------:R-:W4:Y:S01]  /*05c0*/  @P4 LDC.64 R18, c[0x0][0x3b0] ;  /* 0x0000ec00ff124b82 */ /* 0x000f220000000a00 */
[----:B------:R-:W-:Y:S02]  /*05d0*/  ISETP.GE.U32.AND P3, PT, R27, UR16, PT ;  /* 0x000000101b007c0c */ /* 0x000fe4000bf66070 */
[----:B------:R-:W-:Y:S02]  /*05e0*/  SHF.R.S32.HI R25, RZ, 0x1f, R27 ;  /* 0x0000001fff197819 */ /* 0x000fe4000001141b */
[----:B------:R-:W-:Y:S02]  /*05f0*/  @!P0 IADD3 R17, PT, PT, R17, R31, RZ ;  /* 0x0000001f11118210 */ /* 0x000fe40007ffe0ff */
[----:B------:R-:W-:Y:S01]  /*0600*/  ISETP.GE.AND.EX P3, PT, R25, UR17, PT, P3 ;  /* 0x0000001119007c0c */ /* 0x000fe2000bf66330 */
[----:B------:R-:W2:Y:S01]  /*0610*/  @!P2 LDC.64 R22, c[0x0][0x3f8] ;  /* 0x0000fe00ff16ab82 */ /* 0x000ea20000000a00 */
[C---:B------:R-:W-:Y:S01]  /*0620*/  @!P0 SHF.L.U32 R33, R16.reuse, 0x1, RZ ;  /* 0x0000000110218819 */ /* 0x040fe200000006ff */
[----:B0-----:R-:W-:Y:S01]  /*0630*/  @!P1 IMAD R20, R3, R8, RZ ;  /* 0x0000000803149224 */ /* 0x001fe200078e02ff */
[----:B------:R-:W-:-:S02]  /*0640*/  @!P0 SHF.L.U64.HI R10, R16, 0x1, R17 ;  /* 0x00000001100a8819 */ /* 0x000fc40000010211 */
[----:B------:R-:W-:Y:S02]  /*0650*/  @!P1 MOV R16, R42 ;  /* 0x0000002a00109202 */ /* 0x000fe40000000f00 */
[----:B------:R-:W-:Y:S01]  /*0660*/  @!P1 MOV R17, R45 ;  /* 0x0000002d00119202 */ /* 0x000fe20000000f00 */
[C---:B------:R-:W-:Y:S01]  /*0670*/  @!P1 IMAD R31, R21.reuse, R9, R20 ;  /* 0x00000009151f9224 */ /* 0x040fe200078e0214 */
[----:B------:R-:W0:Y:S01]  /*0680*/  @!P1 LDC.64 R28, c[0x0][0x3a0] ;  /* 0x0000e800ff1c9b82 */ /* 0x000e220000000a00 */
[----:B------:R-:W-:Y:S01]  /*0690*/  LOP3.LUT R2, R38, 0xffff, RZ, 0xc0, !PT ;  /* 0x0000ffff26027812 */ /* 0x000fe200078ec0ff */
[----:B------:R-:W-:-:S06]  /*06a0*/  @!P1 IMAD.WIDE.U32 R8, R21, R8, R16 ;  /* 0x0000000815089225 */ /* 0x000fcc00078e0010 */
[----:B------:R-:W0:Y:S01]  /*06b0*/  @!P1 LDC.64 R20, c[0x0][0x398] ;  /* 0x0000e600ff149b82 */ /* 0x000e220000000a00 */
[----:B------:R-:W-:Y:S01]  /*06c0*/  IMAD R5, R40, 0xa, R2 ;  /* 0x0000000a28057824 */ /* 0x000fe200078e0202 */
[----:B-1----:R-:W-:-:S06]  /*06d0*/  @!P0 IADD3 R14, P5, PT, R33, R14, RZ ;  /* 0x0000000e210e8210 */ /* 0x002fcc0007fbe0ff */
[----:B------:R-:W1:Y:S01]  /*06e0*/  @!P3 LDC.64 R16, c[0x0][0x3f8] ;  /* 0x0000fe00ff10bb82 */ /* 0x000e620000000a00 */
[----:B----4-:R-:W-:Y:S01]  /*06f0*/  @P4 IMAD.WIDE R18, R5, 0x2, R18 ;  /* 0x0000000205124825 */ /* 0x010fe200078e0212 */
[----:B------:R-:W-:Y:S02]  /*0700*/  @!P1 IADD3 R9, PT, PT, R9, R31, RZ ;  /* 0x0000001f09099210 */ /* 0x000fe40007ffe0ff */
[----:B------:R-:W-:Y:S02]  /*0710*/  CS2R R36, SRZ ;  /* 0x0000000000247805 */ /* 0x000fe4000001ff00 */
[----:B------:R-:W-:Y:S02]  /*0720*/  @!P0 IADD3.X R15, PT, PT, R10, R15, RZ, P5, !PT ;  /* 0x0000000f0a0f8210 */ /* 0x000fe40002ffe4ff */
[C---:B------:R-:W-:Y:S01]  /*0730*/  @!P1 SHF.L.U32 R31, R8.reuse, 0x1, RZ ;  /* 0x00000001081f9819 */ /* 0x040fe200000006ff */
[----:B------:R-:W4:Y:S01]  /*0740*/  @P4 LDG.E.U16 R4, desc[UR12][R18.64] ;  /* 0x0000000c12044981 */ /* 0x000f22000c1e1500 */
[----:B--2---:R-:W-:Y:S01]  /*0750*/  @!P0 IADD3 R32, P5, PT, R33, R6, RZ ;  /* 0x0000000621208210 */ /* 0x004fe20007fbe0ff */
[----:B------:R-:W-:Y:S01]  /*0760*/  @!P2 IMAD R6, R41, R22, RZ ;  /* 0x000000162906a224 */ /* 0x000fe200078e02ff */
[----:B------:R-:W-:Y:S01]  /*0770*/  @!P1 SHF.L.U64.HI R24, R8, 0x1, R9 ;  /* 0x0000000108189819 */ /* 0x000fe20000010209 */
[----:B------:R2:W4:Y:S01]  /*0780*/  @P4 LDG.E.U16 R3, desc[UR12][R18.64+0x2] ;  /* 0x0000020c12034981 */ /* 0x000522000c1e1500 */
[----:B------:R-:W-:-:S02]  /*0790*/  @!P2 MOV R8, R42 ;  /* 0x0000002a0008a202 */ /* 0x000fc40000000f00 */
[----:B------:R-:W-:Y:S01]  /*07a0*/  @!P2 MOV R9, R45 ;  /* 0x0000002d0009a202 */ /* 0x000fe20000000f00 */
[C---:B------:R-:W-:Y:S01]  /*07b0*/  @!P2 IMAD R41, R11.reuse, R23, R6 ;  /* 0x000000170b29a224 */ /* 0x040fe200078e0206 */
[----:B------:R-:W-:Y:S01]  /*07c0*/  @!P0 IADD3.X R33, PT, PT, R10, R7, RZ, P5, !PT ;  /* 0x000000070a218210 */ /* 0x000fe20002ffe4ff */
[----:B------:R1:W5:Y:S01]  /*07d0*/  @!P0 LDG.E R37, desc[UR12][R14.64] ;  /* 0x0000000c0e258981 */ /* 0x000362000c1e1900 */
[----:B------:R-:W3:Y:S01]  /*07e0*/  @!P2 LDC.64 R6, c[0x0][0x398] ;  /* 0x0000e600ff06ab82 */ /* 0x000ee20000000a00 */
[----:B------:R-:W-:Y:S01]  /*07f0*/  @!P2 IMAD.WIDE.U32 R22, R11, R22, R8 ;  /* 0x000000160b16a225 */ /* 0x000fe200078e0008 */
[C---:B0-----:R-:W-:Y:S01]  /*0800*/  @!P1 IADD3 R28, P6, PT, R31.reuse, R28, RZ ;  /* 0x0000001c1f1c9210 */ /* 0x041fe20007fde0ff */
[----:B------:R-:W5:Y:S05]  /*0810*/  @!P0 LDG.E R36, desc[UR12][R32.64] ;  /* 0x0000000c20248981 */ /* 0x000f6a000c1e1900 */
[----:B--2---:R-:W0:Y:S01]  /*0820*/  @!P2 LDC.64 R18, c[0x0][0x3a0] ;  /* 0x0000e800ff12ab82 */ /* 0x004e220000000a00 */
[----:B------:R-:W-:-:S02]  /*0830*/  @!P1 IADD3 R20, P0, PT, R31, R20, RZ ;  /* 0x000000141f149210 */ /* 0x000fc40007f1e0ff */
[----:B------:R-:W-:-:S05]  /*0840*/  CS2R R34, SRZ ;  /* 0x0000000000227805 */ /* 0x000fca000001ff00 */
[----:B------:R-:W2:Y:S01]  /*0850*/  @!P3 LDC.64 R8, c[0x0][0x3a0] ;  /* 0x0000e800ff08bb82 */ /* 0x000ea20000000a00 */
[----:B------:R-:W-:-:S07]  /*0860*/  @!P1 IADD3.X R29, PT, PT, R24, R29, RZ, P6, !PT ;  /* 0x0000001d181d9210 */ /* 0x000fce00037fe4ff */
[----:B------:R-:W2:Y:S08]  /*0870*/  @!P3 LDC.64 R10, c[0x0][0x398] ;  /* 0x0000e600ff0abb82 */ /* 0x000eb00000000a00 */
[----:B-1----:R-:W1:Y:S01]  /*0880*/  LDC.64 R14, c[0x0][0x3a8] ;  /* 0x0000ea00ff0e7b82 */ /* 0x002e620000000a00 */
[----:B------:R-:W-:Y:S01]  /*0890*/  @!P3 IMAD R26, R25, R16, RZ ;  /* 0x00000010191ab224 */ /* 0x000fe200078e02ff */
[----:B------:R-:W-:Y:S01]  /*08a0*/  @!P1 IADD3.X R21, PT, PT, R24, R21, RZ, P0, !PT ;  /* 0x0000001518159210 */ /* 0x000fe200007fe4ff */
[----:B------:R3:W5:Y:S01]  /*08b0*/  @!P1 LDG.E R35, desc[UR12][R28.64] ;  /* 0x0000000c1c239981 */ /* 0x000762000c1e1900 */
[----:B------:R-:W-:-:S02]  /*08c0*/  @!P3 MOV R24, R42 ;  /* 0x0000002a0018b202 */ /* 0x000fc40000000f00 */
[----:B------:R-:W-:Y:S01]  /*08d0*/  @!P3 MOV R25, R45 ;  /* 0x0000002d0019b202 */ /* 0x000fe20000000f00 */
[----:B------:R0:W5:Y:S01]  /*08e0*/  @!P1 LDG.E R34, desc[UR12][R20.64] ;  /* 0x0000000c14229981 */ /* 0x000162000c1e1900 */
[----:B------:R-:W-:Y:S02]  /*08f0*/  @!P2 IADD3 R31, PT, PT, R23, R41, RZ ;  /* 0x00000029171fa210 */ /* 0x000fe40007ffe0ff */
[C---:B------:R-:W-:Y:S01]  /*0900*/  @!P2 SHF.L.U32 R23, R22.reuse, 0x1, RZ ;  /* 0x000000011617a819 */ /* 0x040fe200000006ff */
[C---:B---3--:R-:W-:Y:S02]  /*0910*/  @!P3 IMAD R29, R27.reuse, R17, R26 ;  /* 0x000000111b1db224 */ /* 0x048fe400078e021a */
[----:B------:R-:W-:Y:S01]  /*0920*/  @!P3 IMAD.WIDE.U32 R16, R27, R16, R24 ;  /* 0x000000101b10b225 */ /* 0x000fe200078e0018 */
[----:B------:R-:W-:Y:S02]  /*0930*/  @!P2 SHF.L.U64.HI R22, R22, 0x1, R31 ;  /* 0x000000011616a819 */ /* 0x000fe4000001021f */
[----:B0-----:R-:W-:-:S02]  /*0940*/  @!P2 IADD3 R18, P0, PT, R23, R18, RZ ;  /* 0x000000121712a210 */ /* 0x001fc40007f1e0ff */
[----:B------:R-:W-:Y:S02]  /*0950*/  @!P3 IADD3 R25, PT, PT, R17, R29, RZ ;  /* 0x0000001d1119b210 */ /* 0x000fe40007ffe0ff */
[----:B------:R-:W-:Y:S02]  /*0960*/  @!P3 SHF.L.U32 R17, R16, 0x1, RZ ;  /* 0x000000011011b819 */ /* 0x000fe400000006ff */
[----:B------:R-:W-:Y:S01]  /*0970*/  @!P2 IADD3.X R19, PT, PT, R22, R19, RZ, P0, !PT ;  /* 0x000000131613a210 */ /* 0x000fe200007fe4ff */
[----:B-1----:R-:W-:Y:S01]  /*0980*/  IMAD.WIDE R14, R5, 0x2, R14 ;  /* 0x00000002050e7825 */ /* 0x002fe200078e020e */
[----:B------:R-:W-:Y:S02]  /*0990*/  @!P3 SHF.L.U64.HI R16, R16, 0x1, R25 ;  /* 0x000000011010b819 */ /* 0x000fe40000010219 */
[----:B------:R-:W-:Y:S02]  /*09a0*/  @!P2 IADD3 R6, P0, PT, R23, R6, RZ ;  /* 0x000000061706a210 */ /* 0x000fe40007f1e0ff */
[----:B--2---:R-:W-:-:S02]  /*09b0*/  @!P3 IADD3 R8, P1, PT, R17, R8, RZ ;  /* 0x000000081108b210 */ /* 0x004fc40007f3e0ff */
[----:B------:R-:W-:Y:S02]  /*09c0*/  @!P3 IADD3 R10, P5, PT, R17, R10, RZ ;  /* 0x0000000a110ab210 */ /* 0x000fe40007fbe0ff */
[----:B------:R-:W-:Y:S02]  /*09d0*/  CS2R R32, SRZ ;  /* 0x0000000000207805 */ /* 0x000fe4000001ff00 */
[----:B------:R-:W-:Y:S02]  /*09e0*/  CS2R R30, SRZ ;  /* 0x00000000001e7805 */ /* 0x000fe4000001ff00 */
[----:B------:R-:W-:Y:S01]  /*09f0*/  @!P2 IADD3.X R7, PT, PT, R22, R7, RZ, P0, !PT ;  /* 0x000000071607a210 */ /* 0x000fe200007fe4ff */
[----:B------:R-:W2:Y:S01]  /*0a00*/  LDG.E.U16 R17, desc[UR12][R14.64+0x2] ;  /* 0x0000020c0e117981 */ /* 0x000ea2000c1e1500 */
[C---:B------:R-:W-:Y:S02]  /*0a10*/  @!P3 IADD3.X R9, PT, PT, R16.reuse, R9, RZ, P1, !PT ;  /* 0x000000091009b210 */ /* 0x040fe40000ffe4ff */
[----:B------:R-:W-:Y:S01]  /*0a20*/  @!P3 IADD3.X R11, PT, PT, R16, R11, RZ, P5, !PT ;  /* 0x0000000b100bb210 */ /* 0x000fe20002ffe4ff */
[----:B------:R0:W5:Y:S04]  /*0a30*/  @!P2 LDG.E R33, desc[UR12][R18.64] ;  /* 0x0000000c1221a981 */ /* 0x000168000c1e1900 */
[----:B------:R-:W3:Y:S04]  /*0a40*/  LDG.E.U16 R16, desc[UR12][R14.64] ;  /* 0x0000000c0e107981 */ /* 0x000ee8000c1e1500 */
[----:B------:R0:W5:Y:S04]  /*0a50*/  @!P2 LDG.E R32, desc[UR12][R6.64] ;  /* 0x0000000c0620a981 */ /* 0x000168000c1e1900 */
        /* <DEDUP_REMOVED lines=12> */
[----:B------:R-:W-:Y:S02]  /*0b20*/  CS2R R28, SRZ ;  /* 0x00000000001c7805 */ /* 0x000fe4000001ff00 */
[----:B------:R-:W-:Y:S01]  /*0b30*/  UMOV UR9, 0x3f800000 ;  /* 0x3f80000000097882 */ /* 0x000fe20000000000 */
[----:B-1----:R-:W-:-:S13]  /*0b40*/  @P0 R2UR UR6, R5 ;  /* 0x00000000050602ca */ /* 0x002fda00000e0000 */
[----:B------:R-:W-:Y:S01]  /*0b50*/  @UP0 UMOV UR9, UR6 ;  /* 0x0000000600090c82 */ /* 0x000fe20008000000 */
[----:B----4-:R-:W-:Y:S02]  /*0b60*/  @P4 SHF.L.U32 R28, R4, 0x10, RZ ;  /* 0x00000010041c4819 */ /* 0x010fe400000006ff */
[----:B------:R-:W-:Y:S02]  /*0b70*/  @P4 SHF.L.U32 R29, R3, 0x10, RZ ;  /* 0x00000010031d4819 */ /* 0x000fe400000006ff */
[----:B--2---:R-:W-:Y:S02]  /*0b80*/  SHF.L.U32 R4, R17, 0x10, RZ ;  /* 0x0000001011047819 */ /* 0x004fe400000006ff */
[----:B---3--:R-:W-:Y:S01]  /*0b90*/  SHF.L.U32 R3, R16, 0x10, RZ ;  /* 0x0000001010037819 */ /* 0x008fe200000006ff */
[----:B0-----:R-:W-:Y:S06]  /*0ba0*/  BRA.U UP1, `(.L_x_683) ;  /* 0x0000000501247547 */ /* 0x001fec000b800000 */
        /* <DEDUP_REMOVED lines=15> */
[----:B------:R-:W-:Y:S01]  /*0ca0*/  FADD.FTZ R13, R9, R8 ;  /* 0x00000008090d7221 */ /* 0x000fe20000010000 */
[----:B------:R-:W-:Y:S01]  /*0cb0*/  FFMA.FTZ R8, R10, R9, R11 ;  /* 0x000000090a087223 */ /* 0x000fe2000001000b */
[----:B------:R-:W-:-:S02]  /*0cc0*/  HADD2.F32 R14, -RZ, R35.H1_H1 ;  /* 0x30000023ff0e7230 */ /* 0x000fc40000004100 */
[----:B------:R-:W-:Y:S01]  /*0cd0*/  FMUL.FTZ R16, R3, R12 ;  /* 0x0000000c03107220 */ /* 0x000fe20000410000 */
[----:B------:R-:W-:Y:S01]  /*0ce0*/  FMUL.FTZ R11, R15, UR9 ;  /* 0x000000090f0b7c20 */ /* 0x000fe20008410000 */
[----:B------:R-:W-:Y:S02]  /*0cf0*/  HADD2.F32 R9, -RZ, R34.H1_H1 ;  /* 0x30000022ff097230 */ /* 0x000fe40000004100 */
[----:B------:R-:W-:Y:S01]  /*0d00*/  FFMA.FTZ R15, R6, R7, RZ ;  /* 0x00000007060f7223 */ /* 0x000fe200000100ff */
[----:B------:R-:W-:Y:S01]  /*0d10*/  FADD.FTZ R18, R13, R16 ;  /* 0x000000100d127221 */ /* 0x000fe20000010000 */
[----:B------:R-:W-:Y:S01]  /*0d20*/  FFMA.FTZ R19, R11, R16, R8 ;  /* 0x000000100b137223 */ /* 0x000fe20000010008 */
[----:B------:R-:W-:Y:S01]  /*0d30*/  FADD.FTZ R14, R14, -UR11 ;  /* 0x8000000b0e0e7e21 */ /* 0x000fe20008010000 */
[----:B------:R-:W-:Y:S02]  /*0d40*/  HADD2.F32 R16, -RZ, R33.H0_H0 ;  /* 0x20000021ff107230 */ /* 0x000fe40000004100 */
[----:B------:R-:W-:Y:S01]  /*0d50*/  FMUL.FTZ R17, R4, R9 ;  /* 0x0000000904117220 */ /* 0x000fe20000410000 */
[----:B------:R-:W-:-:S02]  /*0d60*/  HADD2.F32 R8, -RZ, R32.H0_H0 ;  /* 0x20000020ff087230 */ /* 0x000fc40000004100 */
[----:B------:R-:W-:Y:S01]  /*0d70*/  FMUL.FTZ R14, R14, UR9 ;  /* 0x000000090e0e7c20 */ /* 0x000fe20008410000 */
[----:B------:R-:W-:Y:S01]  /*0d80*/  FADD.FTZ R13, RZ, R6 ;  /* 0x00000006ff0d7221 */ /* 0x000fe20000010000 */
[----:B------:R-:W-:Y:S01]  /*0d90*/  FADD.FTZ R7, R16, -UR11 ;  /* 0x8000000b10077e21 */ /* 0x000fe20008010000 */
[----:B------:R-:W-:Y:S01]  /*0da0*/  FADD.FTZ R18, R17, R18 ;  /* 0x0000001211127221 */ /* 0x000fe20000010000 */
[----:B------:R-:W-:Y:S01]  /*0db0*/  FFMA.FTZ R6, R14, R17, R19 ;  /* 0x000000110e067223 */ /* 0x000fe20000010013 */
[----:B------:R-:W-:Y:S01]  /*0dc0*/  FMUL.FTZ R17, R3, R8 ;  /* 0x0000000803117220 */ /* 0x000fe20000410000 */
[----:B------:R-:W-:Y:S01]  /*0dd0*/  FMUL.FTZ R7, R7, UR9 ;  /* 0x0000000907077c20 */ /* 0x000fe20008410000 */
[----:B------:R-:W-:Y:S02]  /*0de0*/  HADD2.F32 R16, -RZ, R33.H1_H1 ;  /* 0x30000021ff107230 */ /* 0x000fe40000004100 */
[----:B------:R-:W-:Y:S01]  /*0df0*/  FFMA.FTZ R11, R12, R11, R15 ;  /* 0x0000000b0c0b7223 */ /* 0x000fe2000001000f */
[----:B------:R-:W-:Y:S01]  /*0e00*/  FADD.FTZ R18, R18, R17 ;  /* 0x0000001112127221 */ /* 0x000fe20000010000 */
[----:B------:R-:W-:Y:S01]  /*0e10*/  FFMA.FTZ R17, R7, R17, R6 ;  /* 0x0000001107117223 */ /* 0x000fe20000010006 */
[----:B------:R-:W-:-:S02]  /*0e20*/  HADD2.F32 R15, -RZ, R32.H1_H1 ;  /* 0x30000020ff0f7230 */ /* 0x000fc40000004100 */
[----:B------:R-:W-:Y:S01]  /*0e30*/  FADD.FTZ R6, R16, -UR11 ;  /* 0x8000000b10067e21 */ /* 0x000fe20008010000 */
[----:B------:R-:W-:Y:S01]  /*0e40*/  FADD.FTZ R13, R12, R13 ;  /* 0x0000000d0c0d7221 */ /* 0x000fe20000010000 */
[----:B------:R-:W-:Y:S01]  /*0e50*/  FFMA.FTZ R12, R5, R10, RZ ;  /* 0x0000000a050c7223 */ /* 0x000fe200000100ff */
[----:B------:R-:W-:Y:S01]  /*0e60*/  FADD.FTZ R10, RZ, R5 ;  /* 0x00000005ff0a7221 */ /* 0x000fe20000010000 */
[----:B------:R-:W-:Y:S01]  /*0e70*/  FMUL.FTZ R5, R4, R15 ;  /* 0x0000000f04057220 */ /* 0x000fe20000410000 */
[----:B------:R-:W-:Y:S01]  /*0e80*/  FMUL.FTZ R6, R6, UR9 ;  /* 0x0000000906067c20 */ /* 0x000fe20008410000 */
[--C-:B------:R-:W-:Y:S02]  /*0e90*/  HADD2.F32 R19, -RZ, R31.reuse.H0_H0 ;  /* 0x2000001fff137230 */ /* 0x100fe40000004100 */
[----:B------:R-:W-:Y:S01]  /*0ea0*/  FFMA.FTZ R14, R9, R14, R12 ;  /* 0x0000000e090e7223 */ /* 0x000fe2000001000c */
[----:B------:R-:W-:Y:S02]  /*0eb0*/  HADD2.F32 R12, -RZ, R30.H0_H0 ;  /* 0x2000001eff0c7230 */ /* 0x000fe40000004100 */
[----:B------:R-:W-:Y:S01]  /*0ec0*/  FFMA.FTZ R16, R6, R5, R17 ;  /* 0x0000000506107223 */ /* 0x000fe20000010011 */
[----:B------:R-:W-:Y:S01]  /*0ed0*/  FADD.FTZ R18, R5, R18 ;  /* 0x0000001205127221 */ /* 0x000fe20000010000 */
[----:B------:R-:W-:-:S02]  /*0ee0*/  HADD2.F32 R17, -RZ, R31.H1_H1 ;  /* 0x3000001fff117230 */ /* 0x000fc40000004100 */
[----:B------:R-:W-:Y:S01]  /*0ef0*/  FADD.FTZ R5, R19, -UR11 ;  /* 0x8000000b13057e21 */ /* 0x000fe20008010000 */
[----:B------:R-:W-:Y:S01]  /*0f00*/  FADD.FTZ R10, R9, R10 ;  /* 0x0000000a090a7221 */ /* 0x000fe20000010000 */
[----:B------:R-:W-:Y:S02]  /*0f10*/  HADD2.F32 R9, -RZ, R30.H1_H1 ;  /* 0x3000001eff097230 */ /* 0x000fe40000004100 */
[----:B------:R-:W-:Y:S01]  /*0f20*/  FMUL.FTZ R19, R3, R12 ;  /* 0x0000000c03137220 */ /* 0x000fe20000410000 */
[----:B------:R-:W-:Y:S01]  /*0f30*/  FMUL.FTZ R5, R5, UR9 ;  /* 0x0000000905057c20 */ /* 0x000fe20008410000 */
[----:B------:R-:W-:Y:S01]  /*0f40*/  FADD.FTZ R17, R17, -UR11 ;  /* 0x8000000b11117e21 */ /* 0x000fe20008010000 */
[----:B------:R-:W-:Y:S01]  /*0f50*/  FFMA.FTZ R11, R8, R7, R11 ;  /* 0x00000007080b7223 */ /* 0x000fe2000001000b */
[----:B------:R-:W-:Y:S01]  /*0f60*/  FADD.FTZ R13, R13, R8 ;  /* 0x000000080d0d7221 */ /* 0x000fe20000010000 */
        /* <DEDUP_REMOVED lines=8> */
[----:B------:R-:W-:Y:S01]  /*0ff0*/  FFMA.FTZ R8, R12, R5, R11 ;  /* 0x000000050c087223 */ /* 0x000fe2000001000b */
[----:B------:R-:W-:Y:S01]  /*1000*/  FADD.FTZ R11, R16, R9 ;  /* 0x00000009100b7221 */ /* 0x000fe20000010000 */
[----:B------:R-:W-:Y:S01]  /*1010*/  FADD.FTZ R10, R13, R12 ;  /* 0x0000000c0d0a7221 */ /* 0x000fe20000010000 */
[----:B------:R-:W-:Y:S01]  /*1020*/  FFMA.FTZ R9, R9, R17, R14 ;  /* 0x0000001109097223 */ /* 0x000fe2000001000e */
[----:B------:R-:W-:Y:S06]  /*1030*/  BRA `(.L_x_684) ;  /* 0x0000000800407947 */ /* 0x000fec0003800000 */
.L_x_683:
        /* <DEDUP_REMOVED lines=19> */
[----:B------:R-:W-:-:S02]  /*1170*/  HADD2.F32 R13, -RZ, R33.H0_H0 ;  /* 0x20000021ff0d7230 */ /* 0x000fc40000004100 */
[----:B------:R-:W-:Y:S01]  /*1180*/  FMUL.FTZ R17, R19, -1.4426950216293334961 ;  /* 0xbfb8aa3b13117820 */ /* 0x000fe20000410000 */
[----:B------:R-:W-:Y:S01]  /*1190*/  FMUL.FTZ R11, R7, -1.4426950216293334961 ;  /* 0xbfb8aa3b070b7820 */ /* 0x000fe20000410000 */
[----:B------:R-:W0:Y:S01]  /*11a0*/  MUFU.EX2 R10, R10 ;  /* 0x0000000a000a7308 */ /* 0x000e220000000800 */
[----:B------:R-:W-:Y:S02]  /*11b0*/  HADD2.F32 R25, -RZ, R31.H0_H0 ;  /* 0x2000001fff197230 */ /* 0x000fe40000004100 */
[----:B------:R-:W-:Y:S01]  /*11c0*/  FADD.FTZ R13, R13, -UR11 ;  /* 0x8000000b0d0d7e21 */ /* 0x000fe20008010000 */
[--C-:B------:R-:W-:Y:S02]  /*11d0*/  HADD2.F32 R16, -RZ, R36.reuse.H0_H0 ;  /* 0x20000024ff107230 */ /* 0x100fe40000004100 */
[----:B------:R-:W-:Y:S02]  /*11e0*/  HADD2.F32 R23, -RZ, R36.H1_H1 ;  /* 0x30000024ff177230 */ /* 0x000fe40000004100 */
[----:B------:R-:W-:Y:S01]  /*11f0*/  FMUL.FTZ R13, R13, UR9 ;  /* 0x000000090d0d7c20 */ /* 0x000fe20008410000 */
[----:B------:R-:W-:Y:S01]  /*1200*/  FADD.FTZ R25, R25, -UR11 ;  /* 0x8000000b19197e21 */ /* 0x000fe20008010000 */
[----:B------:R-:W1:Y:S01]  /*1210*/  MUFU.EX2 R11, R11 ;  /* 0x0000000b000b7308 */ /* 0x000e620000000800 */
[----:B------:R-:W-:-:S07]  /*1220*/  HADD2.F32 R27, -RZ, R34.H0_H0 ;  /* 0x20000022ff1b7230 */ /* 0x000fce0000004100 */
[----:B------:R-:W2:Y:S01]  /*1230*/  MUFU.EX2 R12, R12 ;  /* 0x0000000c000c7308 */ /* 0x000ea20000000800 */
[----:B0-----:R-:W-:-:S07]  /*1240*/  FADD.FTZ R21, R10, 1 ;  /* 0x3f8000000a157421 */ /* 0x001fce0000010000 */
[----:B------:R-:W0:Y:S01]  /*1250*/  MUFU.RCP R21, R21 ;  /* 0x0000001500157308 */ /* 0x000e220000001000 */
[----:B-1----:R-:W-:-:S07]  /*1260*/  FADD.FTZ R10, R11, 1 ;  /* 0x3f8000000b0a7421 */ /* 0x002fce0000010000 */
[----:B------:R-:W1:Y:S01]  /*1270*/  MUFU.RCP R11, R10 ;  /* 0x0000000a000b7308 */ /* 0x000e620000001000 */
[----:B--2---:R-:W-:Y:S01]  /*1280*/  FADD.FTZ R20, R12, 1 ;  /* 0x3f8000000c147421 */ /* 0x004fe20000010000 */
[----:B------:R-:W-:Y:S01]  /*1290*/  FADD.FTZ R12, R18, -UR11 ;  /* 0x8000000b120c7e21 */ /* 0x000fe20008010000 */
[----:B------:R-:W-:-:S03]  /*12a0*/  FFMA.FTZ R18, R3, R13, R28 ;  /* 0x0000000d03127223 */ /* 0x000fc6000001001c */
[----:B------:R-:W-:Y:S01]  /*12b0*/  FMUL.FTZ R12, R12, UR9 ;  /* 0x000000090c0c7c20 */ /* 0x000fe20008410000 */
[----:B------:R-:W-:Y:S01]  /*12c0*/  FMUL.FTZ R26, R18, -1.4426950216293334961 ;  /* 0xbfb8aa3b121a7820 */ /* 0x000fe20000410000 */
[----:B------:R2:W3:Y:S01]  /*12d0*/  MUFU.RCP R10, R20 ;  /* 0x00000014000a7308 */ /* 0x0004e20000001000 */
[----:B0-----:R-:W-:Y:S01]  /*12e0*/  FADD.FTZ R24, -R21, 1 ;  /* 0x3f80000015187421 */ /* 0x001fe20000010100 */
[----:B------:R-:W-:Y:S01]  /*12f0*/  FMUL.FTZ R21, R16, R21 ;  /* 0x0000001510157220 */ /* 0x000fe20000410000 */
[----:B------:R-:W-:Y:S02]  /*1300*/  FFMA.FTZ R16, R4, R12, R29 ;  /* 0x0000000c04107223 */ /* 0x000fe4000001001d */
[----:B------:R-:W-:-:S03]  /*1310*/  FFMA.FTZ R24, R9, R24, 1 ;  /* 0x3f80000009187423 */ /* 0x000fc60000010018 */
[----:B------:R-:W0:Y:S01]  /*1320*/  MUFU.EX2 R17, R17 ;  /* 0x0000001100117308 */ /* 0x000e220000000800 */
[----:B-1----:R-:W-:Y:S01]  /*1330*/  FADD.FTZ R22, -R11, 1 ;  /* 0x3f8000000b167421 */ /* 0x002fe20000010100 */
[----:B------:R-:W-:Y:S01]  /*1340*/  FMUL.FTZ R23, R23, R11 ;  /* 0x0000000b17177220 */ /* 0x000fe20000410000 */
[----:B------:R-:W-:Y:S01]  /*1350*/  FMUL.FTZ R11, R25, UR9 ;  /* 0x00000009190b7c20 */ /* 0x000fe20008410000 */
[----:B--2---:R-:W-:Y:S01]  /*1360*/  FMUL.FTZ R20, R16, -1.4426950216293334961 ;  /* 0xbfb8aa3b10147820 */ /* 0x004fe20000410000 */
[----:B------:R-:W-:Y:S01]  /*1370*/  FFMA.FTZ R22, R7, R22, 1 ;  /* 0x3f80000007167423 */ /* 0x000fe20000010016 */
[----:B------:R-:W-:Y:S02]  /*1380*/  FMUL.FTZ R7, R21, R24 ;  /* 0x0000001815077220 */ /* 0x000fe40000410000 */
[----:B------:R-:W1:Y:S01]  /*1390*/  MUFU.EX2 R9, R26 ;  /* 0x0000001a00097308 */ /* 0x000e620000000800 */
[----:B---3--:R-:W-:-:S04]  /*13a0*/  FADD.FTZ R25, -R10, 1 ;  /* 0x3f8000000a197421 */ /* 0x008fc80000010100 */
        /* <DEDUP_REMOVED lines=26> */
[----:B--2---:R-:W-:Y:S01]  /*1550*/  FADD.FTZ R27, -R23, 1 ;  /* 0x3f800000171b7421 */ /* 0x004fe20000010100 */
[----:B------:R-:W1:Y:S03]  /*1560*/  MUFU.RCP R21, R21 ;  /* 0x0000001500157308 */ /* 0x000e660000001000 */
[----:B------:R-:W-:Y:S01]  /*1570*/  FFMA.FTZ R27, R18, R27, 1 ;  /* 0x3f800000121b7423 */ /* 0x000fe2000001001b */
[----:B------:R-:W-:Y:S01]  /*1580*/  FMUL.FTZ R18, R24, R23 ;  /* 0x0000001718127220 */ /* 0x000fe20000410000 */
[----:B------:R-:W-:-:S02]  /*1590*/  HADD2.F32 R24, -RZ, R32.H1_H1 ;  /* 0x30000020ff187230 */ /* 0x000fc40000004100 */
[----:B0-----:R-:W-:Y:S01]  /*15a0*/  FADD.FTZ R23, R25, 1 ;  /* 0x3f80000019177421 */ /* 0x001fe20000010000 */
[----:B------:R-:W0:Y:S01]  /*15b0*/  MUFU.RCP R20, R20 ;  /* 0x0000001400147308 */ /* 0x000e220000001000 */
[----:B------:R-:W-:Y:S01]  /*15c0*/  FMUL.FTZ R18, R18, R27 ;  /* 0x0000001b12127220 */ /* 0x000fe20000410000 */
[----:B------:R-:W-:-:S06]  /*15d0*/  HADD2.F32 R27, -RZ, R30.H0_H0 ;  /* 0x2000001eff1b7230 */ /* 0x000fcc0000004100 */
[----:B------:R-:W2:Y:S01]  /*15e0*/  MUFU.RCP R23, R23 ;  /* 0x0000001700177308 */ /* 0x000ea20000001000 */
[----:B-1----:R-:W-:-:S04]  /*15f0*/  FADD.FTZ R25, -R21, 1 ;  /* 0x3f80000015197421 */ /* 0x002fc80000010100 */
[----:B------:R-:W-:Y:S01]  /*1600*/  FFMA.FTZ R16, R16, R25, 1 ;  /* 0x3f80000010107423 */ /* 0x000fe20000010019 */
[----:B------:R-:W-:Y:S01]  /*1610*/  FMUL.FTZ R25, R24, R21 ;  /* 0x0000001518197220 */ /* 0x000fe20000410000 */
[----:B0-----:R-:W-:Y:S01]  /*1620*/  FADD.FTZ R24, -R20, 1 ;  /* 0x3f80000014187421 */ /* 0x001fe20000010100 */
[----:B------:R-:W-:-:S03]  /*1630*/  FMUL.FTZ R20, R27, R20 ;  /* 0x000000141b147220 */ /* 0x000fc60000410000 */
[----:B------:R-:W-:Y:S01]  /*1640*/  FFMA.FTZ R21, R17, R24, 1 ;  /* 0x3f80000011157423 */ /* 0x000fe20000010018 */
[----:B------:R-:W-:Y:S02]  /*1650*/  HADD2.F32 R24, -RZ, R30.H1_H1 ;  /* 0x3000001eff187230 */ /* 0x000fe40000004100 */
[----:B--2---:R-:W-:Y:S01]  /*1660*/  FADD.FTZ R17, -R23, 1 ;  /* 0x3f80000017117421 */ /* 0x004fe20000010100 */
[----:B------:R-:W-:Y:S01]  /*1670*/  FMUL.FTZ R20, R20, R21 ;  /* 0x0000001514147220 */ /* 0x000fe20000410000 */
[----:B------:R-:W-:Y:S02]  /*1680*/  FFMA.FTZ R21, R6, R7, RZ ;  /* 0x0000000706157223 */ /* 0x000fe400000100ff */
[----:B------:R-:W-:Y:S01]  /*1690*/  FFMA.FTZ R27, R22, R17, 1 ;  /* 0x3f800000161b7423 */ /* 0x000fe20000010011 */
[----:B------:R-:W-:Y:S01]  /*16a0*/  FMUL.FTZ R22, R24, R23 ;  /* 0x0000001718167220 */ /* 0x000fe20000410000 */
[----:B------:R-:W-:Y:S01]  /*16b0*/  FMUL.FTZ R23, R3, R7 ;  /* 0x0000000703177220 */ /* 0x000fe20000410000 */
[----:B------:R-:W-:Y:S01]  /*16c0*/  FMUL.FTZ R17, R25, R16 ;  /* 0x0000001019117220 */ /* 0x000fe20000410000 */
[----:B------:R-:W-:Y:S01]  /*16d0*/  FADD.FTZ R7, RZ, R7 ;  /* 0x00000007ff077221 */ /* 0x000fe20000010000 */
[----:B------:R-:W-:Y:S01]  /*16e0*/  FMUL.FTZ R16, R22, R27 ;  /* 0x0000001b16107220 */ /* 0x000fe20000410000 */
[----:B------:R-:W-:Y:S01]  /*16f0*/  FMUL.FTZ R22, R4, R10 ;  /* 0x0000000a04167220 */ /* 0x000fe20000410000 */
[----:B------:R-:W-:Y:S01]  /*1700*/  FFMA.FTZ R24, R6, R23, RZ ;  /* 0x0000001706187223 */ /* 0x000fe200000100ff */
[----:B------:R-:W-:Y:S01]  /*1710*/  FADD.FTZ R25, RZ, R23 ;  /* 0x00000017ff197221 */ /* 0x000fe20000010000 */
[-C--:B------:R-:W-:Y:S01]  /*1720*/  FMUL.FTZ R23, R3, R14.reuse ;  /* 0x0000000e03177220 */ /* 0x080fe20000410000 */
[----:B------:R-:W-:Y:S01]  /*1730*/  FFMA.FTZ R21, R8, R14, R21 ;  /* 0x0000000e08157223 */ /* 0x000fe20000010015 */
[----:B------:R-:W-:Y:S01]  /*1740*/  FFMA.FTZ R24, R5, R22, R24 ;  /* 0x0000001605187223 */ /* 0x000fe20000010018 */
[----:B------:R-:W-:Y:S01]  /*1750*/  FADD.FTZ R22, R22, R25 ;  /* 0x0000001916167221 */ /* 0x000fe20000010000 */
[----:B------:R-:W-:Y:S01]  /*1760*/  FADD.FTZ R7, R7, R14 ;  /* 0x0000000e07077221 */ /* 0x000fe20000010000 */
[----:B------:R-:W-:Y:S01]  /*1770*/  FMUL.FTZ R14, R4, R19 ;  /* 0x00000013040e7220 */ /* 0x000fe20000410000 */
[----:B------:R-:W-:Y:S01]  /*1780*/  FFMA.FTZ R25, R8, R23, R24 ;  /* 0x0000001708197223 */ /* 0x000fe20000010018 */
[----:B------:R-:W-:Y:S01]  /*1790*/  FFMA.FTZ R8, R5, R10, RZ ;  /* 0x0000000a05087223 */ /* 0x000fe200000100ff */
[----:B------:R-:W-:Y:S01]  /*17a0*/  FADD.FTZ R23, R22, R23 ;  /* 0x0000001716177221 */ /* 0x000fe20000010000 */
[----:B------:R-:W-:Y:S01]  /*17b0*/  FADD.FTZ R6, RZ, R10 ;  /* 0x0000000aff067221 */ /* 0x000fe20000010000 */
[----:B------:R-:W-:Y:S01]  /*17c0*/  FMUL.FTZ R10, R3, R18 ;  /* 0x00000012030a7220 */ /* 0x000fe20000410000 */
[C---:B------:R-:W-:Y:S01]  /*17d0*/  FFMA.FTZ R5, R15.reuse, R19, R8 ;  /* 0x000000130f057223 */ /* 0x040fe20000010008 */
[----:B------:R-:W-:Y:S01]  /*17e0*/  FFMA.FTZ R8, R15, R14, R25 ;  /* 0x0000000e0f087223 */ /* 0x000fe20000010019 */
[----:B------:R-:W-:Y:S01]  /*17f0*/  FADD.FTZ R23, R14, R23 ;  /* 0x000000170e177221 */ /* 0x000fe20000010000 */
[----:B------:R-:W-:Y:S01]  /*1800*/  FADD.FTZ R6, R6, R19 ;  /* 0x0000001306067221 */ /* 0x000fe20000010000 */
[----:B------:R-:W-:Y:S01]  /*1810*/  FMUL.FTZ R15, R4, R17 ;  /* 0x00000011040f7220 */ /* 0x000fe20000410000 */
[----:B------:R-:W-:Y:S01]  /*1820*/  FFMA.FTZ R19, R13, R10, R8 ;  /* 0x0000000a0d137223 */ /* 0x000fe20000010008 */
[----:B------:R-:W-:Y:S01]  /*1830*/  FADD.FTZ R14, R23, R10 ;  /* 0x0000000a170e7221 */ /* 0x000fe20000010000 */
[----:B------:R-:W-:Y:S01]  /*1840*/  FFMA.FTZ R8, R13, R18, R21 ;  /* 0x000000120d087223 */ /* 0x000fe20000010015 */
[----:B------:R-:W-:Y:S01]  /*1850*/  FMUL.FTZ R13, R3, R20 ;  /* 0x00000014030d7220 */ /* 0x000fe20000410000 */
[----:B------:R-:W-:Y:S01]  /*1860*/  FFMA.FTZ R10, R12, R15, R19 ;  /* 0x0000000f0c0a7223 */ /* 0x000fe20000010013 */
[----:B------:R-:W-:Y:S01]  /*1870*/  FADD.FTZ R14, R15, R14 ;  /* 0x0000000e0f0e7221 */ /* 0x000fe20000010000 */
[----:B------:R-:W-:Y:S01]  /*1880*/  FMUL.FTZ R22, R4, R16 ;  /* 0x0000001004167220 */ /* 0x000fe20000410000 */
[----:B------:R-:W-:Y:S01]  /*1890*/  FFMA.FTZ R12, R12, R17, R5 ;  /* 0x000000110c0c7223 */ /* 0x000fe20000010005 */
[----:B------:R-:W-:Y:S01]  /*18a0*/  FFMA.FTZ R10, R11, R13, R10 ;  /* 0x0000000d0b0a7223 */ /* 0x000fe2000001000a */
[----:B------:R-:W-:Y:S01]  /*18b0*/  FADD.FTZ R7, R7, R18 ;  /* 0x0000001207077221 */ /* 0x000fe20000010000 */
[----:B------:R-:W-:Y:S01]  /*18c0*/  FADD.FTZ R13, R14, R13 ;  /* 0x0000000d0e0d7221 */ /* 0x000fe20000010000 */
[----:B------:R-:W-:Y:S01]  /*18d0*/  FADD.FTZ R17, R6, R17 ;  /* 0x0000001106117221 */ /* 0x000fe20000010000 */
[----:B------:R-:W-:Y:S01]  /*18e0*/  FFMA.FTZ R18, R9, R22, R10 ;  /* 0x0000001609127223 */ /* 0x000fe2000001000a */
[----:B------:R-:W-:Y:S01]  /*18f0*/  FFMA.FTZ R8, R11, R20, R8 ;  /* 0x000000140b087223 */ /* 0x000fe20000010008 */
[----:B------:R-:W-:Y:S01]  /*1900*/  FADD.FTZ R6, R22, R13 ;  /* 0x0000000d16067221 */ /* 0x000fe20000010000 */
[----:B------:R-:W-:Y:S01]  /*1910*/  FADD.FTZ R10, R7, R20 ;  /* 0x00000014070a7221 */ /* 0x000fe20000010000 */
[----:B------:R-:W-:Y:S01]  /*1920*/  FFMA.FTZ R9, R9, R16, R12 ;  /* 0x0000001009097223 */ /* 0x000fe2000001000c */
[----:B------:R-:W-:-:S07]  /*1930*/  FADD.FTZ R11, R17, R16 ;  /* 0x00000010110b7221 */ /* 0x000fce0000010000 */
.L_x_684:
        /* <DEDUP_REMOVED lines=45> */
.L_x_686:
[----:B------:R-:W-:Y:S05]  /*1c10*/  BSYNC.RECONVERGENT B0 ;  /* 0x0000000000007941 */ /* 0x000fea0003800200 */
.L_x_685:
[----:B------:R-:W-:Y:S06]  /*1c20*/  BAR.SYNC.DEFER_BLOCKING 0x0 ;  /* 0x0000000000007b1d */ /* 0x000fec0000010000 */
[----:B------:R-:W-:Y:S04]  /*1c30*/  BSSY.RECONVERGENT B0, `(.L_x_687) ;  /* 0x0000033000007945 */ /* 0x000fe80003800200 */
[----:B------:R-:W-:Y:S05]  /*1c40*/  @P0 BRA `(.L_x_688) ;  /* 0x0000000000c40947 */ /* 0x000fea0003800000 */
[----:B------:R-:W-:-:S09]  /*1c50*/  ULEA UR6, UR10, UR7, 0x18 ;  /* 0x000000070a067291 */ /* 0x000fd2000f8ec0ff */
[----:B------:R-:W4:Y:S04]  /*1c60*/  LDS.128 R20, [UR6+0x20] ;  /* 0x00002006ff147984 */ /* 0x000f280008000c00 */
[----:B-1----:R-:W1:Y:S04]  /*1c70*/  LDS.128 R16, [UR6+0x30] ;  /* 0x00003006ff107984 */ /* 0x002e680008000c00 */
[----:B0--3--:R-:W0:Y:S01]  /*1c80*/  LDS.128 R12, [UR6+0x40] ;  /* 0x00004006ff0c7984 */ /* 0x009e220008000c00 */
[----:B----4-:R-:W-:Y:S01]  /*1c90*/  FADD.FTZ R25, R6, R20 ;  /* 0x0000001406197221 */ /* 0x010fe20000010000 */
[----:B--2---:R-:W-:-:S03]  /*1ca0*/  FADD.FTZ R6, R7, R21 ;  /* 0x0000001507067221 */ /* 0x004fc60000010000 */
[----:B------:R-:W-:Y:S01]  /*1cb0*/  FADD.FTZ R7, R25, R22 ;  /* 0x0000001619077221 */ /* 0x000fe20000010000 */
[----:B------:R-:W-:Y:S01]  /*1cc0*/  FADD.FTZ R6, R6, R23 ;  /* 0x0000001706067221 */ /* 0x000fe20000010000 */
[----:B------:R-:W2:Y:S02]  /*1cd0*/  LDS.128 R24, [UR6+0x50] ;  /* 0x00005006ff187984 */ /* 0x000ea40008000c00 */
[----:B-1----:R-:W-:Y:S01]  /*1ce0*/  FADD.FTZ R7, R7, R16 ;  /* 0x0000001007077221 */ /* 0x002fe20000010000 */
[----:B------:R-:W-:Y:S01]  /*1cf0*/  FADD.FTZ R6, R6, R17 ;  /* 0x0000001106067221 */ /* 0x000fe20000010000 */
[----:B------:R-:W1:Y:S02]  /*1d00*/  LDS.128 R20, [UR6+0x60] ;  /* 0x00006006ff147984 */ /* 0x000e640008000c00 */
[----:B------:R-:W-:Y:S01]  /*1d10*/  FADD.FTZ R7, R7, R18 ;  /* 0x0000001207077221 */ /* 0x000fe20000010000 */
[----:B------:R-:W-:Y:S02]  /*1d20*/  FADD.FTZ R6, R6, R19 ;  /* 0x0000001306067221 */ /* 0x000fe40000010000 */
[----:B------:R-:W3:Y:S01]  /*1d30*/  LDS.128 R16, [UR6+0x70] ;  /* 0x00007006ff107984 */ /* 0x000ee20008000c00 */
[----:B0-----:R-:W-:Y:S01]  /*1d40*/  FADD.FTZ R7, R7, R12 ;  /* 0x0000000c07077221 */ /* 0x001fe20000010000 */
[----:B------:R-:W-:-:S03]  /*1d50*/  FADD.FTZ R6, R6, R13 ;  /* 0x0000000d06067221 */ /* 0x000fc60000010000 */
[----:B------:R-:W-:Y:S01]  /*1d60*/  FADD.FTZ R7, R7, R14 ;  /* 0x0000000e07077221 */ /* 0x000fe20000010000 */
[----:B------:R-:W-:Y:S02]  /*1d70*/  FADD.FTZ R6, R6, R15 ;  /* 0x0000000f06067221 */ /* 0x000fe40000010000 */
[----:B------:R-:W0:Y:S01]  /*1d80*/  LDS.128 R12, [UR6+0x80] ;  /* 0x00008006ff0c7984 */ /* 0x000e220008000c00 */
[----:B--2---:R-:W-:Y:S01]  /*1d90*/  FADD.FTZ R7, R7, R24 ;  /* 0x0000001807077221 */ /* 0x004fe20000010000 */
[----:B------:R-:W-:-:S03]  /*1da0*/  FADD.FTZ R6, R6, R25 ;  /* 0x0000001906067221 */ /* 0x000fc60000010000 */
[----:B------:R-:W-:Y:S01]  /*1db0*/  FADD.FTZ R7, R7, R26 ;  /* 0x0000001a07077221 */ /* 0x000fe20000010000 */
[----:B------:R-:W-:Y:S02]  /*1dc0*/  FADD.FTZ R6, R6, R27 ;  /* 0x0000001b06067221 */ /* 0x000fe40000010000 */
[----:B------:R-:W-:Y:S01]  /*1dd0*/  LDS.128 R24, [UR6+0xa0] ;  /* 0x0000a006ff187984 */ /* 0x000fe20008000c00 */
        /* <DEDUP_REMOVED lines=9> */
[----:B------:R-:W2:Y:S01]  /*1e70*/  LDS.64 R6, [UR6+0xb0] ;  /* 0x0000b006ff067984 */ /* 0x000ea20008000a00 */
        /* <DEDUP_REMOVED lines=14> */
.L_x_688:
[----:B------:R-:W-:Y:S05]  /*1f60*/  BSYNC.RECONVERGENT B0 ;  /* 0x0000000000007941 */ /* 0x000fea0003800200 */
.L_x_687:
[----:B------:R-:W-:Y:S06]  /*1f70*/  BAR.SYNC.DEFER_BLOCKING 0x0 ;  /* 0x0000000000007b1d */ /* 0x000fec0000010000 */
[----:B------:R-:W-:Y:S04]  /*1f80*/  BSSY.RECONVERGENT B0, `(.L_x_689) ;  /* 0x00000f4000007945 */ /* 0x000fe80003800200 */
[----:B------:R-:W-:Y:S05]  /*1f90*/  @P3 BRA `(.L_x_690) ;  /* 0x0000000c00c83947 */ /* 0x000fea0003800000 */
[----:B0--3--:R-:W0:Y:S01]  /*1fa0*/  LDS.128 R12, [R41+0x50] ;  /* 0x00005000290c7984 */ /* 0x009e220000000c00 */
[----:B------:R-:W-:-:S03]  /*1fb0*/  UMOV UR6, 0x1e0 ;  /* 0x000001e000067882 */ /* 0x000fc60000000000 */
[----:B-1----:R-:W1:Y:S04]  /*1fc0*/  LDS.128 R16, [R41+0xa0] ;  /* 0x0000a00029107984 */ /* 0x002e680000000c00 */
[----:B------:R-:W3:Y:S04]  /*1fd0*/  LDS.128 R20, [R41+0xf0] ;  /* 0x0000f00029147984 */ /* 0x000ee80000000c00 */
[----:B------:R-:W4:Y:S01]  /*1fe0*/  LDS.128 R24, [R41+0x140] ;  /* 0x0001400029187984 */ /* 0x000f220000000c00 */
        /* <DEDUP_REMOVED lines=32> */
.L_x_691:
        /* <DEDUP_REMOVED lines=205> */
.L_x_690:
[----:B------:R-:W-:Y:S05]  /*2ec0*/  BSYNC.RECONVERGENT B0 ;  /* 0x0000000000007941 */ /* 0x000fea0003800200 */
.L_x_689:
[----:B------:R-:W-:Y:S04]  /*2ed0*/  BSSY.RECONVERGENT B0, `(.L_x_692) ;  /* 0x000001d000007945 */ /* 0x000fe80003800200 */
[----:B------:R-:W-:Y:S05]  /*2ee0*/  @P3 BRA `(.L_x_693) ;  /* 0x00000000006c3947 */ /* 0x000fea0003800000 */
[----:B---3--:R-:W1:Y:S01]  /*2ef0*/  LDC.64 R12, c[0x0][0x3f8] ;  /* 0x0000fe00ff0c7b82 */ /* 0x008e620000000a00 */
[----:B------:R-:W-:-:S07]  /*2f00*/  IMAD R23, R40, 0x5, R5 ;  /* 0x0000000528177824 */ /* 0x000fce00078e0205 */
[----:B0-----:R-:W0:Y:S01]  /*2f10*/  LDC.64 R14, c[0x0][0x3d8] ;  /* 0x0000f600ff0e7b82 */ /* 0x001e220000000a00 */
        /* <DEDUP_REMOVED lines=24> */
.L_x_693:
[----:B------:R-:W-:Y:S05]  /*30a0*/  BSYNC.RECONVERGENT B0 ;  /* 0x0000000000007941 */ /* 0x000fea0003800200 */
.L_x_692:
        /* <DEDUP_REMOVED lines=31> */
.L_x_696:
[----:B0-----:R-:W2:Y:S04]  /*32a0*/  LDG.E.STRONG.GPU R10, desc[UR12][R8.64] ;  /* 0x0000000c080a7981 */ /* 0x001ea8000c1ef900 */
[----:B--2---:R-:W-:Y:S01]  /*32b0*/  CCTL.IVALL ;  /* 0x00000000ff00798f */ /* 0x004fe20002000000 */
[----:B------:R-:W-:Y:S05]  /*32c0*/  YIELD ;  /* 0x0000000000007946 */ /* 0x000fea0003800000 */
[----:B------:R-:W-:-:S13]  /*32d0*/  ISETP.NE.AND P1, PT, R10, R13, PT ;  /* 0x0000000d0a00720c */ /* 0x000fda0003f25270 */
[----:B------:R-:W-:Y:S05]  /*32e0*/  @P1 BRA `(.L_x_696) ;  /* 0xfffffffc00ec1947 */ /* 0x000fea000383ffff */
.L_x_695:
        /* <DEDUP_REMOVED lines=8> */
.L_x_698:
[C---:B------:R-:W-:Y:S02]  /*3370*/  IADD3 R8, PT, PT, R24.reuse, 0x1, RZ ;  /* 0x0000000118087810 */ /* 0x040fe40007ffe0ff */
[----:B------:R-:W-:Y:S01]  /*3380*/  ISETP.EQ.OR P1, PT, R24, UR8, P0 ;  /* 0x0000000818007c0c */ /* 0x000fe20008722670 */
[----:B0-----:R-:W-:Y:S02]  /*3390*/  UMOV UR8, UR6 ;  /* 0x0000000600087c82 */ /* 0x001fe40008000000 */
[----:B------:R-:W-:-:S10]  /*33a0*/  ISETP.EQ.OR P6, PT, R8, UR8, P0 ;  /* 0x0000000808007c0c */ /* 0x000fd400087c2670 */
[----:B------:R-:W-:-:S03]  /*33b0*/  @!P1 IMAD R9, R21, R24, R20 ;  /* 0x0000001815099224 */ /* 0x000fc600078e0214 */
[----:B------:R-:W-:Y:S02]  /*33c0*/  @!P6 IMAD R11, R21, R24, R21 ;  /* 0x00000018150be224 */ /* 0x000fe400078e0215 */
[----:B------:R-:W-:-:S03]  /*33d0*/  @!P1 IMAD.WIDE.U32 R8, R9, 0x8, R22 ;  /* 0x0000000809089825 */ /* 0x000fc600078e0016 */
[----:B------:R-:W-:-:S03]  /*33e0*/  @!P6 IADD3 R11, PT, PT, R11, R20, RZ ;  /* 0x000000140b0be210 */ /* 0x000fc60007ffe0ff */
[----:B------:R-:W2:Y:S02]  /*33f0*/  @!P1 LDG.E.64 R8, desc[UR12][R8.64] ;  /* 0x0000000c08089981 */ /* 0x000ea4000c1e1b00 */
[----:B------:R-:W-:-:S06]  /*3400*/  @!P6 IMAD.WIDE.U32 R10, R11, 0x8, R22 ;  /* 0x000000080b0ae825 */ /* 0x000fcc00078e0016 */
[----:B------:R-:W4:Y:S01]  /*3410*/  @!P6 LDG.E.64 R10, desc[UR12][R10.64] ;  /* 0x0000000c0a0ae981 */ /* 0x000f22000c1e1b00 */
[C---:B------:R-:W-:Y:S02]  /*3420*/  IADD3 R13, PT, PT, R24.reuse, 0x2, RZ ;  /* 0x00000002180d7810 */ /* 0x040fe40007ffe0ff */
[C---:B------:R-:W-:Y:S02]  /*3430*/  IADD3 R15, PT, PT, R24.reuse, 0x3, RZ ;  /* 0x00000003180f7810 */ /* 0x040fe40007ffe0ff */
[----:B------:R-:W-:Y:S02]  /*3440*/  ISETP.EQ.OR P5, PT, R13, UR8, P0 ;  /* 0x000000080d007c0c */ /* 0x000fe400087a2670 */
[C---:B------:R-:W-:Y:S02]  /*3450*/  IADD3 R17, PT, PT, R24.reuse, 0x4, RZ ;  /* 0x0000000418117810 */ /* 0x040fe40007ffe0ff */
[----:B------:R-:W-:Y:S02]  /*3460*/  ISETP.EQ.OR P4, PT, R15, UR8, P0 ;  /* 0x000000080f007c0c */ /* 0x000fe40008782670 */
[----:B---3--:R-:W-:-:S02]  /*3470*/  IADD3 R12, PT, PT, R24, 0x5, RZ ;  /* 0x00000005180c7810 */ /* 0x008fc40007ffe0ff */
[----:B------:R-:W-:Y:S02]  /*3480*/  ISETP.EQ.OR P3, PT, R17, UR8, P0 ;  /* 0x0000000811007c0c */ /* 0x000fe40008762670 */
[----:B------:R-:W-:Y:S02]  /*3490*/  IADD3 R14, PT, PT, R24, 0x6, RZ ;  /* 0x00000006180e7810 */ /* 0x000fe40007ffe0ff */
[----:B------:R-:W-:-:S05]  /*34a0*/  ISETP.EQ.OR P2, PT, R12, UR8, P0 ;  /* 0x000000080c007c0c */ /* 0x000fca0008742670 */
[-CC-:B------:R-:W-:Y:S01]  /*34b0*/  @!P4 IMAD R15, R15, R21.reuse, R20.reuse ;  /* 0x000000150f0fc224 */ /* 0x180fe200078e0214 */
[----:B------:R-:W-:Y:S01]  /*34c0*/  IADD3 R16, PT, PT, R24, 0x7, RZ ;  /* 0x0000000718107810 */ /* 0x000fe20007ffe0ff */
[----:B--2---:R-:W-:Y:S01]  /*34d0*/  @!P1 FADD.FTZ R7, R7, R9 ;  /* 0x0000000907079221 */ /* 0x004fe20000010000 */
[----:B------:R-:W-:Y:S02]  /*34e0*/  @!P5 IMAD R9, R13, R21, R20 ;  /* 0x000000150d09d224 */ /* 0x000fe400078e0214 */
[----:B------:R-:W-:Y:S01]  /*34f0*/  @!P1 FADD.FTZ R6, R6, R8 ;  /* 0x0000000806069221 */ /* 0x000fe20000010000 */
[----:B------:R-:W-:Y:S01]  /*3500*/  ISETP.EQ.OR P1, PT, R14, UR8, P0 ;  /* 0x000000080e007c0c */ /* 0x000fe20008722670 */
[----:B------:R-:W-:-:S04]  /*3510*/  @!P5 IMAD.WIDE.U32 R8, R9, 0x8, R22 ;  /* 0x000000080908d825 */ /* 0x000fc800078e0016 */
[----:B----4-:R-:W-:Y:S01]  /*3520*/  @!P6 FADD.FTZ R6, R6, R10 ;  /* 0x0000000a0606e221 */ /* 0x010fe20000010000 */
[----:B------:R-:W-:Y:S01]  /*3530*/  @!P6 FADD.FTZ R7, R7, R11 ;  /* 0x0000000b0707e221 */ /* 0x000fe20000010000 */
[----:B------:R-:W-:Y:S01]  /*3540*/  @!P3 IMAD R13, R17, R21, R20 ;  /* 0x00000015110db224 */ /* 0x000fe200078e0214 */
[----:B------:R-:W2:Y:S01]  /*3550*/  @!P5 LDG.E.64 R8, desc[UR12][R8.64] ;  /* 0x0000000c0808d981 */ /* 0x000ea2000c1e1b00 */
[----:B------:R-:W-:Y:S01]  /*3560*/  @!P4 IMAD.WIDE.U32 R10, R15, 0x8, R22 ;  /* 0x000000080f0ac825 */ /* 0x000fe200078e0016 */
[----:B------:R-:W-:-:S03]  /*3570*/  ISETP.EQ.OR P6, PT, R16, UR8, P0 ;  /* 0x0000000810007c0c */ /* 0x000fc600087c2670 */
[-C--:B------:R-:W-:Y:S02]  /*3580*/  @!P2 IMAD R15, R12, R21.reuse, R20 ;  /* 0x000000150c0fa224 */ /* 0x080fe400078e0214 */
[----:B------:R-:W-:Y:S01]  /*3590*/  @!P3 IMAD.WIDE.U32 R12, R13, 0x8, R22 ;  /* 0x000000080d0cb825 */ /* 0x000fe200078e0016 */
[----:B------:R-:W3:Y:S03]  /*35a0*/  @!P4 LDG.E.64 R10, desc[UR12][R10.64] ;  /* 0x0000000c0a0ac981 */ /* 0x000ee6000c1e1b00 */
[-C--:B------:R-:W-:Y:S02]  /*35b0*/  @!P1 IMAD R17, R14, R21.reuse, R20 ;  /* 0x000000150e119224 */ /* 0x080fe400078e0214 */
[----:B------:R-:W-:Y:S01]  /*35c0*/  @!P2 IMAD.WIDE.U32 R14, R15, 0x8, R22 ;  /* 0x000000080f0ea825 */ /* 0x000fe200078e0016 */
[----:B------:R-:W4:Y:S05]  /*35d0*/  @!P3 LDG.E.64 R12, desc[UR12][R12.64] ;  /* 0x0000000c0c0cb981 */ /* 0x000f2a000c1e1b00 */
[----:B------:R-:W5:Y:S01]  /*35e0*/  @!P2 LDG.E.64 R14, desc[UR12][R14.64] ;  /* 0x0000000c0e0ea981 */ /* 0x000f62000c1e1b00 */
[----:B------:R-:W-:-:S02]  /*35f0*/  @!P6 IMAD R19, R16, R21, R20 ;  /* 0x000000151013e224 */ /* 0x000fc400078e0214 */
[----:B------:R-:W-:-:S04]  /*3600*/  @!P1 IMAD.WIDE.U32 R16, R17, 0x8, R22 ;  /* 0x0000000811109825 */ /* 0x000fc800078e0016 */
[----:B------:R-:W-:Y:S02]  /*3610*/  @!P6 IMAD.WIDE.U32 R18, R19, 0x8, R22 ;  /* 0x000000081312e825 */ /* 0x000fe400078e0016 */
[----:B------:R-:W5:Y:S04]  /*3620*/  @!P1 LDG.E.64 R16, desc[UR12][R16.64] ;  /* 0x0000000c10109981 */ /* 0x000f68000c1e1b00 */
[----:B------:R-:W5:Y:S01]  /*3630*/  @!P6 LDG.E.64 R18, desc[UR12][R18.64] ;  /* 0x0000000c1212e981 */ /* 0x000f62000c1e1b00 */
[----:B------:R-:W0:Y:S01]  /*3640*/  LDC R25, c[0x0][0x370] ;  /* 0x0000dc00ff197b82 */ /* 0x000e220000000800 */
[----:B------:R-:W-:Y:S01]  /*3650*/  IADD3 R24, PT, PT, R24, 0x8, RZ ;  /* 0x0000000818187810 */ /* 0x000fe20007ffe0ff */
[----:B--2---:R-:W-:Y:S01]  /*3660*/  @!P5 FADD.FTZ R6, R6, R8 ;  /* 0x000000080606d221 */ /* 0x004fe20000010000 */
[----:B------:R-:W-:Y:S01]  /*3670*/  @!P5 FADD.FTZ R7, R7, R9 ;  /* 0x000000090707d221 */ /* 0x000fe20000010000 */
[----:B0-----:R-:W-:-:S02]  /*3680*/  LOP3.LUT R9, R25, 0x7ffffff8, RZ, 0xc0, !PT ;  /* 0x7ffffff819097812 */ /* 0x001fc400078ec0ff */
[----:B---3--:R-:W-:Y:S01]  /*3690*/  @!P4 FADD.FTZ R6, R6, R10 ;  /* 0x0000000a0606c221 */ /* 0x008fe20000010000 */
[----:B------:R-:W-:-:S03]  /*36a0*/  @!P4 FADD.FTZ R7, R7, R11 ;  /* 0x0000000b0707c221 */ /* 0x000fc60000010000 */
        /* <DEDUP_REMOVED lines=11> */
.L_x_697:
        /* <DEDUP_REMOVED lines=39> */
.L_x_699:
        /* <DEDUP_REMOVED lines=20> */
.L_x_700:
        /* <DEDUP_REMOVED lines=9> */
.L_x_701:
[----:B------:R-:W-:Y:S05]  /*3ba0*/  BSYNC.RECONVERGENT B0 ;  /* 0x0000000000007941 */ /* 0x000fea0003800200 */
.L_x_694:
[----:B------:R-:W5:Y:S01]  /*3bb0*/  S2UR UR7, SR_CgaCtaId ;  /* 0x00000000000779c3 */ /* 0x000f620000008800 */
[----:B------:R-:W-:Y:S01]  /*3bc0*/  ISETP.NE.AND P0, PT, R5, RZ, PT ;  /* 0x000000ff0500720c */ /* 0x000fe20003f05270 */
[----:B------:R-:W-:Y:S01]  /*3bd0*/  UMOV UR6, 0x400 ;  /* 0x0000040000067882 */ /* 0x000fe20000000000 */
[----:B------:R-:W0:Y:S01]  /*3be0*/  LDCU.64 UR14, c[0x0][0x400] ;  /* 0x00008000ff0e77ac */ /* 0x000e220008000a00 */
[--C-:B------:R-:W-:Y:S02]  /*3bf0*/  HADD2.F32 R5, -RZ, R37.reuse.H0_H0 ;  /* 0x20000025ff057230 */ /* 0x100fe40000004100 */
[----:B------:R-:W-:Y:S02]  /*3c00*/  HADD2.F32 R37, -RZ, R37.H1_H1 ;  /* 0x30000025ff257230 */ /* 0x000fe40000004100 */
[----:B--2-4-:R-:W2:Y:S01]  /*3c10*/  LDC R10, c[0x0][0x41c] ;  /* 0x00010700ff0a7b82 */ /* 0x014ea20000000800 */
[----:B------:R-:W-:-:S04]  /*3c20*/  FADD.FTZ R5, R5, -UR11 ;  /* 0x8000000b05057e21 */ /* 0x000fc80008010000 */
[----:B------:R-:W-:Y:S01]  /*3c30*/  FMUL.FTZ R27, R5, UR9 ;  /* 0x00000009051b7c20 */ /* 0x000fe20008410000 */
[----:B-----5:R-:W-:Y:S01]  /*3c40*/  ULEA UR6, UR7, UR6, 0x18 ;  /* 0x0000000607067291 */ /* 0x020fe2000f8ec0ff */
[----:B------:R-:W4:Y:S08]  /*3c50*/  LDCU.U8 UR7, c[0x0][0x414] ;  /* 0x00008280ff0777ac */ /* 0x000f300008000000 */
[----:B------:R3:W-:Y:S01]  /*3c60*/  @!P0 STS.64 [UR6+0xc0], R6 ;  /* 0x0000c006ff008988 */ /* 0x0007e20008000a06 */
[----:B------:R-:W-:Y:S01]  /*3c70*/  BAR.SYNC.DEFER_BLOCKING 0x0 ;  /* 0x0000000000007b1d */ /* 0x000fe20000010000 */
[--C-:B---3--:R-:W-:Y:S01]  /*3c80*/  HADD2.F32 R6, -RZ, R33.reuse.H0_H0 ;  /* 0x20000021ff067230 */ /* 0x108fe20000004100 */
[----:B----4-:R-:W-:Y:S01]  /*3c90*/  UISETP.NE.AND UP0, UPT, UR7, URZ, UPT ;  /* 0x000000ff0700728c */ /* 0x010fe2000bf05270 */
[----:B------:R-:W-:-:S02]  /*3ca0*/  HADD2.F32 R33, -RZ, R33.H1_H1 ;  /* 0x30000021ff217230 */ /* 0x000fc40000004100 */
[----:B------:R-:W-:Y:S02]  /*3cb0*/  HADD2.F32 R7, -RZ, R31.H0_H0 ;  /* 0x2000001fff077230 */ /* 0x000fe40000004100 */
[----:B------:R-:W-:Y:S01]  /*3cc0*/  FADD.FTZ R6, R6, -UR11 ;  /* 0x8000000b06067e21 */ /* 0x000fe20008010000 */
[----:B------:R-:W-:Y:S02]  /*3cd0*/  FADD.FTZ R33, R33, -UR11 ;  /* 0x8000000b21217e21 */ /* 0x000fe40008010000 */
[----:B------:R-:W-:Y:S01]  /*3ce0*/  FADD.FTZ R7, R7, -UR11 ;  /* 0x8000000b07077e21 */ /* 0x000fe20008010000 */
[----:B------:R-:W-:-:S03]  /*3cf0*/  FMUL.FTZ R5, R6, UR9 ;  /* 0x0000000906057c20 */ /* 0x000fc60008410000 */
[----:B------:R-:W-:Y:S01]  /*3d00*/  FMUL.FTZ R11, R7, UR9 ;  /* 0x00000009070b7c20 */ /* 0x000fe20008410000 */
[----:B------:R-:W3:Y:S01]  /*3d10*/  LDS.64 R8, [UR6+0xc0] ;  /* 0x0000c006ff087984 */ /* 0x000ee20008000a00 */
[----:B------:R-:W3:Y:S02]  /*3d20*/  LDCU UR6, c[0x0][0x42c] ;  /* 0x00008580ff0677ac */ /* 0x000ee40008000800 */
[----:B---3--:R-:W-:Y:S01]  /*3d30*/  FMUL.FTZ R26, R9, UR6 ;  /* 0x00000006091a7c20 */ /* 0x008fe20008410000 */
[----:B------:R-:W-:Y:S02]  /*3d40*/  HADD2.F32 R9, -RZ, R31.H1_H1 ;  /* 0x3000001fff097230 */ /* 0x000fe40000004100 */
[----:B------:R-:W-:Y:S01]  /*3d50*/  FMUL.FTZ R19, R8, UR6 ;  /* 0x0000000608137c20 */ /* 0x000fe20008410000 */
[--C-:B------:R-:W-:Y:S02]  /*3d60*/  HADD2.F32 R8, -RZ, R35.reuse.H0_H0 ;  /* 0x20000023ff087230 */ /* 0x100fe40000004100 */
[----:B------:R-:W-:Y:S01]  /*3d70*/  FADD.FTZ R31, R37, -UR11 ;  /* 0x8000000b251f7e21 */ /* 0x000fe20008010000 */
[----:B------:R-:W-:-:S02]  /*3d80*/  HADD2.F32 R35, -RZ, R35.H1_H1 ;  /* 0x30000023ff237230 */ /* 0x000fc40000004100 */
[----:B------:R-:W-:Y:S01]  /*3d90*/  FADD.FTZ R12, R9, -UR11 ;  /* 0x8000000b090c7e21 */ /* 0x000fe20008010000 */
[----:B--2---:R-:W-:Y:S02]  /*3da0*/  IMAD R9, R10, UR8, R39 ;  /* 0x000000080a097c24 */ /* 0x004fe4000f8e0227 */
[----:B------:R-:W-:Y:S01]  /*3db0*/  FADD.FTZ R8, R8, -UR11 ;  /* 0x8000000b08087e21 */ /* 0x000fe20008010000 */
[----:B------:R-:W-:Y:S01]  /*3dc0*/  FMUL.FTZ R31, R31, UR9 ;  /* 0x000000091f1f7c20 */ /* 0x000fe20008410000 */
[----:B------:R-:W-:Y:S01]  /*3dd0*/  FADD.FTZ R22, R35, -UR11 ;  /* 0x8000000b23167e21 */ /* 0x000fe20008010000 */
[----:B------:R-:W-:Y:S01]  /*3de0*/  FMUL.FTZ R10, R33, UR9 ;  /* 0x00000009210a7c20 */ /* 0x000fe20008410000 */
[C---:B------:R-:W-:Y:S01]  /*3df0*/  IADD3 R21, PT, PT, R9.reuse, 0x80, RZ ;  /* 0x0000008009157810 */ /* 0x040fe20007ffe0ff */
[----:B------:R-:W-:Y:S01]  /*3e00*/  FMUL.FTZ R20, R8, UR9 ;  /* 0x0000000908147c20 */ /* 0x000fe20008410000 */
[C---:B------:R-:W-:Y:S01]  /*3e10*/  IADD3 R13, PT, PT, R9.reuse, 0x100, RZ ;  /* 0x00000100090d7810 */ /* 0x040fe20007ffe0ff */
[----:B------:R-:W-:Y:S01]  /*3e20*/  FMUL.FTZ R22, R22, UR9 ;  /* 0x0000000916167c20 */ /* 0x000fe20008410000 */
[----:B------:R-:W-:Y:S01]  /*3e30*/  FMUL.FTZ R12, R12, UR9 ;  /* 0x000000090c0c7c20 */ /* 0x000fe20008410000 */
[----:B0-----:R-:W-:Y:S01]  /*3e40*/  ISETP.GE.U32.AND P0, PT, R9, UR14, PT ;  /* 0x0000000e09007c0c */ /* 0x001fe2000bf06070 */
[C-C-:B------:R-:W-:Y:S01]  /*3e50*/  FFMA.FTZ R8, R19.reuse, R27, R26.reuse ;  /* 0x0000001b13087223 */ /* 0x140fe2000001001a */
[----:B------:R-:W-:Y:S01]  /*3e60*/  SHF.R.S32.HI R6, RZ, 0x1f, R9 ;  /* 0x0000001fff067819 */ /* 0x000fe20000011409 */
[--C-:B------:R-:W-:Y:S01]  /*3e70*/  FFMA.FTZ R7, R19, R31, R26.reuse ;  /* 0x0000001f13077223 */ /* 0x100fe2000001001a */
[----:B------:R-:W-:Y:S01]  /*3e80*/  IADD3 R14, PT, PT, R9, 0x180, RZ ;  /* 0x00000180090e7810 */ /* 0x000fe20007ffe0ff */
[--C-:B------:R-:W-:Y:S01]  /*3e90*/  FFMA.FTZ R24, R19, R20, R26.reuse ;  /* 0x0000001413187223 */ /* 0x100fe2000001001a */
[----:B------:R-:W-:Y:S01]  /*3ea0*/  ISETP.GE.U32.AND P2, PT, R21, UR14, PT ;  /* 0x0000000e15007c0c */ /* 0x000fe2000bf46070 */
[--C-:B------:R-:W-:Y:S01]  /*3eb0*/  FFMA.FTZ R25, R19, R22, R26.reuse ;  /* 0x0000001613197223 */ /* 0x100fe2000001001a */
[----:B------:R-:W-:Y:S01]  /*3ec0*/  ISETP.GE.U32.AND P3, PT, R13, UR14, PT ;  /* 0x0000000e0d007c0c */ /* 0x000fe2000bf66070 */
[C-C-:B-1----:R-:W-:Y:S01]  /*3ed0*/  FFMA.FTZ R16, R19.reuse, R5, R26.reuse ;  /* 0x0000000513107223 */ /* 0x142fe2000001001a */
[----:B------:R-:W-:Y:S01]  /*3ee0*/  SHF.R.S32.HI R23, RZ, 0x1f, R21 ;  /* 0x0000001fff177819 */ /* 0x000fe20000011415 */
[C-C-:B------:R-:W-:Y:S01]  /*3ef0*/  FFMA.FTZ R17, R19.reuse, R10, R26.reuse ;  /* 0x0000000a13117223 */ /* 0x140fe2000001001a */
[----:B------:R-:W-:Y:S01]  /*3f00*/  SHF.R.S32.HI R15, RZ, 0x1f, R13 ;  /* 0x0000001fff0f7819 */ /* 0x000fe2000001140d */
[C-C-:B------:R-:W-:Y:S01]  /*3f10*/  FFMA.FTZ R18, R19.reuse, R11, R26.reuse ;  /* 0x0000000b13127223 */ /* 0x140fe2000001001a */
[----:B------:R-:W-:Y:S01]  /*3f20*/  FFMA.FTZ R19, R19, R12, R26 ;  /* 0x0000000c13137223 */ /* 0x000fe2000001001a */
[----:B------:R-:W-:Y:S01]  /*3f30*/  ISETP.GE.AND.EX P1, PT, R6, UR15, PT, P0 ;  /* 0x0000000f06007c0c */ /* 0x000fe2000bf26300 */
[--C-:B------:R-:W-:Y:S01]  /*3f40*/  HADD2.F32 R26, -RZ, R36.reuse.H0_H0 ;  /* 0x20000024ff1a7230 */ /* 0x100fe20000004100 */
[----:B------:R-:W-:Y:S01]  /*3f50*/  ISETP.GE.U32.AND P0, PT, R14, UR14, PT ;  /* 0x0000000e0e007c0c */ /* 0x000fe2000bf06070 */
[----:B------:R-:W-:Y:S01]  /*3f60*/  HADD2.F32 R36, -RZ, R36.H1_H1 ;  /* 0x30000024ff247230 */ /* 0x000fe20000004100 */
[----:B------:R-:W-:-:S02]  /*3f70*/  ISETP.GE.AND.EX P2, PT, R23, UR15, PT, P2 ;  /* 0x0000000f17007c0c */ /* 0x000fc4000bf46320 */
        /* <DEDUP_REMOVED lines=11> */
[----:B------:R0:W1:Y:S02]  /*4030*/  MUFU.RCP R41, R40 ;  /* 0x0000002800297308 */ /* 0x0000640000001000 */
        /* <DEDUP_REMOVED lines=8> */
.L_x_702:
        /* <DEDUP_REMOVED lines=18> */
.L_x_704:
[----:B------:R-:W-:Y:S05]  /*41e0*/  BSYNC.RECONVERGENT B0 ;  /* 0x0000000000007941 */ /* 0x000fea0003800200 */
.L_x_703:
        /* <DEDUP_REMOVED lines=21> */
.L_x_705:
        /* <DEDUP_REMOVED lines=9> */
[----:B-1----:R-:W-:Y:S02]  /*43d0*/  IMAD R8, R23, UR6, RZ ;  /* 0x0000000617087c24 */ /* 0x002fe4000f8e02ff */
[----:B------:R-:W-:-:S04]  /*43e0*/  IMAD.WIDE.U32 R6, R21, UR6, R6 ;  /* 0x0000000615067c25 */ /* 0x000fc8000f8e0006 */
[----:B------:R-:W-:Y:S02]  /*43f0*/  IMAD R9, R21, UR7, R8 ;  /* 0x0000000715097c24 */ /* 0x000fe4000f8e0208 */
[----:B------:R-:W-:Y:S01]  /*4400*/  FMUL.FTZ R21, R24, UR9 ;  /* 0x0000000918157c20 */ /* 0x000fe20008410000 */
[----:B0-----:R-:W-:Y:S02]  /*4410*/  LEA R8, P1, R6, UR16, 0x1 ;  /* 0x0000001006087c11 */ /* 0x001fe4000f8208ff */
[----:B------:R-:W-:Y:S02]  /*4420*/  IADD3 R9, PT, PT, R7, R9, RZ ;  /* 0x0000000907097210 */ /* 0x000fe40007ffe0ff */
[----:B------:R-:W-:Y:S02]  /*4430*/  F2FP.F16.F32.PACK_AB R7, R20, R21 ;  /* 0x000000151407723e */ /* 0x000fe400000000ff */
[----:B------:R-:W-:-:S05]  /*4440*/  LEA.HI.X R9, R6, UR17, R9, 0x1, P1 ;  /* 0x0000001106097c11 */ /* 0x000fca00088f0c09 */
[----:B------:R1:W-:Y:S02]  /*4450*/  STG.E desc[UR12][R8.64], R7 ;  /* 0x0000000708007986 */ /* 0x0003e4000c10190c */
.L_x_707:
[----:B------:R-:W-:Y:S05]  /*4460*/  BSYNC.RECONVERGENT B0 ;  /* 0x0000000000007941 */ /* 0x000fea0003800200 */
.L_x_706:
[--C-:B------:R-:W-:Y:S02]  /*4470*/  HADD2.F32 R6, -RZ, R32.reuse.H0_H0 ;  /* 0x20000020ff067230 */ /* 0x100fe40000004100 */
[----:B------:R-:W-:Y:S01]  /*4480*/  HADD2.F32 R32, -RZ, R32.H1_H1 ;  /* 0x30000020ff207230 */ /* 0x000fe20000004100 */
        /* <DEDUP_REMOVED lines=19> */
.L_x_708:
        /* <DEDUP_REMOVED lines=9> */
[----:B------:R-:W-:-:S05]  /*4650*/  FMUL.FTZ R5, R5, UR9 ;  /* 0x0000000905057c20 */ /* 0x000fca0008410000 */
[----:B------:R-:W-:Y:S01]  /*4660*/  F2FP.F16.F32.PACK_AB R5, R5, R16 ;  /* 0x000000100505723e */ /* 0x000fe200000000ff */
[----:B--2---:R-:W-:Y:S02]  /*4670*/  IMAD R8, R15, UR6, RZ ;  /* 0x000000060f087c24 */ /* 0x004fe4000f8e02ff */
[----:B------:R-:W-:-:S04]  /*4680*/  IMAD.WIDE.U32 R6, R13, UR6, R6 ;  /* 0x000000060d067c25 */ /* 0x000fc8000f8e0006 */
[----:B------:R-:W-:Y:S01]  /*4690*/  IMAD R13, R13, UR7, R8 ;  /* 0x000000070d0d7c24 */ /* 0x000fe2000f8e0208 */
[----:B0-----:R-:W-:-:S04]  /*46a0*/  LEA R8, P1, R6, UR16, 0x1 ;  /* 0x0000001006087c11 */ /* 0x001fc8000f8208ff */
[----:B------:R-:W-:-:S04]  /*46b0*/  IADD3 R13, PT, PT, R7, R13, RZ ;  /* 0x0000000d070d7210 */ /* 0x000fc80007ffe0ff */
[----:B------:R-:W-:-:S05]  /*46c0*/  LEA.HI.X R9, R6, UR17, R13, 0x1, P1 ;  /* 0x0000001106097c11 */ /* 0x000fca00088f0c0d */
[----:B------:R2:W-:Y:S02]  /*46d0*/  STG.E desc[UR12][R8.64], R5 ;  /* 0x0000000508007986 */ /* 0x0005e4000c10190c */
.L_x_710:
[----:B------:R-:W-:Y:S05]  /*46e0*/  BSYNC.RECONVERGENT B0 ;  /* 0x0000000000007941 */ /* 0x000fea0003800200 */
.L_x_709:
[--C-:B--2---:R-:W-:Y:S01]  /*46f0*/  HADD2.F32 R5, -RZ, R30.reuse.H0_H0 ;  /* 0x2000001eff057230 */ /* 0x104fe20000004100 */
[----:B------:R-:W-:Y:S01]  /*4700*/  SHF.R.S32.HI R17, RZ, 0x1f, R14 ;  /* 0x0000001fff117819 */ /* 0x000fe2000001140e */
        /* <DEDUP_REMOVED lines=20> */
.L_x_711:
[----:B------:R-:W-:Y:S01]  /*4850*/  ISETP.GE.AND.EX P0, PT, R17, UR15, PT, P0 ;  /* 0x0000000f11007c0c */ /* 0x000fe2000bf06300 */
[----:B------:R-:W-:Y:S01]  /*4860*/  FFMA.FTZ R18, R3, R5, -R18 ;  /* 0x0000000503127223 */ /* 0x000fe20000010812 */
[----:B------:R-:W-:Y:S01]  /*4870*/  FFMA.FTZ R19, R4, R30, -R19 ;  /* 0x0000001e04137223 */ /* 0x000fe20000010813 */
[----:B------:R-:W-:Y:S02]  /*4880*/  BSSY.RECONVERGENT B0, `(.L_x_712) ;  /* 0x000000f000007945 */ /* 0x000fe40003800200 */
[----:B------:R-:W-:Y:S01]  /*4890*/  FMUL.FTZ R3, R18, UR9 ;  /* 0x0000000912037c20 */ /* 0x000fe20008410000 */
[----:B------:R-:W-:-:S07]  /*48a0*/  FMUL.FTZ R6, R19, UR9 ;  /* 0x0000000913067c20 */ /* 0x000fce0008410000 */
[----:B------:R-:W-:Y:S05]  /*48b0*/  @P0 BRA `(.L_x_713) ;  /* 0x00000000002c0947 */ /* 0x000fea0003800000 */
[----:B------:R-:W2:Y:S01]  /*48c0*/  LDCU.64 UR6, c[0x0][0x3f8] ;  /* 0x00007f00ff0677ac */ /* 0x000ea20008000a00 */
[----:B------:R-:W-:Y:S02]  /*48d0*/  MOV R43, R45 ;  /* 0x0000002d002b7202 */ /* 0x000fe40000000f00 */
[----:B------:R-:W-:Y:S01]  /*48e0*/  F2FP.F16.F32.PACK_AB R3, R6, R3 ;  /* 0x000000030603723e */ /* 0x000fe200000000ff */
[----:B------:R-:W3:Y:S01]  /*48f0*/  LDCU.64 UR8, c[0x0][0x380] ;  /* 0x00007000ff0877ac */ /* 0x000ee20008000a00 */
[----:B--2---:R-:W-:Y:S02]  /*4900*/  IMAD R17, R17, UR6, RZ ;  /* 0x0000000611117c24 */ /* 0x004fe4000f8e02ff */
[----:B------:R-:W-:-:S04]  /*4910*/  IMAD.WIDE.U32 R42, R14, UR6, R42 ;  /* 0x000000060e2a7c25 */ /* 0x000fc8000f8e002a */
[----:B------:R-:W-:Y:S01]  /*4920*/  IMAD R17, R14, UR7, R17 ;  /* 0x000000070e117c24 */ /* 0x000fe2000f8e0211 */
[----:B---3--:R-:W-:-:S04]  /*4930*/  LEA R4, P0, R42, UR8, 0x1 ;  /* 0x000000082a047c11 */ /* 0x008fc8000f8008ff */
[----:B------:R-:W-:-:S04]  /*4940*/  IADD3 R17, PT, PT, R43, R17, RZ ;  /* 0x000000112b117210 */ /* 0x000fc80007ffe0ff */
[----:B------:R-:W-:-:S05]  /*4950*/  LEA.HI.X R5, R42, UR9, R17, 0x1, P0 ;  /* 0x000000092a057c11 */ /* 0x000fca00080f0c11 */
[----:B------:R2:W-:Y:S02]  /*4960*/  STG.E desc[UR12][R4.64], R3 ;  /* 0x0000000304007986 */ /* 0x0005e4000c10190c */
.L_x_713:
[----:B------:R-:W-:Y:S05]  /*4970*/  BSYNC.RECONVERGENT B0 ;  /* 0x0000000000007941 */ /* 0x000fea0003800200 */
.L_x_712:
[----:B------:R-:W3:Y:S01]  /*4980*/  LDCU UR6, c[0x0][0x374] ;  /* 0x00006e80ff0677ac */ /* 0x000ee20008000800 */
[----:B------:R-:W4:Y:S01]  /*4990*/  LDCU UR7, c[0x0][0x410] ;  /* 0x00008200ff0777ac */ /* 0x000f220008000800 */
[----:B------:R-:W4:Y:S01]  /*49a0*/  LDCU UR8, c[0x0][0x3e0] ;  /* 0x00007c00ff0877ac */ /* 0x000f220008000800 */
[----:B------:R-:W-:Y:S02]  /*49b0*/  UIADD3 UR4, UPT, UPT, UR4, 0x1, URZ ;  /* 0x0000000104047890 */ /* 0x000fe4000fffe0ff */
[----:B---3--:R-:W-:Y:S02]  /*49c0*/  UIADD3 UR5, UPT, UPT, UR6, UR5, URZ ;  /* 0x0000000506057290 */ /* 0x008fe4000fffe0ff */
[----:B----4-:R-:W-:-:S04]  /*49d0*/  UIMAD UR7, UR7, UR8, URZ ;  /* 0x00000008070772a4 */ /* 0x010fc8000f8e02ff */
[----:B------:R-:W-:-:S09]  /*49e0*/  UISETP.GE.AND UP0, UPT, UR5, UR7, UPT ;  /* 0x000000070500728c */ /* 0x000fd2000bf06270 */
[----:B------:R-:W-:Y:S05]  /*49f0*/  BRA.U !UP0, `(.L_x_714) ;  /* 0xffffffb508d47547 */ /* 0x000fea000b83ffff */
.L_x_682:
[----:B------:R-:W3:Y:S01]  /*4a00*/  S2R R6, SR_TID.X ;  /* 0x0000000000067919 */ /* 0x000ee20000002100 */
[----:B--2---:R-:W2:Y:S01]  /*4a10*/  LDC R4, c[0x0][0x370] ;  /* 0x0000dc00ff047b82 */ /* 0x004ea20000000800 */
[----:B------:R-:W-:Y:S07]  /*4a20*/  BSSY.RECONVERGENT B0, `(.L_x_715) ;  /* 0x000000e000007945 */ /* 0x000fee0003800200 */
[----:B01----:R-:W0:Y:S08]  /*4a30*/  LDC R7, c[0x0][0x374] ;  /* 0x0000dd00ff077b82 */ /* 0x003e300000000800 */
[----:B------:R-:W1:Y:S01]  /*4a40*/  LDC.64 R2, c[0x0][0x3c8] ;  /* 0x0000f200ff027b82 */ /* 0x000e620000000a00 */
[----:B--2---:R-:W-:-:S02]  /*4a50*/  ISETP.NE.AND P0, PT, R4, 0x1, PT ;  /* 0x000000010400780c */ /* 0x004fc40003f05270 */
[----:B---3--:R-:W-:Y:S02]  /*4a60*/  ISETP.NE.AND P1, PT, R6, RZ, PT ;  /* 0x000000ff0600720c */ /* 0x008fe40003f25270 */
[----:B0-----:R-:W-:-:S04]  /*4a70*/  SHF.L.U32 R0, R7, 0x1, RZ ;  /* 0x0000000107007819 */ /* 0x001fc800000006ff */
[----:B------:R-:W-:-:S05]  /*4a80*/  SEL R5, R0, RZ, P0 ;  /* 0x000000ff00057207 */ /* 0x000fca0000000000 */
[----:B-1----:R-:W-:Y:S02]  /*4a90*/  IMAD.WIDE.U32 R2, R5, 0x4, R2 ;  /* 0x0000000405027825 */ /* 0x002fe400078e0002 */
[----:B------:R-:W-:Y:S05]  /*4aa0*/  @P1 BRA `(.L_x_716) ;  /* 0x0000000000141947 */ /* 0x000fea0003800000 */
[----:B------:R-:W-:Y:S01]  /*4ab0*/  HFMA2 R5, -RZ, RZ, 0, 5.9604644775390625e-08 ;  /* 0x00000001ff057431 */ /* 0x000fe200000001ff */
[----:B------:R-:W-:Y:S06]  /*4ac0*/  MEMBAR.ALL.GPU ;  /* 0x0000000000007992 */ /* 0x000fec000000a000 */
[----:B------:R-:W-:-:S00]  /*4ad0*/  ERRBAR ;  /* 0x00000000000079ab */ /* 0x000fc00000000000 */
[----:B------:R-:W-:Y:S06]  /*4ae0*/  CGAERRBAR ;  /* 0x00000000000075ab */ /* 0x000fec0000000000 */
[----:B------:R0:W-:Y:S02]  /*4af0*/  REDG.E.ADD.S32.STRONG.GPU desc[UR12][R2.64], R5 ;  /* 0x000000050200798e */ /* 0x0001e4000c12e30c */
.L_x_716:
[----:B------:R-:W-:Y:S05]  /*4b00*/  BSYNC.RECONVERGENT B0 ;  /* 0x0000000000007941 */ /* 0x000fea0003800200 */
.L_x_715:
        /* <DEDUP_REMOVED lines=11> */
.L_x_718:
[----:B------:R-:W2:Y:S04]  /*4bc0*/  LDG.E.STRONG.GPU R5, desc[UR12][R2.64] ;  /* 0x0000000c02057981 */ /* 0x000ea8000c1ef900 */
[----:B--2---:R-:W-:Y:S01]  /*4bd0*/  CCTL.IVALL ;  /* 0x00000000ff00798f */ /* 0x004fe20002000000 */
[----:B------:R-:W-:Y:S05]  /*4be0*/  YIELD ;  /* 0x0000000000007946 */ /* 0x000fea0003800000 */
[----:B------:R-:W-:-:S13]  /*4bf0*/  ISETP.NE.AND P0, PT, R5, R0, PT ;  /* 0x000000000500720c */ /* 0x000fda0003f05270 */
[----:B------:R-:W-:Y:S05]  /*4c00*/  @P0 BRA `(.L_x_718) ;  /* 0xfffffffc00ec0947 */ /* 0x000fea000383ffff */
.L_x_717:
        /* <DEDUP_REMOVED lines=82> */
.L_x_721:
        /* <DEDUP_REMOVED lines=33> */
.L_x_720:
[----:B------:R-:W-:Y:S05]  /*5340*/  BSYNC.RECONVERGENT B0 ;  /* 0x0000000000007941 */ /* 0x000fea0003800200 */
.L_x_719:
        /* <DEDUP_REMOVED lines=11> */
.L_x_723:
        /* <DEDUP_REMOVED lines=88> */
.L_x_722:
[----:B------:R-:W-:Y:S05]  /*5980*/  EXIT ;  /* 0x000000000000794d */ /* 0x000fea0003800000 */
.L_x_724:
        /* <DEDUP_REMOVED lines=15> */
.L_x_2079:


//--------------------- .text._Z35group_norm_nhwc_bwd_one_pass_kernelI11Fp16IOFp16WLi64ELi10ELi640EEv26Group_norm_nhwc_bwd_params --------------------------
	.section	.text._Z35group_norm_nhwc_bwd_one_pass_kernelI11Fp16IOFp16WLi64ELi10ELi640EEv26Group_norm_nhwc_bwd_params,"ax",@progbits
	.align	128
        .global         _Z35group_norm_nhwc_bwd_one_pass_kernelI11Fp16IOFp16WLi64ELi10ELi640EEv26Group_norm_nhwc_bwd_params
        .type           _Z35group_norm_nhwc_bwd_one_pass_kernelI11Fp16IOFp16WLi64ELi10ELi640EEv26Group_norm_nhwc_bwd_params,@function
        .size           _Z35group_norm_nhwc_bwd_one_pass_kernelI11Fp16IOFp16WLi64ELi10ELi640EEv26Group_norm_nhwc_bwd_params,(.L_x_2080 - _Z35group_norm_nhwc_bwd_one_pass_kernelI11Fp16IOFp16WLi64ELi10ELi640EEv26Group_norm_nhwc_bwd_params)
        .other          _Z35group_norm_nhwc_bwd_one_pass_kernelI11Fp16IOFp16WLi64ELi10ELi640EEv26Group_norm_nhwc_bwd_params,@"STO_CUDA_ENTRY STV_DEFAULT"
_Z35group_norm_nhwc_bwd_one_pass_kernelI11Fp16IOFp16WLi64ELi10ELi640EEv26Group_norm_nhwc_bwd_params:
.text._Z35group_norm_nhwc_bwd_one_pass_kernelI11Fp16IOFp16WLi64ELi10ELi640EEv26Group_norm_nhwc_bwd_params:
        /* <DEDUP_REMOVED lines=37> */
.L_x_747:
        /* <DEDUP_REMOVED lines=12> */
[----:B0-----:R-:W0:Y:S02]  /*0310*/  MUFU.RCP R0, R0 ;  /* 0x0000000000007308 */ /* 0x001e240000001000 */
[----:B0-----:R-:W-:-:S06]  /*0320*/  IADD3 R4, PT, PT, R0, 0xffffffe, RZ ;  /* 0x0ffffffe00047810 */ /* 0x001fcc0007ffe0ff */
[----:B------:R0:W2:Y:S02]  /*0330*/  F2I.FTZ.U32.TRUNC.NTZ R5, R4 ;  /* 0x0000000400057305 */ /* 0x0000a4000021f000 */
[----:B0-----:R-:W-:Y:S01]  /*0340*/  HFMA2 R4, -RZ, RZ, 0, 0 ;  /* 0x00000000ff047431 */ /* 0x001fe200000001ff */
[----:B--2---:R-:W-:-:S05]  /*0350*/  IADD3 R2, PT, PT, RZ, -R5, RZ ;  /* 0x80000005ff027210 */ /* 0x004fca0007ffe0ff */
[----:B------:R-:W-:Y:S01]  /*0360*/  IMAD R9, R2, R7, RZ ;  /* 0x0000000702097224 */ /* 0x000fe200078e02ff */
[----:B------:R-:W-:-:S03]  /*0370*/  IABS R2, UR11 ;  /* 0x0000000b00027c13 */ /* 0x000fc60008000000 */
[----:B------:R-:W-:Y:S01]  /*0380*/  IMAD.HI.U32 R5, R5, R9, R4 ;  /* 0x0000000905057227 */ /* 0x000fe200078e0004 */
[----:B------:R-:W-:-:S05]  /*0390*/  MOV R9, UR7 ;  /* 0x0000000700097c02 */ /* 0x000fca0008000f00 */
[----:B------:R-:W-:Y:S01]  /*03a0*/  IMAD.HI.U32 R5, R5, R2, RZ ;  /* 0x0000000205057227 */ /* 0x000fe200078e00ff */
[----:B------:R-:W2:Y:S04]  /*03b0*/  LDG.E.64 R8, desc[UR14][R8.64] ;  /* 0x0000000e08087981 */ /* 0x000ea8000c1e1b00 */
        /* <DEDUP_REMOVED lines=28> */
[----:B------:R-:W-:Y:S01]  /*0580*/  IADD3 R37, PT, PT, R35, R37, RZ ;  /* 0x0000002523257210 */ /* 0x000fe20007ffe0ff */
[----:B------:R-:W0:Y:S01]  /*0590*/  @!P0 LDC.64 R14, c[0x0][0x398] ;  /* 0x0000e600ff0e8b82 */ /* 0x000e220000000a00 */
[----:B------:R-:W-:Y:S01]  /*05a0*/  @!P0 MOV R36, R34 ;  /* 0x0000002200248202 */ /* 0x000fe20000000f00 */
[----:B------:R-:W-:-:S04]  /*05b0*/  @!P0 IMAD R7, R33, R11, R0 ;  /* 0x0000000b21078224 */ /* 0x000fc800078e0200 */
[----:B------:R-:W-:Y:S02]  /*05c0*/  @!P0 IMAD.WIDE.U32 R10, R33, R10, R36 ;  /* 0x0000000a210a8225 */ /* 0x000fe400078e0024 */
[----:B---3--:R-:W3:Y:S03]  /*05d0*/  @P2 LDC.64 R16, c[0x0][0x3b0] ;  /* 0x0000ec00ff102b82 */ /* 0x008ee60000000a00 */
[----:B------:R-:W-:Y:S02]  /*05e0*/  @!P0 IADD3 R7, PT, PT, R11, R7, RZ ;  /* 0x000000070b078210 */ /* 0x000fe40007ffe0ff */
[C---:B------:R-:W-:Y:S02]  /*05f0*/  @!P0 SHF.L.U32 R5, R10.reuse, 0x1, RZ ;  /* 0x000000010a058819 */ /* 0x040fe400000006ff */
[----:B------:R-:W-:Y:S02]  /*0600*/  @!P0 SHF.L.U64.HI R0, R10, 0x1, R7 ;  /* 0x000000010a008819 */ /* 0x000fe40000010207 */
[----:B------:R-:W4:Y:S01]  /*0610*/  LDC.64 R10, c[0x0][0x3a8] ;  /* 0x0000ea00ff0a7b82 */ /* 0x000f220000000a00 */
[----:B-1----:R-:W-:-:S04]  /*0620*/  @!P0 IADD3 R12, P1, PT, R5, R12, RZ ;  /* 0x0000000c050c8210 */ /* 0x002fc80007f3e0ff */
[----:B------:R-:W-:Y:S02]  /*0630*/  @!P0 IADD3.X R13, PT, PT, R0, R13, RZ, P1, !PT ;  /* 0x0000000d000d8210 */ /* 0x000fe40000ffe4ff */
[----:B0-----:R-:W-:-:S03]  /*0640*/  @!P0 IADD3 R14, P1, PT, R5, R14, RZ ;  /* 0x0000000e050e8210 */ /* 0x001fc60007f3e0ff */
[----:B------:R-:W5:Y:S01]  /*0650*/  @!P0 LDG.E R12, desc[UR14][R12.64] ;  /* 0x0000000e0c0c8981 */ /* 0x000f62000c1e1900 */
[----:B------:R-:W-:Y:S02]  /*0660*/  @!P0 IADD3.X R15, PT, PT, R0, R15, RZ, P1, !PT ;  /* 0x0000000f000f8210 */ /* 0x000fe40000ffe4ff */
[----:B------:R-:W-:-:S03]  /*0670*/  IADD3 R5, PT, PT, R2, R3, RZ ;  /* 0x0000000302057210 */ /* 0x000fc60007ffe0ff */
[----:B------:R-:W5:Y:S02]  /*0680*/  @!P0 LDG.E R14, desc[UR14][R14.64] ;  /* 0x0000000e0e0e8981 */ /* 0x000f64000c1e1900 */
[----:B---3--:R-:W-:-:S05]  /*0690*/  @P2 IMAD.WIDE R16, R5, 0x2, R16 ;  /* 0x0000000205102825 */ /* 0x008fca00078e0210 */
[----:B------:R-:W3:Y:S01]  /*06a0*/  @P2 LDG.E.U16 R18, desc[UR14][R16.64] ;  /* 0x0000000e10122981 */ /* 0x000ee2000c1e1500 */
        /* <DEDUP_REMOVED lines=10> */
[----:B--2---:R-:W-:-:S05]  /*0750*/  FFMA.FTZ R9, -R8, R8, R9 ;  /* 0x0000000808097223 */ /* 0x004fca0000010109 */
        /* <DEDUP_REMOVED lines=8> */
[----:B-----5:R-:W-:-:S04]  /*07e0*/  @!P0 PRMT R2, R2, 0x5410, R12 ;  /* 0x0000541002028816 */ /* 0x020fc8000000000c */
[----:B------:R-:W-:Y:S02]  /*07f0*/  @!P0 PRMT R2, R12, 0x7632, R2 ;  /* 0x000076320c028816 */ /* 0x000fe40000000002 */
[C---:B------:R-:W-:Y:S02]  /*0800*/  @!P0 PRMT R28, R14.reuse, 0x7610, R28 ;  /* 0x000076100e1c8816 */ /* 0x040fe4000000001c */
[----:B------:R-:W-:Y:S01]  /*0810*/  @!P0 PRMT R26, R14, 0x7632, R26 ;  /* 0x000076320e1a8816 */ /* 0x000fe2000000001a */
[--C-:B------:R-:W-:Y:S02]  /*0820*/  HADD2.F32 R9, -RZ, R2.reuse.H1_H1 ;  /* 0x30000002ff097230 */ /* 0x100fe40000004100 */
[----:B0-----:R-:W-:Y:S02]  /*0830*/  HADD2.F32 R11, -RZ, R2.H0_H0 ;  /* 0x20000002ff0b7230 */ /* 0x001fe40000004100 */
[----:B------:R-:W-:Y:S02]  /*0840*/  HADD2.F32 R26, -RZ, R26.H0_H0 ;  /* 0x2000001aff1a7230 */ /* 0x000fe40000004100 */
[----:B------:R-:W-:Y:S01]  /*0850*/  FADD.FTZ R0, -R8, R9 ;  /* 0x0000000908007221 */ /* 0x000fe20000010100 */
[----:B------:R-:W-:-:S02]  /*0860*/  HADD2.F32 R28, -RZ, R28.H0_H0 ;  /* 0x2000001cff1c7230 */ /* 0x000fc40000004100 */
[----:B------:R-:W-:Y:S01]  /*0870*/  FADD.FTZ R2, -R8, R11 ;  /* 0x0000000b08027221 */ /* 0x000fe20000010100 */
[----:B---3--:R-:W-:Y:S01]  /*0880*/  @P2 HADD2.F32 R32, -RZ, R18.H0_H0 ;  /* 0x20000012ff202230 */ /* 0x008fe20000004100 */
[----:B------:R-:W-:Y:S01]  /*0890*/  MOV R9, R26 ;  /* 0x0000001a00097202 */ /* 0x000fe20000000f00 */
[----:B----4-:R-:W-:Y:S01]  /*08a0*/  @P2 HADD2.F32 R30, -RZ, R19.H0_H0 ;  /* 0x20000013ff1e2230 */ /* 0x010fe20000004100 */
[----:B------:R-:W-:Y:S01]  /*08b0*/  MOV R8, R28 ;  /* 0x0000001c00087202 */ /* 0x000fe20000000f00 */
[----:B------:R-:W-:Y:S02]  /*08c0*/  HADD2.F32 R5, -RZ, R5.H0_H0 ;  /* 0x20000005ff057230 */ /* 0x000fe40000004100 */
[----:B------:R-:W-:Y:S01]  /*08d0*/  FMUL.FTZ R0, R0, UR17 ;  /* 0x0000001100007c20 */ /* 0x000fe20008410000 */
        /* <DEDUP_REMOVED lines=21> */
.L_x_726:
        /* <DEDUP_REMOVED lines=44> */
.L_x_728:
[----:B------:R-:W-:Y:S05]  /*0cf0*/  BSYNC.RECONVERGENT B0 ;  /* 0x0000000000007941 */ /* 0x000fea0003800200 */
.L_x_727:
        /* <DEDUP_REMOVED lines=54> */
.L_x_730:
[----:B------:R-:W-:Y:S05]  /*1060*/  BSYNC.RECONVERGENT B0 ;  /* 0x0000000000007941 */ /* 0x000fea0003800200 */
.L_x_729:
        /* <DEDUP_REMOVED lines=40> */
.L_x_733:
        /* <DEDUP_REMOVED lines=204> */
.L_x_732:
[----:B------:R-:W-:Y:S05]  /*1fb0*/  BSYNC.RECONVERGENT B0 ;  /* 0x0000000000007941 */ /* 0x000fea0003800200 */
.L_x_731:
        /* <DEDUP_REMOVED lines=29> */
.L_x_735:
[----:B------:R-:W-:Y:S05]  /*2190*/  BSYNC.RECONVERGENT B0 ;  /* 0x0000000000007941 */ /* 0x000fea0003800200 */
.L_x_734:
        /* <DEDUP_REMOVED lines=30> */
.L_x_738:
[----:B------:R-:W2:Y:S04]  /*2380*/  LDG.E.STRONG.GPU R4, desc[UR14][R8.64] ;  /* 0x0000000e08047981 */ /* 0x000ea8000c1ef900 */
[----:B--2---:R-:W-:Y:S01]  /*2390*/  CCTL.IVALL ;  /* 0x00000000ff00798f */ /* 0x004fe20002000000 */
[----:B------:R-:W-:Y:S05]  /*23a0*/  YIELD ;  /* 0x0000000000007946 */ /* 0x000fea0003800000 */
[----:B------:R-:W-:-:S13]  /*23b0*/  ISETP.NE.AND P1, PT, R4, R15, PT ;  /* 0x0000000f0400720c */ /* 0x000fda0003f25270 */
[----:B------:R-:W-:Y:S05]  /*23c0*/  @P1 BRA `(.L_x_738) ;  /* 0xfffffffc00ec1947 */ /* 0x000fea000383ffff */
.L_x_737:
[----:B------:R-:W-:Y:S05]  /*23d0*/  WARPSYNC.ALL ;  /* 0x0000000000007948 */ /* 0x000fea0003800000 */
[----:B------:R-:W-:Y:S01]  /*23e0*/  BAR.SYNC.DEFER_BLOCKING 0x0 ;  /* 0x0000000000007b1d */ /* 0x000fe20000010000 */
[----:B------:R-:W-:-:S05]  /*23f0*/  HFMA2 R4, -RZ, RZ, 0, 0 ;  /* 0x00000000ff047431 */ /* 0x000fca00000001ff */
[----:B------:R-:W-:Y:S05]  /*2400*/  @!P4 BRA `(.L_x_739) ;  /* 0x000000040028c947 */ /* 0x000fea0003800000 */
[----:B------:R-:W-:-:S07]  /*2410*/  MOV R4, RZ ;  /* 0x000000ff00047202 */ /* 0x000fce0000000f00 */
.L_x_740:
        /* <DEDUP_REMOVED lines=73> */
.L_x_739:
        /* <DEDUP_REMOVED lines=42> */
.L_x_741:
        /* <DEDUP_REMOVED lines=23> */
.L_x_742:
        /* <DEDUP_REMOVED lines=11> */
.L_x_743:
[----:B------:R-:W-:Y:S05]  /*2d70*/  BSYNC.RECONVERGENT B0 ;  /* 0x0000000000007941 */ /* 0x000fea0003800200 */
.L_x_736:
        /* <DEDUP_REMOVED lines=26> */
.L_x_744:
        /* <DEDUP_REMOVED lines=22> */
.L_x_746:
[----:B------:R-:W-:Y:S05]  /*3080*/  BSYNC.RECONVERGENT B0 ;  /* 0x0000000000007941 */ /* 0x000fea0003800200 */
.L_x_745:
[----:B------:R-:W-:Y:S02]  /*3090*/  UIADD3 UR11, UPT, UPT, UR21, UR11, URZ ;  /* 0x0000000b150b7290 */ /* 0x000fe4000fffe0ff */
[----:B------:R-:W-:Y:S02]  /*30a0*/  UIADD3 UR4, UPT, UPT, UR4, 0x1, URZ ;  /* 0x0000000104047890 */ /* 0x000fe4000fffe0ff */
[----:B------:R-:W-:-:S09]  /*30b0*/  UISETP.GE.AND UP0, UPT, UR11, UR5, UPT ;  /* 0x000000050b00728c */ /* 0x000fd2000bf06270 */
[----:B------:R-:W-:Y:S05]  /*30c0*/  BRA.U !UP0, `(.L_x_747) ;  /* 0xffffffd108607547 */ /* 0x000fea000b83ffff */
.L_x_725:
        /* <DEDUP_REMOVED lines=19> */
.L_x_749:
[----:B------:R-:W-:Y:S05]  /*3200*/  BSYNC.RECONVERGENT B0 ;  /* 0x0000000000007941 */ /* 0x000fea0003800200 */
.L_x_748:
[----:B------:R-:W-:Y:S05]  /*3210*/  @P0 EXIT ;  /* 0x000000000000094d */ /* 0x000fea0003800000 */
[----:B------:R-:W-:Y:S05]  /*3220*/  @P2 BRA `(.L_x_750) ;  /* 0x0000000000202947 */ /* 0x000fea0003800000 */
[----:B------:R-:W-:-:S05]  /*3230*/  IMAD R0, R4, R7, RZ ;  /* 0x0000000704007224 */ /* 0x000fca00078e02ff */
[----:B------:R-:W-:-:S13]  /*3240*/  ISETP.NE.AND P0, PT, R0, -0x1, PT ;  /* 0xffffffff0000780c */ /* 0x000fda0003f05270 */
[----:B------:R-:W-:Y:S05]  /*3250*/  @!P0 BRA `(.L_x_750) ;  /* 0x0000000000148947 */ /* 0x000fea0003800000 */
.L_x_751:
[----:B0-----:R-:W2:Y:S04]  /*3260*/  LDG.E.STRONG.GPU R5, desc[UR14][R2.64] ;  /* 0x0000000e02057981 */ /* 0x001ea8000c1ef900 */
[----:B--2---:R-:W-:Y:S01]  /*3270*/  CCTL.IVALL ;  /* 0x00000000ff00798f */ /* 0x004fe20002000000 */
[----:B------:R-:W-:Y:S05]  /*3280*/  YIELD ;  /* 0x0000000000007946 */ /* 0x000fea0003800000 */
[----:B------:R-:W-:-:S13]  /*3290*/  ISETP.NE.AND P0, PT, R5, R0, PT ;  /* 0x000000000500720c */ /* 0x000fda0003f05270 */
[----:B------:R-:W-:Y:S05]  /*32a0*/  @P0 BRA `(.L_x_751) ;  /* 0xfffffffc00ec0947 */ /* 0x000fea000383ffff */
.L_x_750:
        /* <DEDUP_REMOVED lines=81> */
.L_x_754:
        /* <DEDUP_REMOVED lines=33> */
.L_x_753:
[----:B------:R-:W-:Y:S05]  /*39d0*/  BSYNC.RECONVERGENT B0 ;  /* 0x0000000000007941 */ /* 0x000fea0003800200 */
.L_x_752:
        /* <DEDUP_REMOVED lines=11> */
.L_x_756:
        /* <DEDUP_REMOVED lines=88> */
.L_x_755:
[----:B------:R-:W-:Y:S05]  /*4010*/  EXIT ;  /* 0x000000000000794d */ /* 0x000fea0003800000 */
.L_x_757:
        /* <DEDUP_REMOVED lines=14> */
.L_x_2080:


//--------------------- .text._Z35group_norm_nhwc_bwd_one_pass_kernelI11Fp16IOFp16WLi128ELi10ELi640EEv26Group_norm_nhwc_bwd_params --------------------------
	.section	.text._Z35group_norm_nhwc_bwd_one_pass_kernelI11Fp16IOFp16WLi128ELi10ELi640EEv26Group_norm_nhwc_bwd_params,"ax",@progbits
	.align	128
        .global         _Z35group_norm_nhwc_bwd_one_pass_kernelI11Fp16IOFp16WLi128ELi10ELi640EEv26Group_norm_nhwc_bwd_params
        .type           _Z35group_norm_nhwc_bwd_one_pass_kernelI11Fp16IOFp16WLi128ELi10ELi640EEv26Group_norm_nhwc_bwd_params,@function
        .size           _Z35group_norm_nhwc_bwd_one_pass_kernelI11Fp16IOFp16WLi128ELi10ELi640EEv26Group_norm_nhwc_bwd_params,(.L_x_2081 - _Z35group_norm_nhwc_bwd_one_pass_kernelI11Fp16IOFp16WLi128ELi10ELi640EEv26Group_norm_nhwc_bwd_params)
        .other          _Z35group_norm_nhwc_bwd_one_pass_kernelI11Fp16IOFp16WLi128ELi10ELi640EEv26Group_norm_nhwc_bwd_params,@"STO_CUDA_ENTRY STV_DEFAULT"
_Z35group_norm_nhwc_bwd_one_pass_kernelI11Fp16IOFp16WLi128ELi10ELi640EEv26Group_norm_nhwc_bwd_params:
.text._Z35group_norm_nhwc_bwd_one_pass_kernelI11Fp16IOFp16WLi128ELi10ELi640EEv26Group_norm_nhwc_bwd_params:
        /* <DEDUP_REMOVED lines=37> */
.L_x_780:
        /* <DEDUP_REMOVED lines=126> */
.L_x_759:
        /* <DEDUP_REMOVED lines=44> */
.L_x_761:
[----:B------:R-:W-:Y:S05]  /*0cf0*/  BSYNC.RECONVERGENT B0 ;  /* 0x0000000000007941 */ /* 0x000fea0003800200 */
.L_x_760:
        /* <DEDUP_REMOVED lines=54> */
.L_x_763:
[----:B------:R-:W-:Y:S05]  /*1060*/  BSYNC.RECONVERGENT B0 ;  /* 0x0000000000007941 */ /* 0x000fea0003800200 */
.L_x_762:
        /* <DEDUP_REMOVED lines=40> */
.L_x_766:
        /* <DEDUP_REMOVED lines=204> */
.L_x_765:
[----:B------:R-:W-:Y:S05]  /*1fb0*/  BSYNC.RECONVERGENT B0 ;  /* 0x0000000000007941 */ /* 0x000fea0003800200 */
.L_x_764:
        /* <DEDUP_REMOVED lines=29> */
.L_x_768:
[----:B------:R-:W-:Y:S05]  /*2190*/  BSYNC.RECONVERGENT B0 ;  /* 0x0000000000007941 */ /* 0x000fea0003800200 */
.L_x_767:
        /* <DEDUP_REMOVED lines=30> */
.L_x_771:
[----:B------:R-:W2:Y:S04]  /*2380*/  LDG.E.STRONG.GPU R4, desc[UR14][R8.64] ;  /* 0x0000000e08047981 */ /* 0x000ea8000c1ef900 */
[----:B--2---:R-:W-:Y:S01]  /*2390*/  CCTL.IVALL ;  /* 0x00000000ff00798f */ /* 0x004fe20002000000 */
[----:B------:R-:W-:Y:S05]  /*23a0*/  YIELD ;  /* 0x0000000000007946 */ /* 0x000fea0003800000 */
[----:B------:R-:W-:-:S13]  /*23b0*/  ISETP.NE.AND P1, PT, R4, R15, PT ;  /* 0x0000000f0400720c */ /* 0x000fda0003f25270 */
[----:B------:R-:W-:Y:S05]  /*23c0*/  @P1 BRA `(.L_x_771) ;  /* 0xfffffffc00ec1947 */ /* 0x000fea000383ffff */
.L_x_770:
[----:B------:R-:W-:Y:S05]  /*23d0*/  WARPSYNC.ALL ;  /* 0x0000000000007948 */ /* 0x000fea0003800000 */
[----:B------:R-:W-:Y:S01]  /*23e0*/  BAR.SYNC.DEFER_BLOCKING 0x0 ;  /* 0x0000000000007b1d */ /* 0x000fe20000010000 */
[----:B------:R-:W-:-:S05]  /*23f0*/  HFMA2 R4, -RZ, RZ, 0, 0 ;  /* 0x00000000ff047431 */ /* 0x000fca00000001ff */
[----:B------:R-:W-:Y:S05]  /*2400*/  @!P4 BRA `(.L_x_772) ;  /* 0x000000040028c947 */ /* 0x000fea0003800000 */
[----:B------:R-:W-:-:S07]  /*2410*/  MOV R4, RZ ;  /* 0x000000ff00047202 */ /* 0x000fce0000000f00 */
.L_x_773:
        /* <DEDUP_REMOVED lines=73> */
.L_x_772:
        /* <DEDUP_REMOVED lines=42> */
.L_x_774:
        /* <DEDUP_REMOVED lines=23> */
.L_x_775:
        /* <DEDUP_REMOVED lines=11> */
.L_x_776:
[----:B------:R-:W-:Y:S05]  /*2d70*/  BSYNC.RECONVERGENT B0 ;  /* 0x0000000000007941 */ /* 0x000fea0003800200 */
.L_x_769:
        /* <DEDUP_REMOVED lines=26> */
.L_x_777:
        /* <DEDUP_REMOVED lines=22> */
.L_x_779:
[----:B------:R-:W-:Y:S05]  /*3080*/  BSYNC.RECONVERGENT B0 ;  /* 0x0000000000007941 */ /* 0x000fea0003800200 */
.L_x_778:
[----:B------:R-:W-:Y:S02]  /*3090*/  UIADD3 UR11, UPT, UPT, UR21, UR11, URZ ;  /* 0x0000000b150b7290 */ /* 0x000fe4000fffe0ff */
[----:B------:R-:W-:Y:S02]  /*30a0*/  UIADD3 UR4, UPT, UPT, UR4, 0x1, URZ ;  /* 0x0000000104047890 */ /* 0x000fe4000fffe0ff */
[----:B------:R-:W-:-:S09]  /*30b0*/  UISETP.GE.AND UP0, UPT, UR11, UR5, UPT ;  /* 0x000000050b00728c */ /* 0x000fd2000bf06270 */
[----:B------:R-:W-:Y:S05]  /*30c0*/  BRA.U !UP0, `(.L_x_780) ;  /* 0xffffffd108607547 */ /* 0x000fea000b83ffff */
.L_x_758:
        /* <DEDUP_REMOVED lines=19> */
.L_x_782:
[----:B------:R-:W-:Y:S05]  /*3200*/  BSYNC.RECONVERGENT B0 ;  /* 0x0000000000007941 */ /* 0x000fea0003800200 */
.L_x_781:
[----:B------:R-:W-:Y:S05]  /*3210*/  @P0 EXIT ;  /* 0x000000000000094d */ /* 0x000fea0003800000 */
[----:B------:R-:W-:Y:S05]  /*3220*/  @P2 BRA `(.L_x_783) ;  /* 0x0000000000202947 */ /* 0x000fea0003800000 */
[----:B------:R-:W-:-:S05]  /*3230*/  IMAD R0, R4, R7, RZ ;  /* 0x0000000704007224 */ /* 0x000fca00078e02ff */
[----:B------:R-:W-:-:S13]  /*3240*/  ISETP.NE.AND P0, PT, R0, -0x1, PT ;  /* 0xffffffff0000780c */ /* 0x000fda0003f05270 */
[----:B------:R-:W-:Y:S05]  /*3250*/  @!P0 BRA `(.L_x_783) ;  /* 0x0000000000148947 */ /* 0x000fea0003800000 */
.L_x_784:
[----:B0-----:R-:W2:Y:S04]  /*3260*/  LDG.E.STRONG.GPU R5, desc[UR14][R2.64] ;  /* 0x0000000e02057981 */ /* 0x001ea8000c1ef900 */
[----:B--2---:R-:W-:Y:S01]  /*3270*/  CCTL.IVALL ;  /* 0x00000000ff00798f */ /* 0x004fe20002000000 */
[----:B------:R-:W-:Y:S05]  /*3280*/  YIELD ;  /* 0x0000000000007946 */ /* 0x000fea0003800000 */
[----:B------:R-:W-:-:S13]  /*3290*/  ISETP.NE.AND P0, PT, R5, R0, PT ;  /* 0x000000000500720c */ /* 0x000fda0003f05270 */
[----:B------:R-:W-:Y:S05]  /*32a0*/  @P0 BRA `(.L_x_784) ;  /* 0xfffffffc00ec0947 */ /* 0x000fea000383ffff */
.L_x_783:
        /* <DEDUP_REMOVED lines=81> */
.L_x_787:
        /* <DEDUP_REMOVED lines=33> */
.L_x_786:
[----:B------:R-:W-:Y:S05]  /*39d0*/  BSYNC.RECONVERGENT B0 ;  /* 0x0000000000007941 */ /* 0x000fea0003800200 */
.L_x_785:
        /* <DEDUP_REMOVED lines=11> */
.L_x_789:
        /* <DEDUP_REMOVED lines=88> */
.L_x_788:
[----:B------:R-:W-:Y:S05]  /*4010*/  EXIT ;  /* 0x000000000000794d */ /* 0x000fea0003800000 */
.L_x_790:
        /* <DEDUP_REMOVED lines=14> */
.L_x_2081:


//--------------------- .text._Z35group_norm_nhwc_bwd_one_pass_kernelI11Fp16IOFp16WLi256ELi10ELi640EEv26Group_norm_nhwc_bwd_params --------------------------
	.section	.text._Z35group_norm_nhwc_bwd_one_pass_kernelI11Fp16IOFp16WLi256ELi10ELi640EEv26Group_norm_nhwc_bwd_params,"ax",@progbits
	.align	128
        .global         _Z35group_norm_nhwc_bwd_one_pass_kernelI11Fp16IOFp16WLi256ELi10ELi640EEv26Group_norm_nhwc_bwd_params
        .type           _Z35group_norm_nhwc_bwd_one_pass_kernelI11Fp16IOFp16WLi256ELi10ELi640EEv26Group_norm_nhwc_bwd_params,@function
        .size           _Z35group_norm_nhwc_bwd_one_pass_kernelI11Fp16IOFp16WLi256ELi10ELi640EEv26Group_norm_nhwc_bwd_params,(.L_x_2082 - _Z35group_norm_nhwc_bwd_one_pass_kernelI11Fp16IOFp16WLi256ELi10ELi640EEv26Group_norm_nhwc_bwd_params)
        .other          _Z35group_norm_nhwc_bwd_one_pass_kernelI11Fp16IOFp16WLi256ELi10ELi640EEv26Group_norm_nhwc_bwd_params,@"STO_CUDA_ENTRY STV_DEFAULT"
_Z35group_norm_nhwc_bwd_one_pass_kernelI11Fp16IOFp16WLi256ELi10ELi640EEv26Group_norm_nhwc_bwd_params:
.text._Z35group_norm_nhwc_bwd_one_pass_kernelI11Fp16IOFp16WLi256ELi10ELi640EEv26Group_norm_nhwc_bwd_params:
        /* <DEDUP_REMOVED lines=24> */
.L_x_817:
        /* <DEDUP_REMOVED lines=117> */
[----:B---3--:R-:W-:Y:S02]  /*08d0*/  @P2 HADD2.F32 R26, -RZ, R16.H0_H0 ;  /* 0x20000010ff1a2230 */ /* 0x008fe40000004100 */
[----:B----4-:R-:W-:Y:S02]  /*08e0*/  @P2 HADD2.F32 R7, -RZ, R17.H0_H0 ;  /* 0x20000011ff072230 */ /* 0x010fe40000004100 */
[----:B------:R-:W-:Y:S02]  /*08f0*/  HADD2.F32 R5, -RZ, R5.H0_H0 ;  /* 0x20000005ff057230 */ /* 0x000fe40000004100 */
[----:B------:R-:W-:Y:S01]  /*0900*/  HADD2.F32 R6, -RZ, R18.H0_H0 ;  /* 0x20000012ff067230 */ /* 0x000fe20000004100 */
        /* <DEDUP_REMOVED lines=38> */
.L_x_792:
        /* <DEDUP_REMOVED lines=72> */
.L_x_793:
        /* <DEDUP_REMOVED lines=44> */
.L_x_795:
[----:B------:R-:W-:Y:S05]  /*12b0*/  BSYNC.RECONVERGENT B0 ;  /* 0x0000000000007941 */ /* 0x000fea0003800200 */
.L_x_794:
        /* <DEDUP_REMOVED lines=52> */
.L_x_797:
[----:B------:R-:W-:Y:S05]  /*1600*/  BSYNC.RECONVERGENT B0 ;  /* 0x0000000000007941 */ /* 0x000fea0003800200 */
.L_x_796:
        /* <DEDUP_REMOVED lines=40> */
.L_x_800:
        /* <DEDUP_REMOVED lines=204> */
.L_x_799:
[----:B------:R-:W-:Y:S05]  /*2550*/  BSYNC.RECONVERGENT B0 ;  /* 0x0000000000007941 */ /* 0x000fea0003800200 */
.L_x_798:
        /* <DEDUP_REMOVED lines=31> */
.L_x_802:
[----:B------:R-:W-:Y:S05]  /*2750*/  BSYNC.RECONVERGENT B0 ;  /* 0x0000000000007941 */ /* 0x000fea0003800200 */
.L_x_801:
        /* <DEDUP_REMOVED lines=25> */
.L_x_805:
[----:B------:R-:W5:Y:S04]  /*28f0*/  LDG.E.STRONG.GPU R4, desc[UR12][R8.64] ;  /* 0x0000000c08047981 */ /* 0x000f68000c1ef900 */
[----:B-----5:R-:W-:Y:S01]  /*2900*/  CCTL.IVALL ;  /* 0x00000000ff00798f */ /* 0x020fe20002000000 */
[----:B------:R-:W-:Y:S05]  /*2910*/  YIELD ;  /* 0x0000000000007946 */ /* 0x000fea0003800000 */
[----:B------:R-:W-:-:S13]  /*2920*/  ISETP.NE.AND P0, PT, R4, R15, PT ;  /* 0x0000000f0400720c */ /* 0x000fda0003f05270 */
[----:B------:R-:W-:Y:S05]  /*2930*/  @P0 BRA `(.L_x_805) ;  /* 0xfffffffc00ec0947 */ /* 0x000fea000383ffff */
.L_x_804:
[----:B------:R-:W-:Y:S05]  /*2940*/  WARPSYNC.ALL ;  /* 0x0000000000007948 */ /* 0x000fea0003800000 */
[----:B------:R-:W-:Y:S01]  /*2950*/  BAR.SYNC.DEFER_BLOCKING 0x0 ;  /* 0x0000000000007b1d */ /* 0x000fe20000010000 */
[----:B------:R-:W-:-:S05]  /*2960*/  HFMA2 R4, -RZ, RZ, 0, 0 ;  /* 0x00000000ff047431 */ /* 0x000fca00000001ff */
[----:B------:R-:W-:Y:S05]  /*2970*/  @!P2 BRA `(.L_x_806) ;  /* 0x000000040010a947 */ /* 0x000fea0003800000 */
[----:B------:R-:W-:Y:S02]  /*2980*/  MOV R19, RZ ;  /* 0x000000ff00137202 */ /* 0x000fe40000000f00 */
[----:B------:R-:W-:-:S07]  /*2990*/  LOP3.LUT R4, R18, 0x7ffffff8, RZ, 0xc0, !PT ;  /* 0x7ffffff812047812 */ /* 0x000fce00078ec0ff */
.L_x_807:
        /* <DEDUP_REMOVED lines=66> */
.L_x_806:
        /* <DEDUP_REMOVED lines=38> */
.L_x_808:
        /* <DEDUP_REMOVED lines=20> */
.L_x_809:
        /* <DEDUP_REMOVED lines=10> */
.L_x_810:
[----:B------:R-:W-:Y:S05]  /*3200*/  BSYNC.RECONVERGENT B0 ;  /* 0x0000000000007941 */ /* 0x000fea0003800200 */
.L_x_803:
        /* <DEDUP_REMOVED lines=56> */
.L_x_811:
        /* <DEDUP_REMOVED lines=18> */
.L_x_813:
[----:B------:R-:W-:Y:S05]  /*36b0*/  BSYNC.RECONVERGENT B0 ;  /* 0x0000000000007941 */ /* 0x000fea0003800200 */
.L_x_812:
        /* <DEDUP_REMOVED lines=22> */
.L_x_814:
        /* <DEDUP_REMOVED lines=18> */
.L_x_816:
[----:B------:R-:W-:Y:S05]  /*3940*/  BSYNC.RECONVERGENT B0 ;  /* 0x0000000000007941 */ /* 0x000fea0003800200 */
.L_x_815:
[----:B------:R-:W1:Y:S01]  /*3950*/  LDCU UR4, c[0x0][0x410] ;  /* 0x00008200ff0477ac */ /* 0x000e620008000800 */
[----:B------:R-:W-:Y:S01]  /*3960*/  IADD3 R31, PT, PT, R31, 0x1, RZ ;  /* 0x000000011f1f7810 */ /* 0x000fe20007ffe0ff */
[----:B------:R-:W1:Y:S01]  /*3970*/  LDCU UR5, c[0x0][0x3e0] ;  /* 0x00007c00ff0577ac */ /* 0x000e620008000800 */
[----:B------:R-:W-:Y:S02]  /*3980*/  UIADD3 UR6, UPT, UPT, UR11, UR6, URZ ;  /* 0x000000060b067290 */ /* 0x000fe4000fffe0ff */
[----:B-1----:R-:W-:-:S04]  /*3990*/  UIMAD UR4, UR4, UR5, URZ ;  /* 0x00000005040472a4 */ /* 0x002fc8000f8e02ff */
[----:B------:R-:W-:-:S09]  /*39a0*/  UISETP.GE.AND UP0, UPT, UR6, UR4, UPT ;  /* 0x000000040600728c */ /* 0x000fd2000bf06270 */
[----:B------:R-:W-:Y:S05]  /*39b0*/  BRA.U !UP0, `(.L_x_817) ;  /* 0xffffffc508f07547 */ /* 0x000fea000b83ffff */
.L_x_791:
        /* <DEDUP_REMOVED lines=19> */
.L_x_819:
[----:B------:R-:W-:Y:S05]  /*3af0*/  BSYNC.RECONVERGENT B0 ;  /* 0x0000000000007941 */ /* 0x000fea0003800200 */
.L_x_818:
[----:B------:R-:W-:Y:S05]  /*3b00*/  @P0 EXIT ;  /* 0x000000000000094d */ /* 0x000fea0003800000 */
[----:B------:R-:W-:Y:S05]  /*3b10*/  @P2 BRA `(.L_x_820) ;  /* 0x0000000000202947 */ /* 0x000fea0003800000 */
[----:B------:R-:W-:-:S05]  /*3b20*/  IMAD R4, R6, R7, RZ ;  /* 0x0000000706047224 */ /* 0x000fca00078e02ff */
[----:B------:R-:W-:-:S13]  /*3b30*/  ISETP.NE.AND P0, PT, R4, -0x1, PT ;  /* 0xffffffff0400780c */ /* 0x000fda0003f05270 */
[----:B------:R-:W-:Y:S05]  /*3b40*/  @!P0 BRA `(.L_x_820) ;  /* 0x0000000000148947 */ /* 0x000fea0003800000 */
.L_x_821:
[----:B0-----:R-:W2:Y:S04]  /*3b50*/  LDG.E.STRONG.GPU R5, desc[UR12][R2.64] ;  /* 0x0000000c02057981 */ /* 0x001ea8000c1ef900 */
[----:B--2---:R-:W-:Y:S01]  /*3b60*/  CCTL.IVALL ;  /* 0x00000000ff00798f */ /* 0x004fe20002000000 */
[----:B------:R-:W-:Y:S05]  /*3b70*/  YIELD ;  /* 0x0000000000007946 */ /* 0x000fea0003800000 */
[----:B------:R-:W-:-:S13]  /*3b80*/  ISETP.NE.AND P0, PT, R5, R4, PT ;  /* 0x000000040500720c */ /* 0x000fda0003f05270 */
[----:B------:R-:W-:Y:S05]  /*3b90*/  @P0 BRA `(.L_x_821) ;  /* 0xfffffffc00ec0947 */ /* 0x000fea000383ffff */
.L_x_820:
        /* <DEDUP_REMOVED lines=81> */
.L_x_824:
        /* <DEDUP_REMOVED lines=23> */
[----:B--2---:R-:W-:Y:S02]  /*4220*/  F2FP.F16.F32.PACK_AB R15, R9, R6 ;  /* 0x00000006090f723e */ /* 0x004fe400000000ff */
[----:B------:R-:W-:Y:S02]  /*4230*/  MOV R6, R18 ;  /* 0x0000001200067202 */ /* 0x000fe40000000f00 */
[----:B------:R-:W-:Y:S02]  /*4240*/  MOV R9, R21 ;  /* 0x0000001500097202 */ /* 0x000fe40000000f00 */
[----:B---3--:R-:W-:Y:S01]  /*4250*/  F2FP.F16.F32.PACK_AB R17, R13, R10 ;  /* 0x0000000a0d11723e */ /* 0x008fe200000000ff */
[----:B------:R0:W-:Y:S04]  /*4260*/  STG.E desc[UR12][R6.64], R15 ;  /* 0x0000000f06007986 */ /* 0x0001e8000c10190c */
[----:B------:R0:W-:Y:S01]  /*4270*/  STG.E desc[UR12][R8.64], R17 ;  /* 0x0000001108007986 */ /* 0x0001e2000c10190c */
[----:B------:R-:W-:-:S02]  /*4280*/  IADD3 R18, P4, PT, R18, 0xa00, RZ ;  /* 0x00000a0012127810 */ /* 0x000fc40007f9e0ff */
[----:B------:R-:W-:Y:S02]  /*4290*/  IADD3.X R21, PT, PT, RZ, R21, RZ, P3, !PT ;  /* 0x00000015ff157210 */ /* 0x000fe40001ffe4ff */
[----:B------:R-:W-:Y:S01]  /*42a0*/  IADD3.X R19, PT, PT, RZ, R19, RZ, P4, !PT ;  /* 0x00000013ff137210 */ /* 0x000fe200027fe4ff */
[----:B------:R-:W-:Y:S08]  /*42b0*/  @P1 BRA `(.L_x_824) ;  /* 0xfffffffc007c1947 */ /* 0x000ff0000383ffff */
.L_x_823:
[----:B------:R-:W-:Y:S05]  /*42c0*/  BSYNC.RECONVERGENT B0 ;  /* 0x0000000000007941 */ /* 0x000fea0003800200 */
.L_x_822:
        /* <DEDUP_REMOVED lines=11> */
.L_x_826:
        /* <DEDUP_REMOVED lines=20> */
[----:B----4-:R-:W-:Y:S02]  /*44c0*/  F2FP.F16.F32.PACK_AB R17, R7, R4 ;  /* 0x000000040711723e */ /* 0x010fe400000000ff */
        /* <DEDUP_REMOVED lines=59> */
[----:B---3--:R-:W-:Y:S02]  /*4880*/  F2FP.F16.F32.PACK_AB R11, R11, R4 ;  /* 0x000000040b0b723e */ /* 0x008fe400000000ff */
[----:B------:R-:W-:Y:S02]  /*4890*/  MOV R4, UR9 ;  /* 0x0000000900047c02 */ /* 0x000fe40008000f00 */
[----:B-----5:R-:W-:Y:S01]  /*48a0*/  F2FP.F16.F32.PACK_AB R7, R9, R6 ;  /* 0x000000060907723e */ /* 0x020fe200000000ff */
[----:B------:R4:W-:Y:S04]  /*48b0*/  STG.E desc[UR12][R2.64], R11 ;  /* 0x0000000b02007986 */ /* 0x0009e8000c10190c */
[----:B------:R4:W-:Y:S01]  /*48c0*/  STG.E desc[UR12][R14.64], R7 ;  /* 0x000000070e007986 */ /* 0x0009e2000c10190c */
[----:B------:R-:W-:-:S13]  /*48d0*/  ISETP.GT.AND.EX P0, PT, R4, RZ, PT, P0 ;  /* 0x000000ff0400720c */ /* 0x000fda0003f04300 */
[----:B----4-:R-:W-:Y:S05]  /*48e0*/  @P0 BRA `(.L_x_826) ;  /* 0xfffffff800a40947 */ /* 0x010fea000383ffff */
[----:B------:R-:W-:Y:S05]  /*48f0*/  BSYNC.RECONVERGENT B0 ;  /* 0x0000000000007941 */ /* 0x000fea0003800200 */
.L_x_825:
[----:B------:R-:W-:Y:S05]  /*4900*/  EXIT ;  /* 0x000000000000794d */ /* 0x000fea0003800000 */
.L_x_827:
        /* <DEDUP_REMOVED lines=15> */
.L_x_2082:


//--------------------- .text._Z35group_norm_nhwc_bwd_one_pass_kernelI11Fp16IOFp16WLi512ELi10ELi640EEv26Group_norm_nhwc_bwd_params --------------------------
	.section	.text._Z35group_norm_nhwc_bwd_one_pass_kernelI11Fp16IOFp16WLi512ELi10ELi640EEv26Group_norm_nhwc_bwd_params,"ax",@progbits
	.align	128
        .global         _Z35group_norm_nhwc_bwd_one_pass_kernelI11Fp16IOFp16WLi512ELi10ELi640EEv26Group_norm_nhwc_bwd_params
        .type           _Z35group_norm_nhwc_bwd_one_pass_kernelI11Fp16IOFp16WLi512ELi10ELi640EEv26Group_norm_nhwc_bwd_params,@function
        .size           _Z35group_norm_nhwc_bwd_one_pass_kernelI11Fp16IOFp16WLi512ELi10ELi640EEv26Group_norm_nhwc_bwd_params,(.L_x_2083 - _Z35group_norm_nhwc_bwd_one_pass_kernelI11Fp16IOFp16WLi512ELi10ELi640EEv26Group_norm_nhwc_bwd_params)
        .other          _Z35group_norm_nhwc_bwd_one_pass_kernelI11Fp16IOFp16WLi512ELi10ELi640EEv26Group_norm_nhwc_bwd_params,@"STO_CUDA_ENTRY STV_DEFAULT"
_Z35group_norm_nhwc_bwd_one_pass_kernelI11Fp16IOFp16WLi512ELi10ELi640EEv26Group_norm_nhwc_bwd_params:
.text._Z35group_norm_nhwc_bwd_one_pass_kernelI11Fp16IOFp16WLi512ELi10ELi640EEv26Group_norm_nhwc_bwd_params:
        /* <DEDUP_REMOVED lines=21> */
.L_x_860:
        /* <DEDUP_REMOVED lines=161> */
[----:B----4-:R-:W-:Y:S02]  /*0b60*/  @P4 HADD2.F32 R28, -RZ, R4.H0_H0 ;  /* 0x20000004ff1c4230 */ /* 0x010fe40000004100 */
[----:B------:R-:W-:Y:S02]  /*0b70*/  @P4 HADD2.F32 R29, -RZ, R3.H0_H0 ;  /* 0x20000003ff1d4230 */ /* 0x000fe40000004100 */
[----:B--2---:R-:W-:Y:S02]  /*0b80*/  HADD2.F32 R4, -RZ, R17.H0_H0 ;  /* 0x20000011ff047230 */ /* 0x004fe40000004100 */
[----:B---3--:R-:W-:Y:S01]  /*0b90*/  HADD2.F32 R3, -RZ, R16.H0_H0 ;  /* 0x20000010ff037230 */ /* 0x008fe20000004100 */
        /* <DEDUP_REMOVED lines=74> */
.L_x_829:
        /* <DEDUP_REMOVED lines=144> */
.L_x_830:
        /* <DEDUP_REMOVED lines=45> */
.L_x_832:
[----:B------:R-:W-:Y:S05]  /*1c10*/  BSYNC.RECONVERGENT B0 ;  /* 0x0000000000007941 */ /* 0x000fea0003800200 */
.L_x_831:
        /* <DEDUP_REMOVED lines=52> */
.L_x_834:
[----:B------:R-:W-:Y:S05]  /*1f60*/  BSYNC.RECONVERGENT B0 ;  /* 0x0000000000007941 */ /* 0x000fea0003800200 */
.L_x_833:
        /* <DEDUP_REMOVED lines=40> */
.L_x_837:
        /* <DEDUP_REMOVED lines=205> */
.L_x_836:
[----:B------:R-:W-:Y:S05]  /*2ec0*/  BSYNC.RECONVERGENT B0 ;  /* 0x0000000000007941 */ /* 0x000fea0003800200 */
.L_x_835:
        /* <DEDUP_REMOVED lines=29> */
.L_x_839:
[----:B------:R-:W-:Y:S05]  /*30a0*/  BSYNC.RECONVERGENT B0 ;  /* 0x0000000000007941 */ /* 0x000fea0003800200 */
.L_x_838:
        /* <DEDUP_REMOVED lines=31> */
.L_x_842:
[----:B0-----:R-:W2:Y:S04]  /*32a0*/  LDG.E.STRONG.GPU R10, desc[UR12][R8.64] ;  /* 0x0000000c080a7981 */ /* 0x001ea8000c1ef900 */
[----:B--2---:R-:W-:Y:S01]  /*32b0*/  CCTL.IVALL ;  /* 0x00000000ff00798f */ /* 0x004fe20002000000 */
[----:B------:R-:W-:Y:S05]  /*32c0*/  YIELD ;  /* 0x0000000000007946 */ /* 0x000fea0003800000 */
[----:B------:R-:W-:-:S13]  /*32d0*/  ISETP.NE.AND P1, PT, R10, R13, PT ;  /* 0x0000000d0a00720c */ /* 0x000fda0003f25270 */
[----:B------:R-:W-:Y:S05]  /*32e0*/  @P1 BRA `(.L_x_842) ;  /* 0xfffffffc00ec1947 */ /* 0x000fea000383ffff */
.L_x_841:
        /* <DEDUP_REMOVED lines=8> */
.L_x_844:
        /* <DEDUP_REMOVED lines=63> */
.L_x_843:
        /* <DEDUP_REMOVED lines=39> */
.L_x_845:
        /* <DEDUP_REMOVED lines=20> */
.L_x_846:
        /* <DEDUP_REMOVED lines=9> */
.L_x_847:
[----:B------:R-:W-:Y:S05]  /*3ba0*/  BSYNC.RECONVERGENT B0 ;  /* 0x0000000000007941 */ /* 0x000fea0003800200 */
.L_x_840:
        /* <DEDUP_REMOVED lines=81> */
.L_x_848:
        /* <DEDUP_REMOVED lines=18> */
.L_x_850:
[----:B------:R-:W-:Y:S05]  /*41e0*/  BSYNC.RECONVERGENT B0 ;  /* 0x0000000000007941 */ /* 0x000fea0003800200 */
.L_x_849:
        /* <DEDUP_REMOVED lines=21> */
.L_x_851:
        /* <DEDUP_REMOVED lines=18> */
.L_x_853:
[----:B------:R-:W-:Y:S05]  /*4460*/  BSYNC.RECONVERGENT B0 ;  /* 0x0000000000007941 */ /* 0x000fea0003800200 */
.L_x_852:
        /* <DEDUP_REMOVED lines=21> */
.L_x_854:
        /* <DEDUP_REMOVED lines=18> */
.L_x_856:
[----:B------:R-:W-:Y:S05]  /*46e0*/  BSYNC.RECONVERGENT B0 ;  /* 0x0000000000007941 */ /* 0x000fea0003800200 */
.L_x_855:
        /* <DEDUP_REMOVED lines=22> */
.L_x_857:
        /* <DEDUP_REMOVED lines=18> */
.L_x_859:
[----:B------:R-:W-:Y:S05]  /*4970*/  BSYNC.RECONVERGENT B0 ;  /* 0x0000000000007941 */ /* 0x000fea0003800200 */
.L_x_858:
        /* <DEDUP_REMOVED lines=8> */
.L_x_828:
        /* <DEDUP_REMOVED lines=16> */
.L_x_862:
[----:B------:R-:W-:Y:S05]  /*4b00*/  BSYNC.RECONVERGENT B0 ;  /* 0x0000000000007941 */ /* 0x000fea0003800200 */
.L_x_861:
        /* <DEDUP_REMOVED lines=11> */
.L_x_864:
[----:B------:R-:W2:Y:S04]  /*4bc0*/  LDG.E.STRONG.GPU R5, desc[UR12][R2.64] ;  /* 0x0000000c02057981 */ /* 0x000ea8000c1ef900 */
[----:B--2---:R-:W-:Y:S01]  /*4bd0*/  CCTL.IVALL ;  /* 0x00000000ff00798f */ /* 0x004fe20002000000 */
[----:B------:R-:W-:Y:S05]  /*4be0*/  YIELD ;  /* 0x0000000000007946 */ /* 0x000fea0003800000 */
[----:B------:R-:W-:-:S13]  /*4bf0*/  ISETP.NE.AND P0, PT, R5, R0, PT ;  /* 0x000000000500720c */ /* 0x000fda0003f05270 */
[----:B------:R-:W-:Y:S05]  /*4c00*/  @P0 BRA `(.L_x_864) ;  /* 0xfffffffc00ec0947 */ /* 0x000fea000383ffff */
.L_x_863:
        /* <DEDUP_REMOVED lines=82> */
.L_x_867:
        /* <DEDUP_REMOVED lines=33> */
.L_x_866:
[----:B------:R-:W-:Y:S05]  /*5340*/  BSYNC.RECONVERGENT B0 ;  /* 0x0000000000007941 */ /* 0x000fea0003800200 */
.L_x_865:
        /* <DEDUP_REMOVED lines=11> */
.L_x_869:
        /* <DEDUP_REMOVED lines=88> */
.L_x_868:
[----:B------:R-:W-:Y:S05]  /*5980*/  EXIT ;  /* 0x000000000000794d */ /* 0x000fea0003800000 */
.L_x_870:
        /* <DEDUP_REMOVED lines=15> */
.L_x_2083:


//--------------------- .text._Z35group_norm_nhwc_bwd_one_pass_kernelI11Fp32IOFp32WLi64ELi10ELi640EEv26Group_norm_nhwc_bwd_params --------------------------
	.section	.text._Z35group_norm_nhwc_bwd_one_pass_kernelI11Fp32IOFp32WLi64ELi10ELi640EEv26Group_norm_nhwc_bwd_params,"ax",@progbits
	.align	128
        .global         _Z35group_norm_nhwc_bwd_one_pass_kernelI11Fp32IOFp32WLi64ELi10ELi640EEv26Group_norm_nhwc_bwd_params
        .type           _Z35group_norm_nhwc_bwd_one_pass_kernelI11Fp32IOFp32WLi64ELi10ELi640EEv26Group_norm_nhwc_bwd_params,@function
        .size           _Z35group_norm_nhwc_bwd_one_pass_kernelI11Fp32IOFp32WLi64ELi10ELi640EEv26Group_norm_nhwc_bwd_params,(.L_x_2084 - _Z35group_norm_nhwc_bwd_one_pass_kernelI11Fp32IOFp32WLi64ELi10ELi640EEv26Group_norm_nhwc_bwd_params)
        .other          _Z35group_norm_nhwc_bwd_one_pass_kernelI11Fp32IOFp32WLi64ELi10ELi640EEv26Group_norm_nhwc_bwd_params,@"STO_CUDA_ENTRY STV_DEFAULT"
_Z35group_norm_nhwc_bwd_one_pass_kernelI11Fp32IOFp32WLi64ELi10ELi640EEv26Group_norm_nhwc_bwd_params:
.text._Z35group_norm_nhwc_bwd_one_pass_kernelI11Fp32IOFp32WLi64ELi10ELi640EEv26Group_norm_nhwc_bwd_params:
        /* <DEDUP_REMOVED lines=37> */
.L_x_893:
[----:B0-----:R-:W0:Y:S01]  /*0250*/  LDC R6, c[0x0][0x410] ;  /* 0x00010400ff067b82 */ /* 0x001e220000000800 */
[----:B-1----:R-:W1:Y:S01]  /*0260*/  LDCU.128 UR24, c[0x0][0x400] ;  /* 0x00008000ff1877ac */ /* 0x002e620008000c00 */
[----:B------:R-:W-:Y:S01]  /*0270*/  SHF.R.S32.HI R13, RZ, 0x1f, R39 ;  /* 0x0000001fff0d7819 */ /* 0x000fe20000011427 */
[----:B------:R-:W2:Y:S01]  /*0280*/  LDCU.64 UR6, c[0x0][0x3b8] ;  /* 0x00007700ff0677ac */ /* 0x000ea20008000a00 */
[----:B0-----:R-:W-:Y:S01]  /*0290*/  IABS R5, R6 ;  /* 0x0000000600057213 */ /* 0x001fe20000000000 */
[----:B--2---:R-:W-:-:S03]  /*02a0*/  UIMAD.WIDE UR6, UR11, 0x8, UR6 ;  /* 0x000000080b0678a5 */ /* 0x004fc6000f8e0206 */
[----:B------:R-:W0:Y:S01]  /*02b0*/  I2F.RP R0, R5 ;  /* 0x0000000500007306 */ /* 0x000e220000209400 */
[----:B------:R-:W-:Y:S02]  /*02c0*/  ISETP.LE.AND P1, PT, RZ, UR11, PT ;  /* 0x0000000bff007c0c */ /* 0x000fe4000bf23270 */
[----:B-1----:R-:W-:Y:S02]  /*02d0*/  ISETP.GE.U32.AND P0, PT, R39, UR24, PT ;  /* 0x0000001827007c0c */ /* 0x002fe4000bf06070 */
[----:B---3--:R-:W-:Y:S02]  /*02e0*/  MOV R8, UR6 ;  /* 0x0000000600087c02 */ /* 0x008fe40008000f00 */
[----:B------:R-:W-:Y:S01]  /*02f0*/  MOV R9, UR7 ;  /* 0x0000000700097c02 */ /* 0x000fe20008000f00 */
[----:B0-----:R-:W0:Y:S01]  /*0300*/  MUFU.RCP R0, R0 ;  /* 0x0000000000007308 */ /* 0x001e220000001000 */
[----:B------:R-:W-:-:S04]  /*0310*/  ISETP.GE.AND.EX P0, PT, R13, UR25, PT, P0 ;  /* 0x000000190d007c0c */ /* 0x000fc8000bf06300 */
[----:B------:R-:W2:Y:S01]  /*0320*/  LDG.E.64 R8, desc[UR14][R8.64] ;  /* 0x0000000e08087981 */ /* 0x000ea2000c1e1b00 */
[----:B0-----:R-:W-:-:S04]  /*0330*/  IADD3 R2, PT, PT, R0, 0xffffffe, RZ ;  /* 0x0ffffffe00027810 */ /* 0x001fc80007ffe0ff */
[----:B------:R0:W1:Y:S02]  /*0340*/  F2I.FTZ.U32.TRUNC.NTZ R3, R2 ;  /* 0x0000000200037305 */ /* 0x000064000021f000 */
[----:B0-----:R-:W-:Y:S01]  /*0350*/  HFMA2 R2, -RZ, RZ, 0, 0 ;  /* 0x00000000ff027431 */ /* 0x001fe200000001ff */
[----:B-1----:R-:W-:-:S05]  /*0360*/  IADD3 R4, PT, PT, RZ, -R3, RZ ;  /* 0x80000003ff047210 */ /* 0x002fca0007ffe0ff */
[----:B------:R-:W-:Y:S01]  /*0370*/  IMAD R7, R4, R5, RZ ;  /* 0x0000000504077224 */ /* 0x000fe200078e02ff */
[----:B------:R-:W-:-:S03]  /*0380*/  IABS R4, UR11 ;  /* 0x0000000b00047c13 */ /* 0x000fc60008000000 */
[----:B------:R-:W-:Y:S01]  /*0390*/  IMAD.HI.U32 R3, R3, R7, R2 ;  /* 0x0000000703037227 */ /* 0x000fe200078e0002 */
[----:B------:R-:W-:-:S05]  /*03a0*/  LOP3.LUT R2, R6, UR11, RZ, 0x3c, !PT ;  /* 0x0000000b06027c12 */ /* 0x000fca000f8e3cff */
[----:B------:R-:W-:-:S05]  /*03b0*/  IMAD.HI.U32 R3, R3, R4, RZ ;  /* 0x0000000403037227 */ /* 0x000fca00078e00ff */
[----:B------:R-:W-:-:S05]  /*03c0*/  IADD3 R0, PT, PT, -R3, RZ, RZ ;  /* 0x000000ff03007210 */ /* 0x000fca0007ffe1ff */
[----:B------:R-:W-:-:S05]  /*03d0*/  IMAD R0, R5, R0, R4 ;  /* 0x0000000005007224 */ /* 0x000fca00078e0204 */
[----:B------:R-:W-:Y:S02]  /*03e0*/  ISETP.GT.U32.AND P4, PT, R5, R0, PT ;  /* 0x000000000500720c */ /* 0x000fe40003f84070 */
[----:B------:R-:W-:-:S11]  /*03f0*/  ISETP.GE.AND P2, PT, R2, RZ, PT ;  /* 0x000000ff0200720c */ /* 0x000fd60003f46270 */
        /* <DEDUP_REMOVED lines=16> */
[----:B------:R-:W1:Y:S03]  /*0500*/  @!P0 LDC.64 R4, c[0x0][0x398] ;  /* 0x0000e600ff048b82 */ /* 0x000e660000000a00 */
[----:B------:R-:W-:Y:S01]  /*0510*/  IADD3 R40, P1, PT, R19, R34, RZ ;  /* 0x0000002213287210 */ /* 0x000fe20007f3e0ff */
[----:B------:R-:W-:-:S03]  /*0520*/  IMAD R0, R0, UR26, RZ ;  /* 0x0000001a00007c24 */ /* 0x000fc6000f8e02ff */
[----:B------:R-:W-:Y:S01]  /*0530*/  LEA.HI.X.SX32 R41, R19, RZ, 0x1, P1 ;  /* 0x000000ff13297211 */ /* 0x000fe200008f0eff */
[----:B------:R-:W3:Y:S01]  /*0540*/  @!P0 LDC.64 R2, c[0x0][0x3a0] ;  /* 0x0000e800ff028b82 */ /* 0x000ee20000000a00 */
[C---:B------:R-:W-:Y:S02]  /*0550*/  IMAD R43, R11.reuse, UR27, R0 ;  /* 0x0000001b0b2b7c24 */ /* 0x040fe4000f8e0200 */
[----:B------:R-:W-:-:S04]  /*0560*/  IMAD.WIDE.U32 R40, R11, UR26, R40 ;  /* 0x0000001a0b287c25 */ /* 0x000fc8000f8e0028 */
[----:B0-----:R-:W-:Y:S01]  /*0570*/  @!P0 IMAD R0, R13, R6, RZ ;  /* 0x000000060d008224 */ /* 0x001fe200078e02ff */
[----:B------:R-:W-:Y:S02]  /*0580*/  IADD3 R43, PT, PT, R41, R43, RZ ;  /* 0x0000002b292b7210 */ /* 0x000fe40007ffe0ff */
[----:B------:R-:W-:Y:S01]  /*0590*/  @!P0 MOV R42, R40 ;  /* 0x00000028002a8202 */ /* 0x000fe20000000f00 */
[----:B------:R-:W-:-:S04]  /*05a0*/  @!P0 IMAD R13, R39, R7, R0 ;  /* 0x00000007270d8224 */ /* 0x000fc800078e0200 */
[----:B------:R-:W-:Y:S02]  /*05b0*/  @!P0 IMAD.WIDE.U32 R10, R39, R6, R42 ;  /* 0x00000006270a8225 */ /* 0x000fe400078e002a */
[----:B------:R-:W0:Y:S03]  /*05c0*/  LDC.64 R6, c[0x0][0x3a8] ;  /* 0x0000ea00ff067b82 */ /* 0x000e260000000a00 */
[----:B------:R-:W-:Y:S02]  /*05d0*/  @!P0 IADD3 R11, PT, PT, R11, R13, RZ ;  /* 0x0000000d0b0b8210 */ /* 0x000fe40007ffe0ff */
[C---:B------:R-:W-:Y:S02]  /*05e0*/  @!P0 SHF.L.U32 R17, R10.reuse, 0x2, RZ ;  /* 0x000000020a118819 */ /* 0x040fe400000006ff */
[----:B------:R-:W-:Y:S02]  /*05f0*/  @!P0 SHF.L.U64.HI R10, R10, 0x2, R11 ;  /* 0x000000020a0a8819 */ /* 0x000fe4000001020b */
[----:B-1----:R-:W-:-:S02]  /*0600*/  @!P0 IADD3 R16, P2, PT, R17, R4, RZ ;  /* 0x0000000411108210 */ /* 0x002fc40007f5e0ff */
[----:B---3--:R-:W-:Y:S02]  /*0610*/  @!P0 IADD3 R14, P1, PT, R17, R2, RZ ;  /* 0x00000002110e8210 */ /* 0x008fe40007f3e0ff */
[----:B------:R-:W-:Y:S02]  /*0620*/  @!P0 IADD3.X R17, PT, PT, R10, R5, RZ, P2, !PT ;  /* 0x000000050a118210 */ /* 0x000fe400017fe4ff */
[----:B------:R-:W-:-:S13]  /*0630*/  ISETP.NE.AND P2, PT, RZ, UR22, PT ;  /* 0x00000016ff007c0c */ /* 0x000fda000bf45270 */
[----:B------:R-:W1:Y:S01]  /*0640*/  @P2 LDC.64 R12, c[0x0][0x3b0] ;  /* 0x0000ec00ff0c2b82 */ /* 0x000e620000000a00 */
[----:B------:R-:W-:Y:S02]  /*0650*/  @!P0 IADD3.X R15, PT, PT, R10, R3, RZ, P1, !PT ;  /* 0x000000030a0f8210 */ /* 0x000fe40000ffe4ff */
[----:B------:R-:W-:Y:S01]  /*0660*/  CS2R R10, SRZ ;  /* 0x00000000000a7805 */ /* 0x000fe2000001ff00 */
[----:B------:R-:W-:Y:S01]  /*0670*/  HFMA2 R3, -RZ, RZ, 0, 0 ;  /* 0x00000000ff037431 */ /* 0x000fe200000001ff */
[----:B------:R-:W-:Y:S02]  /*0680*/  IADD3 R19, PT, PT, R19, R34, RZ ;  /* 0x0000002213137210 */ /* 0x000fe40007ffe0ff */
[----:B------:R-:W-:Y:S02]  /*0690*/  MOV R2, RZ ;  /* 0x000000ff00027202 */ /* 0x000fe40000000f00 */
[----:B------:R-:W3:Y:S01]  /*06a0*/  @!P0 LDG.E.64 R10, desc[UR14][R14.64] ;  /* 0x0000000e0e0a8981 */ /* 0x000ee2000c1e1b00 */
[----:B0-----:R-:W-:Y:S01]  /*06b0*/  IMAD.WIDE R4, R19, 0x4, R6 ;  /* 0x0000000413047825 */ /* 0x001fe200078e0206 */
[----:B------:R-:W-:-:S02]  /*06c0*/  CS2R R6, SRZ ;  /* 0x0000000000067805 */ /* 0x000fc4000001ff00 */
[----:B------:R-:W4:Y:S04]  /*06d0*/  @!P0 LDG.E.64 R2, desc[UR14][R16.64] ;  /* 0x0000000e10028981 */ /* 0x000f28000c1e1b00 */
[----:B------:R-:W5:Y:S01]  /*06e0*/  LDG.E.64 R4, desc[UR14][R4.64] ;  /* 0x0000000e04047981 */ /* 0x000f62000c1e1b00 */
[----:B-1----:R-:W-:-:S05]  /*06f0*/  @P2 IMAD.WIDE R12, R19, 0x4, R12 ;  /* 0x00000004130c2825 */ /* 0x002fca00078e020c */
[----:B------:R0:W5:Y:S01]  /*0700*/  @P2 LDG.E.64 R6, desc[UR14][R12.64] ;  /* 0x0000000e0c062981 */ /* 0x000162000c1e1b00 */
[----:B------:R-:W-:Y:S01]  /*0710*/  UMOV UR17, 0x3f800000 ;  /* 0x3f80000000117882 */ /* 0x000fe20000000000 */
        /* <DEDUP_REMOVED lines=9> */
[C---:B---3--:R-:W-:Y:S01]  /*07b0*/  FADD.FTZ R10, -R8.reuse, R10 ;  /* 0x0000000a080a7221 */ /* 0x048fe20000010100 */
[----:B------:R-:W-:-:S03]  /*07c0*/  FADD.FTZ R0, -R8, R11 ;  /* 0x0000000b08007221 */ /* 0x000fc60000010100 */
[----:B------:R-:W-:Y:S01]  /*07d0*/  FMUL.FTZ R33, R10, UR17 ;  /* 0x000000110a217c20 */ /* 0x000fe20008410000 */
[----:B----4-:R-:W-:Y:S01]  /*07e0*/  MOV R8, R3 ;  /* 0x0000000300087202 */ /* 0x010fe20000000f00 */
[----:B------:R-:W-:Y:S01]  /*07f0*/  FMUL.FTZ R0, R0, UR17 ;  /* 0x0000001100007c20 */ /* 0x000fe20008410000 */
[----:B------:R-:W-:Y:S01]  /*0800*/  MOV R11, R2 ;  /* 0x00000002000b7202 */ /* 0x000fe20000000f00 */
[----:B0-----:R-:W-:Y:S06]  /*0810*/  @!P2 BRA `(.L_x_872) ;  /* 0x000000000048a947 */ /* 0x001fec0003800000 */
        /* <DEDUP_REMOVED lines=14> */
[----:B------:R-:W-:-:S03]  /*0900*/  FMUL.FTZ R11, R2, R11 ;  /* 0x0000000b020b7220 */ /* 0x000fc60000410000 */
[----:B------:R-:W-:-:S04]  /*0910*/  FFMA.FTZ R8, R8, R15, 1 ;  /* 0x3f80000008087423 */ /* 0x000fc8000001000f */
[----:B------:R-:W-:Y:S01]  /*0920*/  FMUL.FTZ R11, R11, R8 ;  /* 0x000000080b0b7220 */ /* 0x000fe20000410000 */
[----:B------:R-:W-:-:S07]  /*0930*/  FMUL.FTZ R8, R9, R16 ;  /* 0x0000001009087220 */ /* 0x000fce0000410000 */
.L_x_872:
[----:B-----5:R-:W-:Y:S01]  /*0940*/  FMUL.FTZ R10, R4, R11 ;  /* 0x0000000b040a7220 */ /* 0x020fe20000410000 */
[----:B------:R-:W-:Y:S01]  /*0950*/  FMUL.FTZ R9, R5, R8 ;  /* 0x0000000805097220 */ /* 0x000fe20000410000 */
[----:B------:R-:W-:Y:S01]  /*0960*/  ISETP.GT.AND P1, PT, R35, 0x1e, PT ;  /* 0x0000001e2300780c */ /* 0x000fe20003f24270 */
[----:B------:R-:W-:Y:S01]  /*0970*/  FADD.FTZ R14, RZ, R11 ;  /* 0x0000000bff0e7221 */ /* 0x000fe20000010000 */
[----:B------:R-:W-:Y:S01]  /*0980*/  FFMA.FTZ R13, R33, R10, RZ ;  /* 0x0000000a210d7223 */ /* 0x000fe200000100ff */
[----:B------:R-:W-:Y:S01]  /*0990*/  FADD.FTZ R12, RZ, R10 ;  /* 0x0000000aff0c7221 */ /* 0x000fe20000010000 */
[----:B------:R-:W-:Y:S01]  /*09a0*/  FADD.FTZ R15, RZ, R8 ;  /* 0x00000008ff0f7221 */ /* 0x000fe20000010000 */
        /* <DEDUP_REMOVED lines=24> */
[----:B------:R-:W-:Y:S01]  /*0b30*/  FFMA.FTZ R13, R0, R8, RZ ;  /* 0x00000008000d7223 */ /* 0x000fe200000100ff */
[----:B-1----:R-:W-:Y:S01]  /*0b40*/  FADD.FTZ R16, R9, R12 ;  /* 0x0000000c09107221 */ /* 0x002fe20000010000 */
[----:B------:R-:W-:Y:S02]  /*0b50*/  FFMA.FTZ R12, R33, R11, RZ ;  /* 0x0000000b210c7223 */ /* 0x000fe400000100ff */
[----:B------:R-:W-:Y:S02]  /*0b60*/  FSEL R8, R10, R17, P1 ;  /* 0x000000110a087208 */ /* 0x000fe40000800000 */
[----:B------:R-:W-:Y:S01]  /*0b70*/  FSEL R9, R9, R16, P1 ;  /* 0x0000001009097208 */ /* 0x000fe20000800000 */
[----:B------:R0:W-:Y:S04]  /*0b80*/  STS.128 [R38], R12 ;  /* 0x0000000c26007388 */ /* 0x0001e80000000c00 */
[----:B------:R0:W1:Y:S04]  /*0b90*/  SHFL.DOWN PT, R10, R8, 0x10, 0x1f ;  /* 0x0a001f00080a7f89 */ /* 0x00006800000e0000 */
[----:B------:R0:W2:Y:S01]  /*0ba0*/  SHFL.DOWN PT, R11, R9, 0x10, 0x1f ;  /* 0x0a001f00090b7f89 */ /* 0x0000a200000e0000 */
[----:B------:R-:W-:Y:S05]  /*0bb0*/  @P4 BRA `(.L_x_874) ;  /* 0x0000000000104947 */ /* 0x000fea0003800000 */
[----:B------:R-:W-:Y:S01]  /*0bc0*/  ISETP.NE.AND P1, PT, R35, RZ, PT ;  /* 0x000000ff2300720c */ /* 0x000fe20003f25270 */
[----:B01----:R-:W-:Y:S01]  /*0bd0*/  FADD.FTZ R8, R17, R10 ;  /* 0x0000000a11087221 */ /* 0x003fe20000010000 */
[----:B--2---:R-:W-:-:S11]  /*0be0*/  FADD.FTZ R9, R16, R11 ;  /* 0x0000000b10097221 */ /* 0x004fd60000010000 */
[----:B------:R3:W-:Y:S02]  /*0bf0*/  @!P1 STS.64 [R36+UR10+0x18], R8 ;  /* 0x0000180824009988 */ /* 0x0007e40008000a0a */
.L_x_874:
[----:B------:R-:W-:Y:S05]  /*0c00*/  BSYNC.RECONVERGENT B0 ;  /* 0x0000000000007941 */ /* 0x000fea0003800200 */
.L_x_873:
[----:B------:R-:W-:Y:S06]  /*0c10*/  BAR.SYNC.DEFER_BLOCKING 0x0 ;  /* 0x0000000000007b1d */ /* 0x000fec0000010000 */
[----:B------:R-:W-:Y:S04]  /*0c20*/  BSSY.RECONVERGENT B0, `(.L_x_875) ;  /* 0x0000035000007945 */ /* 0x000fe80003800200 */
[----:B------:R-:W-:Y:S05]  /*0c30*/  @P3 BRA `(.L_x_876) ;  /* 0x0000000000cc3947 */ /* 0x000fea0003800000 */
[----:B------:R-:W4:Y:S01]  /*0c40*/  S2UR UR7, SR_CgaCtaId ;  /* 0x00000000000779c3 */ /* 0x000f220000008800 */
[----:B------:R-:W-:Y:S02]  /*0c50*/  UMOV UR6, 0x400 ;  /* 0x0000040000067882 */ /* 0x000fe40000000000 */
[----:B----4-:R-:W-:-:S09]  /*0c60*/  ULEA UR6, UR7, UR6, 0x18 ;  /* 0x0000000607067291 */ /* 0x010fd2000f8ec0ff */
[----:B------:R-:W4:Y:S04]  /*0c70*/  LDS.128 R16, [UR6+0x20] ;  /* 0x00002006ff107984 */ /* 0x000f280008000c00 */
[----:B------:R-:W5:Y:S04]  /*0c80*/  LDS.128 R28, [UR6+0x30] ;  /* 0x00003006ff1c7984 */ /* 0x000f680008000c00 */
[----:B------:R-:W5:Y:S04]  /*0c90*/  LDS.128 R20, [UR6+0x40] ;  /* 0x00004006ff147984 */ /* 0x000f680008000c00 */
[----:B------:R-:W5:Y:S01]  /*0ca0*/  LDS.128 R24, [UR6+0x50] ;  /* 0x00005006ff187984 */ /* 0x000f620008000c00 */
[----:B----4-:R-:W-:Y:S01]  /*0cb0*/  FADD.FTZ R45, R8, R16 ;  /* 0x00000010082d7221 */ /* 0x010fe20000010000 */
[----:B------:R-:W-:-:S02]  /*0cc0*/  FADD.FTZ R16, R9, R17 ;  /* 0x0000001109107221 */ /* 0x000fc40000010000 */
[----:B0123--:R-:W0:Y:S01]  /*0cd0*/  LDS.128 R8, [UR6+0x60] ;  /* 0x00006006ff087984 */ /* 0x00fe220008000c00 */
[----:B------:R-:W-:Y:S01]  /*0ce0*/  FADD.FTZ R45, R45, R18 ;  /* 0x000000122d2d7221 */ /* 0x000fe20000010000 */
[----:B------:R-:W-:-:S03]  /*0cf0*/  FADD.FTZ R16, R16, R19 ;  /* 0x0000001310107221 */ /* 0x000fc60000010000 */
[----:B-----5:R-:W-:Y:S01]  /*0d00*/  FADD.FTZ R45, R45, R28 ;  /* 0x0000001c2d2d7221 */ /* 0x020fe20000010000 */
[----:B------:R-:W-:-:S03]  /*0d10*/  FADD.FTZ R16, R16, R29 ;  /* 0x0000001d10107221 */ /* 0x000fc60000010000 */
[----:B------:R-:W-:Y:S01]  /*0d20*/  FADD.FTZ R45, R45, R30 ;  /* 0x0000001e2d2d7221 */ /* 0x000fe20000010000 */
[----:B------:R-:W-:Y:S02]  /*0d30*/  FADD.FTZ R28, R16, R31 ;  /* 0x0000001f101c7221 */ /* 0x000fe40000010000 */
[----:B------:R-:W1:Y:S01]  /*0d40*/  LDS.128 R16, [UR6+0x70] ;  /* 0x00007006ff107984 */ /* 0x000e620008000c00 */
[----:B------:R-:W-:Y:S01]  /*0d50*/  FADD.FTZ R45, R45, R20 ;  /* 0x000000142d2d7221 */ /* 0x000fe20000010000 */
        /* <DEDUP_REMOVED lines=33> */
.L_x_876:
[----:B------:R-:W-:Y:S05]  /*0f70*/  BSYNC.RECONVERGENT B0 ;  /* 0x0000000000007941 */ /* 0x000fea0003800200 */
.L_x_875:
[----:B------:R-:W-:Y:S06]  /*0f80*/  BAR.SYNC.DEFER_BLOCKING 0x0 ;  /* 0x0000000000007b1d */ /* 0x000fec0000010000 */
[----:B------:R-:W-:Y:S04]  /*0f90*/  BSSY.RECONVERGENT B0, `(.L_x_877) ;  /* 0x00000f3000007945 */ /* 0x000fe80003800200 */
[----:B------:R-:W-:Y:S05]  /*0fa0*/  @P5 BRA `(.L_x_878) ;  /* 0x0000000c00c45947 */ /* 0x000fea0003800000 */
[----:B------:R-:W2:Y:S01]  /*0fb0*/  LDS.128 R28, [R38+0x50] ;  /* 0x00005000261c7984 */ /* 0x000ea20000000c00 */
[----:B------:R-:W-:-:S03]  /*0fc0*/  UMOV UR6, 0x1e0 ;  /* 0x000001e000067882 */ /* 0x000fc60000000000 */
[----:B------:R-:W4:Y:S04]  /*0fd0*/  LDS.128 R16, [R38+0xa0] ;  /* 0x0000a00026107984 */ /* 0x000f280000000c00 */
[----:B------:R-:W5:Y:S04]  /*0fe0*/  LDS.128 R24, [R38+0xf0] ;  /* 0x0000f00026187984 */ /* 0x000f680000000c00 */
[----:B------:R-:W3:Y:S01]  /*0ff0*/  LDS.128 R20, [R38+0x140] ;  /* 0x0001400026147984 */ /* 0x000ee20000000c00 */
[----:B--2---:R-:W-:Y:S01]  /*1000*/  FADD.FTZ R11, R12, R28 ;  /* 0x0000001c0c0b7221 */ /* 0x004fe20000010000 */
[----:B-1----:R-:W-:Y:S01]  /*1010*/  FADD.FTZ R10, R13, R29 ;  /* 0x0000001d0d0a7221 */ /* 0x002fe20000010000 */
[----:B------:R-:W-:Y:S01]  /*1020*/  FADD.FTZ R45, R14, R30 ;  /* 0x0000001e0e2d7221 */ /* 0x000fe20000010000 */
[----:B------:R-:W-:Y:S01]  /*1030*/  FADD.FTZ R30, R15, R31 ;  /* 0x0000001f0f1e7221 */ /* 0x000fe20000010000 */
[----:B----4-:R-:W-:Y:S01]  /*1040*/  FADD.FTZ R29, R11, R16 ;  /* 0x000000100b1d7221 */ /* 0x010fe20000010000 */
[----:B0-----:R-:W0:Y:S01]  /*1050*/  LDS.128 R12, [R38+0x190] ;  /* 0x00019000260c7984 */ /* 0x001e220000000c00 */
[----:B------:R-:W-:Y:S01]  /*1060*/  FADD.FTZ R28, R10, R17 ;  /* 0x000000110a1c7221 */ /* 0x000fe20000010000 */
[----:B------:R-:W-:Y:S01]  /*1070*/  FADD.FTZ R11, R45, R18 ;  /* 0x000000122d0b7221 */ /* 0x000fe20000010000 */
[----:B------:R-:W-:Y:S01]  /*1080*/  FADD.FTZ R10, R30, R19 ;  /* 0x000000131e0a7221 */ /* 0x000fe20000010000 */
[----:B-----5:R-:W-:Y:S01]  /*1090*/  FADD.FTZ R45, R29, R24 ;  /* 0x000000181d2d7221 */ /* 0x020fe20000010000 */
[----:B------:R-:W1:Y:S01]  /*10a0*/  LDS.128 R16, [R38+0x1e0] ;  /* 0x0001e00026107984 */ /* 0x000e620000000c00 */
[----:B------:R-:W-:Y:S01]  /*10b0*/  FADD.FTZ R24, R28, R25 ;  /* 0x000000191c187221 */ /* 0x000fe20000010000 */
[----:B------:R-:W-:Y:S01]  /*10c0*/  FADD.FTZ R10, R10, R27 ;  /* 0x0000001b0a0a7221 */ /* 0x000fe20000010000 */
[----:B------:R-:W-:Y:S01]  /*10d0*/  FADD.FTZ R11, R11, R26 ;  /* 0x0000001a0b0b7221 */ /* 0x000fe20000010000 */
[----:B------:R-:W2:Y:S01]  /*10e0*/  LDS.128 R28, [R38+0x230] ;  /* 0x00023000261c7984 */ /* 0x000ea20000000c00 */
[----:B---3--:R-:W-:Y:S01]  /*10f0*/  FADD.FTZ R45, R45, R20 ;  /* 0x000000142d2d7221 */ /* 0x008fe20000010000 */
        /* <DEDUP_REMOVED lines=16> */
.L_x_879:
        /* <DEDUP_REMOVED lines=19> */
[----:B---3--:R-:W-:Y:S01]  /*1330*/  FADD.FTZ R11, R11, R24 ;  /* 0x000000180b0b7221 */ /* 0x008fe20000010000 */
[----:B------:R-:W2:Y:S01]  /*1340*/  LDS.128 R20, [R10+0x280] ;  /* 0x000280000a147984 */ /* 0x000ea20000000c00 */
[----:B------:R-:W-:Y:S01]  /*1350*/  FADD.FTZ R24, R16, R25 ;  /* 0x0000001910187221 */ /* 0x000fe20000010000 */
[----:B------:R-:W-:Y:S01]  /*1360*/  FADD.FTZ R44, R44, R19 ;  /* 0x000000132c2c7221 */ /* 0x000fe20000010000 */
[----:B------:R-:W-:-:S02]  /*1370*/  FADD.FTZ R25, R17, R26 ;  /* 0x0000001a11197221 */ /* 0x000fc40000010000 */
[----:B------:R-:W3:Y:S01]  /*1380*/  LDS.128 R16, [R10+0x2d0] ;  /* 0x0002d0000a107984 */ /* 0x000ee20000000c00 */
        /* <DEDUP_REMOVED lines=15> */
[----:B---3--:R-:W-:Y:S01]  /*1480*/  FADD.FTZ R11, R11, R16 ;  /* 0x000000100b0b7221 */ /* 0x008fe20000010000 */
[----:B------:R-:W2:Y:S01]  /*1490*/  LDS.128 R28, [R10+0x3c0] ;  /* 0x0003c0000a1c7984 */ /* 0x000ea20000000c00 */
[----:B------:R-:W-:Y:S01]  /*14a0*/  FADD.FTZ R16, R20, R17 ;  /* 0x0000001114107221 */ /* 0x000fe20000010000 */
[----:B------:R-:W-:Y:S01]  /*14b0*/  FADD.FTZ R17, R21, R18 ;  /* 0x0000001215117221 */ /* 0x000fe20000010000 */
[----:B------:R-:W-:Y:S01]  /*14c0*/  FADD.FTZ R44, R44, R19 ;  /* 0x000000132c2c7221 */ /* 0x000fe20000010000 */
        /* <DEDUP_REMOVED lines=135> */
[----:B---3--:R-:W-:Y:S01]  /*1d40*/  FADD.FTZ R11, R11, R24 ;  /* 0x000000180b0b7221 */ /* 0x008fe20000010000 */
        /* <DEDUP_REMOVED lines=23> */
.L_x_878:
[----:B------:R-:W-:Y:S05]  /*1ec0*/  BSYNC.RECONVERGENT B0 ;  /* 0x0000000000007941 */ /* 0x000fea0003800200 */
.L_x_877:
[----:B------:R-:W-:Y:S04]  /*1ed0*/  BSSY.RECONVERGENT B0, `(.L_x_880) ;  /* 0x000001d000007945 */ /* 0x000fe80003800200 */
[----:B------:R-:W-:Y:S05]  /*1ee0*/  @P5 BRA `(.L_x_881) ;  /* 0x00000000006c5947 */ /* 0x000fea0003800000 */
[----:B-12---:R-:W1:Y:S01]  /*1ef0*/  LDC.64 R10, c[0x0][0x3f8] ;  /* 0x0000fe00ff0a7b82 */ /* 0x006e620000000a00 */
[----:B------:R-:W-:-:S07]  /*1f00*/  IMAD R21, R32, 0x5, R37 ;  /* 0x0000000520157824 */ /* 0x000fce00078e0225 */
[----:B------:R-:W2:Y:S01]  /*1f10*/  LDC.64 R16, c[0x0][0x3d8] ;  /* 0x0000f600ff107b82 */ /* 0x000ea20000000a00 */
        /* <DEDUP_REMOVED lines=24> */
.L_x_881:
[----:B------:R-:W-:Y:S05]  /*20a0*/  BSYNC.RECONVERGENT B0 ;  /* 0x0000000000007941 */ /* 0x000fea0003800200 */
.L_x_880:
[----:B------:R-:W-:-:S09]  /*20b0*/  UISETP.GE.U32.AND UP0, UPT, UR20, 0x2, UPT ;  /* 0x000000021400788c */ /* 0x000fd2000bf06070 */
[----:B------:R-:W-:Y:S05]  /*20c0*/  BRA.U !UP0, `(.L_x_882) ;  /* 0x0000000908f47547 */ /* 0x000fea000b800000 */
[----:B------:R-:W5:Y:S01]  /*20d0*/  LDCU.64 UR6, c[0x0][0x3d0] ;  /* 0x00007a00ff0677ac */ /* 0x000f620008000a00 */
[----:B-1--4-:R-:W-:Y:S01]  /*20e0*/  MOV R10, UR20 ;  /* 0x00000014000a7c02 */ /* 0x012fe20008000f00 */
[----:B------:R-:W-:-:S03]  /*20f0*/  ULOP3.LUT UR8, UR4, 0x1, URZ, 0xc0, !UPT ;  /* 0x0000000104087892 */ /* 0x000fc6000f8ec0ff */
[----:B------:R-:W-:Y:S01]  /*2100*/  ISETP.GE.U32.AND P4, PT, R10, 0x8, PT ;  /* 0x000000080a00780c */ /* 0x000fe20003f86070 */
[----:B------:R-:W-:-:S04]  /*2110*/  UIMAD UR13, UR8, UR21, URZ ;  /* 0x00000015080d72a4 */ /* 0x000fc8000f8e02ff */
[----:B------:R-:W-:-:S04]  /*2120*/  UIMAD UR8, UR13, UR20, URZ ;  /* 0x000000140d0872a4 */ /* 0x000fc8000f8e02ff */
[----:B------:R-:W-:-:S04]  /*2130*/  USHF.L.U32 UR8, UR8, 0x1, URZ ;  /* 0x0000000108087899 */ /* 0x000fc800080006ff */
[----:B-----5:R-:W-:Y:S01]  /*2140*/  UIMAD.WIDE UR8, UR8, 0x4, UR6 ;  /* 0x00000004080878a5 */ /* 0x020fe2000f8e0206 */
[----:B------:R-:W-:Y:S11]  /*2150*/  @P3 BRA `(.L_x_883) ;  /* 0x0000000000603947 */ /* 0x000ff60003800000 */
[----:B--2---:R-:W1:Y:S01]  /*2160*/  LDC.64 R10, c[0x0][0x3c8] ;  /* 0x0000f200ff0a7b82 */ /* 0x004e620000000a00 */
[----:B0-----:R-:W-:Y:S01]  /*2170*/  MOV R14, UR4 ;  /* 0x00000004000e7c02 */ /* 0x001fe20008000f00 */
[----:B------:R-:W-:Y:S02]  /*2180*/  UIADD3 UR18, UPT, UPT, UR13, UR12, URZ ;  /* 0x0000000c0d127290 */ /* 0x000fe4000fffe0ff */
[----:B------:R-:W-:Y:S01]  /*2190*/  UIMAD UR6, UR19, UR21, UR12 ;  /* 0x00000015130672a4 */ /* 0x000fe2000f8e020c */
[----:B------:R-:W-:-:S03]  /*21a0*/  LOP3.LUT P1, R14, R14, 0x2, RZ, 0xc0, !PT ;  /* 0x000000020e0e7812 */ /* 0x000fc6000782c0ff */
[----:B------:R-:W-:Y:S01]  /*21b0*/  UIMAD.WIDE.U32 UR6, UR6, 0x8, UR8 ;  /* 0x00000008060678a5 */ /* 0x000fe2000f8e0008 */
[----:B------:R-:W-:Y:S02]  /*21c0*/  SEL R17, RZ, UR20, P1 ;  /* 0x00000014ff117c07 */ /* 0x000fe40008800000 */
[----:B------:R-:W-:Y:S02]  /*21d0*/  MOV R13, UR18 ;  /* 0x00000012000d7c02 */ /* 0x000fe40008000f00 */
        /* <DEDUP_REMOVED lines=11> */
.L_x_884:
[----:B-1----:R-:W2:Y:S04]  /*2290*/  LDG.E.STRONG.GPU R12, desc[UR14][R10.64] ;  /* 0x0000000e0a0c7981 */ /* 0x002ea8000c1ef900 */
[----:B--2---:R-:W-:Y:S01]  /*22a0*/  CCTL.IVALL ;  /* 0x00000000ff00798f */ /* 0x004fe20002000000 */
[----:B------:R-:W-:Y:S05]  /*22b0*/  YIELD ;  /* 0x0000000000007946 */ /* 0x000fea0003800000 */
[----:B------:R-:W-:-:S13]  /*22c0*/  ISETP.NE.AND P1, PT, R12, R17, PT ;  /* 0x000000110c00720c */ /* 0x000fda0003f25270 */
[----:B------:R-:W-:Y:S05]  /*22d0*/  @P1 BRA `(.L_x_884) ;  /* 0xfffffffc00ec1947 */ /* 0x000fea000383ffff */
.L_x_883:
[----:B------:R-:W-:Y:S05]  /*22e0*/  WARPSYNC.ALL ;  /* 0x0000000000007948 */ /* 0x000fea0003800000 */
[----:B------:R-:W-:Y:S01]  /*22f0*/  BAR.SYNC.DEFER_BLOCKING 0x0 ;  /* 0x0000000000007b1d */ /* 0x000fe20000010000 */
[----:B01----:R-:W-:-:S05]  /*2300*/  HFMA2 R12, -RZ, RZ, 0, 0 ;  /* 0x00000000ff0c7431 */ /* 0x003fca00000001ff */
[----:B------:R-:W-:Y:S05]  /*2310*/  @!P4 BRA `(.L_x_885) ;  /* 0x000000040028c947 */ /* 0x000fea0003800000 */
[----:B------:R-:W-:-:S07]  /*2320*/  MOV R10, RZ ;  /* 0x000000ff000a7202 */ /* 0x000fce0000000f00 */
.L_x_886:
[C---:B------:R-:W-:Y:S02]  /*2330*/  IADD3 R14, PT, PT, R10.reuse, 0x1, RZ ;  /* 0x000000010a0e7810 */ /* 0x040fe40007ffe0ff */
[----:B------:R-:W-:Y:S02]  /*2340*/  ISETP.EQ.OR P4, PT, R10, UR19, P3 ;  /* 0x000000130a007c0c */ /* 0x000fe40009f82670 */
[----:B------:R-:W-:Y:S02]  /*2350*/  ISETP.EQ.OR P5, PT, R14, UR19, P3 ;  /* 0x000000130e007c0c */ /* 0x000fe40009fa2670 */
[C---:B------:R-:W-:Y:S02]  /*2360*/  IADD3 R18, PT, PT, R10.reuse, 0x3, RZ ;  /* 0x000000030a127810 */ /* 0x040fe40007ffe0ff */
[----:B------:R-:W-:Y:S02]  /*2370*/  IADD3 R16, PT, PT, R10, 0x2, RZ ;  /* 0x000000020a107810 */ /* 0x000fe40007ffe0ff */
[----:B------:R-:W-:-:S02]  /*2380*/  MOV R15, UR21 ;  /* 0x00000015000f7c02 */ /* 0x000fc40008000f00 */
[----:B------:R-:W-:Y:S02]  /*2390*/  ISETP.EQ.OR P1, PT, R18, UR19, P3 ;  /* 0x0000001312007c0c */ /* 0x000fe40009f22670 */
[----:B--2---:R-:W-:Y:S02]  /*23a0*/  MOV R11, UR21 ;  /* 0x00000015000b7c02 */ /* 0x004fe40008000f00 */
[----:B------:R-:W-:Y:S01]  /*23b0*/  ISETP.EQ.OR P6, PT, R16, UR19, P3 ;  /* 0x0000001310007c0c */ /* 0x000fe20009fc2670 */
[----:B------:R-:W-:Y:S01]  /*23c0*/  @!P5 IMAD R14, R14, R15, UR12 ;  /* 0x0000000c0e0ede24 */ /* 0x000fe2000f8e020f */
[----:B------:R-:W-:Y:S01]  /*23d0*/  MOV R13, 0x8 ;  /* 0x00000008000d7802 */ /* 0x000fe20000000f00 */
[----:B------:R-:W-:Y:S02]  /*23e0*/  HFMA2 R15, -RZ, RZ, 0, 4.76837158203125e-07 ;  /* 0x00000008ff0f7431 */ /* 0x000fe400000001ff */
[----:B------:R-:W-:Y:S01]  /*23f0*/  @!P4 IMAD R12, R10, R11, UR12 ;  /* 0x0000000c0a0cce24 */ /* 0x000fe2000f8e020b */
[----:B------:R-:W-:-:S02]  /*2400*/  MOV R19, UR21 ;  /* 0x0000001500137c02 */ /* 0x000fc40008000f00 */
[----:B------:R-:W-:Y:S01]  /*2410*/  MOV R17, 0x8 ;  /* 0x0000000800117802 */ /* 0x000fe20000000f00 */
[----:B------:R-:W-:-:S04]  /*2420*/  @!P4 IMAD.WIDE.U32 R12, R12, R13, UR8 ;  /* 0x000000080c0cce25 */ /* 0x000fc8000f8e000d */
[----:B------:R-:W-:Y:S02]  /*2430*/  @!P1 IMAD R18, R18, R19, UR12 ;  /* 0x0000000c12129e24 */ /* 0x000fe4000f8e0213 */
[----:B------:R-:W-:Y:S02]  /*2440*/  HFMA2 R19, -RZ, RZ, 0, 4.76837158203125e-07 ;  /* 0x00000008ff137431 */ /* 0x000fe400000001ff */
[----:B------:R-:W-:Y:S01]  /*2450*/  @!P5 IMAD.WIDE.U32 R14, R14, R15, UR8 ;  /* 0x000000080e0ede25 */ /* 0x000fe2000f8e000f */
[----:B------:R-:W3:Y:S03]  /*2460*/  @!P4 LDG.E.64 R12, desc[UR14][R12.64] ;  /* 0x0000000e0c0cc981 */ /* 0x000ee6000c1e1b00 */
[----:B------:R-:W-:Y:S02]  /*2470*/  @!P6 IMAD R16, R16, R11, UR12 ;  /* 0x0000000c1010ee24 */ /* 0x000fe4000f8e020b */
[----:B------:R-:W2:Y:S02]  /*2480*/  @!P5 LDG.E.64 R14, desc[UR14][R14.64] ;  /* 0x0000000e0e0ed981 */ /* 0x000ea4000c1e1b00 */
[----:B------:R-:W-:-:S04]  /*2490*/  @!P6 IMAD.WIDE.U32 R16, R16, R17, UR8 ;  /* 0x000000081010ee25 */ /* 0x000fc8000f8e0011 */
[----:B------:R-:W-:Y:S02]  /*24a0*/  @!P1 IMAD.WIDE.U32 R18, R18, R19, UR8 ;  /* 0x0000000812129e25 */ /* 0x000fe4000f8e0013 */
[----:B------:R-:W4:Y:S04]  /*24b0*/  @!P6 LDG.E.64 R16, desc[UR14][R16.64] ;  /* 0x0000000e1010e981 */ /* 0x000f28000c1e1b00 */
[----:B------:R-:W5:Y:S01]  /*24c0*/  @!P1 LDG.E.64 R18, desc[UR14][R18.64] ;  /* 0x0000000e12129981 */ /* 0x000f62000c1e1b00 */
[----:B------:R-:W-:Y:S01]  /*24d0*/  IADD3 R11, PT, PT, R10, 0x5, RZ ;  /* 0x000000050a0b7810 */ /* 0x000fe20007ffe0ff */
[----:B---3--:R-:W-:Y:S01]  /*24e0*/  @!P4 FADD.FTZ R8, R8, R12 ;  /* 0x0000000c0808c221 */ /* 0x008fe20000010000 */
[----:B------:R-:W-:Y:S01]  /*24f0*/  @!P4 FADD.FTZ R9, R9, R13 ;  /* 0x0000000d0909c221 */ /* 0x000fe20000010000 */
[----:B------:R-:W-:-:S02]  /*2500*/  IADD3 R12, PT, PT, R10, 0x4, RZ ;  /* 0x000000040a0c7810 */ /* 0x000fc40007ffe0ff */
[----:B--2---:R-:W-:Y:S01]  /*2510*/  @!P5 FADD.FTZ R8, R8, R14 ;  /* 0x0000000e0808d221 */ /* 0x004fe20000010000 */
[----:B------:R-:W-:Y:S01]  /*2520*/  @!P5 FADD.FTZ R9, R9, R15 ;  /* 0x0000000f0909d221 */ /* 0x000fe20000010000 */
[----:B------:R-:W-:Y:S02]  /*2530*/  ISETP.EQ.OR P4, PT, R12, UR19, P3 ;  /* 0x000000130c007c0c */ /* 0x000fe40009f82670 */
[----:B------:R-:W-:Y:S02]  /*2540*/  ISETP.EQ.OR P5, PT, R11, UR19, P3 ;  /* 0x000000130b007c0c */ /* 0x000fe40009fa2670 */
[----:B------:R-:W-:Y:S01]  /*2550*/  IADD3 R15, PT, PT, R10, 0x6, RZ ;  /* 0x000000060a0f7810 */ /* 0x000fe20007ffe0ff */
[----:B----4-:R-:W-:Y:S01]  /*2560*/  @!P6 FADD.FTZ R8, R8, R16 ;  /* 0x000000100808e221 */ /* 0x010fe20000010000 */
[----:B------:R-:W-:Y:S01]  /*2570*/  MOV R13, UR21 ;  /* 0x00000015000d7c02 */ /* 0x000fe20008000f00 */
[----:B------:R-:W-:Y:S01]  /*2580*/  @!P6 FADD.FTZ R9, R9, R17 ;  /* 0x000000110909e221 */ /* 0x000fe20000010000 */
[----:B------:R-:W-:Y:S01]  /*2590*/  MOV R14, UR21 ;  /* 0x00000015000e7c02 */ /* 0x000fe20008000f00 */
[----:B-----5:R-:W-:Y:S01]  /*25a0*/  @!P1 FADD.FTZ R8, R8, R18 ;  /* 0x0000001208089221 */ /* 0x020fe20000010000 */
[----:B------:R-:W-:-:S02]  /*25b0*/  IADD3 R18, PT, PT, R10, 0x7, RZ ;  /* 0x000000070a127810 */ /* 0x000fc40007ffe0ff */
[----:B------:R-:W-:Y:S01]  /*25c0*/  ISETP.EQ.OR P6, PT, R15, UR19, P3 ;  /* 0x000000130f007c0c */ /* 0x000fe20009fc2670 */
[----:B------:R-:W-:Y:S01]  /*25d0*/  @!P1 FADD.FTZ R9, R9, R19 ;  /* 0x0000001309099221 */ /* 0x000fe20000010000 */
[----:B------:R-:W-:Y:S01]  /*25e0*/  MOV R17, 0x8 ;  /* 0x0000000800117802 */ /* 0x000fe20000000f00 */
[----:B------:R-:W-:Y:S01]  /*25f0*/  @!P4 IMAD R12, R12, R13, UR12 ;  /* 0x0000000c0c0cce24 */ /* 0x000fe2000f8e020d */
[----:B------:R-:W-:Y:S01]  /*2600*/  ISETP.EQ.OR P1, PT, R18, UR19, P3 ;  /* 0x0000001312007c0c */ /* 0x000fe20009f22670 */
[----:B------:R-:W-:Y:S02]  /*2610*/  @!P5 IMAD R14, R11, R14, UR12 ;  /* 0x0000000c0b0ede24 */ /* 0x000fe4000f8e020e */
[----:B------:R-:W-:Y:S02]  /*2620*/  HFMA2 R11, -RZ, RZ, 0, 4.76837158203125e-07 ;  /* 0x00000008ff0b7431 */ /* 0x000fe400000001ff */
[----:B------:R-:W-:Y:S01]  /*2630*/  @!P4 IMAD.WIDE.U32 R12, R12, R17, UR8 ;  /* 0x000000080c0cce25 */ /* 0x000fe2000f8e0011 */
[----:B------:R-:W-:-:S02]  /*2640*/  MOV R16, UR21 ;  /* 0x0000001500107c02 */ /* 0x000fc40008000f00 */
[----:B------:R-:W-:-:S03]  /*2650*/  MOV R19, UR21 ;  /* 0x0000001500137c02 */ /* 0x000fc60008000f00 */
[----:B------:R-:W2:Y:S01]  /*2660*/  @!P4 LDG.E.64 R12, desc[UR14][R12.64] ;  /* 0x0000000e0c0cc981 */ /* 0x000ea2000c1e1b00 */
[----:B------:R-:W-:Y:S02]  /*2670*/  @!P6 IMAD R16, R15, R16, UR12 ;  /* 0x0000000c0f10ee24 */ /* 0x000fe4000f8e0210 */
        /* <DEDUP_REMOVED lines=20> */
.L_x_885:
[----:B------:R-:W-:-:S04]  /*27c0*/  ULOP3.LUT UR6, UR20, 0x7, URZ, 0xc0, !UPT ;  /* 0x0000000714067892 */ /* 0x000fc8000f8ec0ff */
[----:B------:R-:W-:-:S09]  /*27d0*/  UISETP.NE.AND UP0, UPT, UR6, URZ, UPT ;  /* 0x000000ff0600728c */ /* 0x000fd2000bf05270 */
[----:B------:R-:W-:Y:S05]  /*27e0*/  BRA.U !UP0, `(.L_x_882) ;  /* 0x00000005082c7547 */ /* 0x000fea000b800000 */
[----:B------:R-:W-:Y:S02]  /*27f0*/  UIADD3 UR6, UPT, UPT, UR6, -0x1, URZ ;  /* 0xffffffff06067890 */ /* 0x000fe4000fffe0ff */
[----:B------:R-:W-:Y:S02]  /*2800*/  ULOP3.LUT UP1, UR7, UR20, 0x3, URZ, 0xc0, !UPT ;  /* 0x0000000314077892 */ /* 0x000fe4000f82c0ff */
[----:B------:R-:W-:-:S09]  /*2810*/  UISETP.GE.U32.AND UP0, UPT, UR6, 0x3, UPT ;  /* 0x000000030600788c */ /* 0x000fd2000bf06070 */
[----:B------:R-:W-:Y:S05]  /*2820*/  BRA.U !UP0, `(.L_x_887) ;  /* 0x0000000108907547 */ /* 0x000fea000b800000 */
[C---:B------:R-:W-:Y:S01]  /*2830*/  IADD3 R16, PT, PT, R12.reuse, 0x2, RZ ;  /* 0x000000020c107810 */ /* 0x040fe20007ffe0ff */
[----:B------:R-:W-:Y:S01]  /*2840*/  HFMA2 R13, -RZ, RZ, 0, 4.76837158203125e-07 ;  /* 0x00000008ff0d7431 */ /* 0x000fe200000001ff */
[C---:B------:R-:W-:Y:S02]  /*2850*/  IADD3 R14, PT, PT, R12.reuse, 0x1, RZ ;  /* 0x000000010c0e7810 */ /* 0x040fe40007ffe0ff */
[----:B------:R-:W-:Y:S02]  /*2860*/  ISETP.EQ.OR P1, PT, R12, UR19, P3 ;  /* 0x000000130c007c0c */ /* 0x000fe40009f22670 */
[----:B------:R-:W-:Y:S02]  /*2870*/  ISETP.EQ.OR P5, PT, R16, UR19, P3 ;  /* 0x0000001310007c0c */ /* 0x000fe40009fa2670 */
[----:B------:R-:W-:Y:S02]  /*2880*/  ISETP.EQ.OR P4, PT, R14, UR19, P3 ;  /* 0x000000130e007c0c */ /* 0x000fe40009f82670 */
[----:B------:R-:W-:-:S02]  /*2890*/  IADD3 R18, PT, PT, R12, 0x3, RZ ;  /* 0x000000030c127810 */ /* 0x000fc40007ffe0ff */
[----:B--2---:R-:W-:Y:S02]  /*28a0*/  MOV R11, UR21 ;  /* 0x00000015000b7c02 */ /* 0x004fe40008000f00 */
[----:B------:R-:W-:Y:S02]  /*28b0*/  MOV R17, UR21 ;  /* 0x0000001500117c02 */ /* 0x000fe40008000f00 */
        /* <DEDUP_REMOVED lines=9> */
[----:B------:R-:W-:Y:S01]  /*2950*/  @!P4 IMAD.WIDE.U32 R14, R14, R15, UR8 ;  /* 0x000000080e0ece25 */ /* 0x000fe2000f8e000f */
[----:B------:R-:W-:Y:S01]  /*2960*/  MOV R19, 0x8 ;  /* 0x0000000800137802 */ /* 0x000fe20000000f00 */
[----:B------:R-:W3:Y:S02]  /*2970*/  @!P1 LDG.E.64 R10, desc[UR14][R10.64] ;  /* 0x0000000e0a0a9981 */ /* 0x000ee4000c1e1b00 */
        /* <DEDUP_REMOVED lines=15> */
.L_x_887:
[----:B------:R-:W-:Y:S05]  /*2a70*/  BRA.U !UP1, `(.L_x_882) ;  /* 0x0000000109887547 */ /* 0x000fea000b800000 */
[----:B------:R-:W-:Y:S02]  /*2a80*/  UISETP.NE.AND UP0, UPT, UR7, 0x1, UPT ;  /* 0x000000010700788c */ /* 0x000fe4000bf05270 */
[----:B------:R-:W-:-:S06]  /*2a90*/  ULOP3.LUT UR6, UR20, 0x1, URZ, 0xc0, !UPT ;  /* 0x0000000114067892 */ /* 0x000fcc000f8ec0ff */
[----:B------:R-:W-:Y:S01]  /*2aa0*/  MOV R16, UR6 ;  /* 0x0000000600107c02 */ /* 0x000fe20008000f00 */
[----:B------:R-:W-:Y:S06]  /*2ab0*/  BRA.U !UP0, `(.L_x_888) ;  /* 0x0000000108487547 */ /* 0x000fec000b800000 */
[C---:B------:R-:W-:Y:S01]  /*2ac0*/  IADD3 R10, PT, PT, R12.reuse, 0x1, RZ ;  /* 0x000000010c0a7810 */ /* 0x040fe20007ffe0ff */
[----:B------:R-:W-:Y:S01]  /*2ad0*/  HFMA2 R15, -RZ, RZ, 0, 4.76837158203125e-07 ;  /* 0x00000008ff0f7431 */ /* 0x000fe200000001ff */
[----:B------:R-:W-:Y:S02]  /*2ae0*/  ISETP.EQ.OR P4, PT, R12, UR19, P3 ;  /* 0x000000130c007c0c */ /* 0x000fe40009f82670 */
[----:B------:R-:W-:Y:S02]  /*2af0*/  ISETP.EQ.OR P1, PT, R10, UR19, P3 ;  /* 0x000000130a007c0c */ /* 0x000fe40009f22670 */
[----:B--2---:R-:W-:Y:S02]  /*2b00*/  MOV R11, UR21 ;  /* 0x00000015000b7c02 */ /* 0x004fe40008000f00 */
[----:B------:R-:W-:-:S07]  /*2b10*/  MOV R13, UR21 ;  /* 0x00000015000d7c02 */ /* 0x000fce0008000f00 */
[----:B------:R-:W-:Y:S01]  /*2b20*/  @!P4 IMAD R14, R12, R11, UR12 ;  /* 0x0000000c0c0ece24 */ /* 0x000fe2000f8e020b */
[----:B------:R-:W-:Y:S01]  /*2b30*/  MOV R11, 0x8 ;  /* 0x00000008000b7802 */ /* 0x000fe20000000f00 */
[----:B------:R-:W-:Y:S02]  /*2b40*/  @!P1 IMAD R10, R10, R13, UR12 ;  /* 0x0000000c0a0a9e24 */ /* 0x000fe4000f8e020d */
[----:B------:R-:W-:-:S04]  /*2b50*/  @!P4 IMAD.WIDE.U32 R14, R14, R15, UR8 ;  /* 0x000000080e0ece25 */ /* 0x000fc8000f8e000f */
[----:B------:R-:W-:Y:S02]  /*2b60*/  @!P1 IMAD.WIDE.U32 R10, R10, R11, UR8 ;  /* 0x000000080a0a9e25 */ /* 0x000fe4000f8e000b */
[----:B------:R-:W3:Y:S04]  /*2b70*/  @!P4 LDG.E.64 R14, desc[UR14][R14.64] ;  /* 0x0000000e0e0ec981 */ /* 0x000ee8000c1e1b00 */
[----:B------:R-:W2:Y:S01]  /*2b80*/  @!P1 LDG.E.64 R10, desc[UR14][R10.64] ;  /* 0x0000000e0a0a9981 */ /* 0x000ea2000c1e1b00 */
[----:B------:R-:W-:Y:S01]  /*2b90*/  IADD3 R12, PT, PT, R12, 0x2, RZ ;  /* 0x000000020c0c7810 */ /* 0x000fe20007ffe0ff */
[----:B---3--:R-:W-:Y:S01]  /*2ba0*/  @!P4 FADD.FTZ R8, R8, R14 ;  /* 0x0000000e0808c221 */ /* 0x008fe20000010000 */
[----:B------:R-:W-:-:S03]  /*2bb0*/  @!P4 FADD.FTZ R9, R9, R15 ;  /* 0x0000000f0909c221 */ /* 0x000fc60000010000 */
[----:B--2---:R-:W-:Y:S01]  /*2bc0*/  @!P1 FADD.FTZ R8, R8, R10 ;  /* 0x0000000a08089221 */ /* 0x004fe20000010000 */
[----:B------:R-:W-:-:S07]  /*2bd0*/  @!P1 FADD.FTZ R9, R9, R11 ;  /* 0x0000000b09099221 */ /* 0x000fce0000010000 */
.L_x_888:
[----:B------:R-:W-:Y:S01]  /*2be0*/  ISETP.EQ.OR P1, PT, R12, UR19, P3 ;  /* 0x000000130c007c0c */ /* 0x000fe20009f22670 */
[----:B------:R-:W-:Y:S03]  /*2bf0*/  BSSY.RECONVERGENT B0, `(.L_x_882) ;  /* 0x000000a000007945 */ /* 0x000fe60003800200 */
[----:B------:R-:W-:-:S13]  /*2c00*/  ISETP.NE.U32.OR P1, PT, R16, 0x1, P1 ;  /* 0x000000011000780c */ /* 0x000fda0000f25470 */
[----:B------:R-:W-:Y:S05]  /*2c10*/  @P1 BRA `(.L_x_889) ;  /* 0x00000000001c1947 */ /* 0x000fea0003800000 */
[----:B------:R-:W-:Y:S01]  /*2c20*/  HFMA2 R13, -RZ, RZ, 0, 4.76837158203125e-07 ;  /* 0x00000008ff0d7431 */ /* 0x000fe200000001ff */
[----:B--2---:R-:W-:-:S05]  /*2c30*/  MOV R11, UR21 ;  /* 0x00000015000b7c02 */ /* 0x004fca0008000f00 */
[----:B------:R-:W-:-:S04]  /*2c40*/  IMAD R10, R12, R11, UR12 ;  /* 0x0000000c0c0a7e24 */ /* 0x000fc8000f8e020b */
[----:B------:R-:W-:-:S06]  /*2c50*/  IMAD.WIDE.U32 R10, R10, R13, UR8 ;  /* 0x000000080a0a7e25 */ /* 0x000fcc000f8e000d */
[----:B------:R-:W3:Y:S02]  /*2c60*/  LDG.E.64 R10, desc[UR14][R10.64] ;  /* 0x0000000e0a0a7981 */ /* 0x000ee4000c1e1b00 */
[----:B---3--:R-:W-:Y:S01]  /*2c70*/  FADD.FTZ R8, R8, R10 ;  /* 0x0000000a08087221 */ /* 0x008fe20000010000 */
[----:B------:R-:W-:-:S07]  /*2c80*/  FADD.FTZ R9, R9, R11 ;  /* 0x0000000b09097221 */ /* 0x000fce0000010000 */
.L_x_889:
[----:B------:R-:W-:Y:S05]  /*2c90*/  BSYNC.RECONVERGENT B0 ;  /* 0x0000000000007941 */ /* 0x000fea0003800200 */
.L_x_882:
[----:B------:R-:W5:Y:S01]  /*2ca0*/  S2UR UR7, SR_CgaCtaId ;  /* 0x00000000000779c3 */ /* 0x000f620000008800 */
[----:B------:R-:W-:Y:S02]  /*2cb0*/  UMOV UR6, 0x400 ;  /* 0x0000040000067882 */ /* 0x000fe40000000000 */
[----:B-----5:R-:W-:-:S09]  /*2cc0*/  ULEA UR6, UR7, UR6, 0x18 ;  /* 0x0000000607067291 */ /* 0x020fd2000f8ec0ff */
[----:B------:R0:W-:Y:S01]  /*2cd0*/  @!P3 STS.64 [UR6+0xc0], R8 ;  /* 0x0000c008ff00b988 */ /* 0x0001e20008000a06 */
[----:B------:R-:W-:Y:S06]  /*2ce0*/  BAR.SYNC.DEFER_BLOCKING 0x0 ;  /* 0x0000000000007b1d */ /* 0x000fec0000010000 */
[----:B-12-4-:R-:W1:Y:S01]  /*2cf0*/  LDS.64 R10, [UR6+0xc0] ;  /* 0x0000c006ff0a7984 */ /* 0x016e620008000a00 */
[----:B------:R-:W2:Y:S01]  /*2d00*/  LDCU UR6, c[0x0][0x42c] ;  /* 0x00008580ff0677ac */ /* 0x000ea20008000800 */
[----:B------:R-:W-:Y:S05]  /*2d10*/  @!P2 BRA `(.L_x_890) ;  /* 0x000000000048a947 */ /* 0x000fea0003800000 */
[----:B------:R-:W-:Y:S01]  /*2d20*/  FFMA.FTZ R6, R4, R33, R6 ;  /* 0x0000002104067223 */ /* 0x000fe20000010006 */
[----:B------:R-:W-:-:S03]  /*2d30*/  FFMA.FTZ R7, R5, R0, R7 ;  /* 0x0000000005077223 */ /* 0x000fc60000010007 */
[----:B0--3--:R-:W-:Y:S01]  /*2d40*/  FMUL.FTZ R8, R6, -1.4426950216293334961 ;  /* 0xbfb8aa3b06087820 */ /* 0x009fe20000410000 */
[----:B------:R-:W-:-:S05]  /*2d50*/  FMUL.FTZ R12, R7, -1.4426950216293334961 ;  /* 0xbfb8aa3b070c7820 */ /* 0x000fca0000410000 */
[----:B------:R-:W0:Y:S08]  /*2d60*/  MUFU.EX2 R8, R8 ;  /* 0x0000000800087308 */ /* 0x000e300000000800 */
[----:B------:R-:W3:Y:S01]  /*2d70*/  MUFU.EX2 R12, R12 ;  /* 0x0000000c000c7308 */ /* 0x000ee20000000800 */
[----:B0-----:R-:W-:-:S07]  /*2d80*/  FADD.FTZ R9, R8, 1 ;  /* 0x3f80000008097421 */ /* 0x001fce0000010000 */
[----:B------:R-:W0:Y:S01]  /*2d90*/  MUFU.RCP R9, R9 ;  /* 0x0000000900097308 */ /* 0x000e220000001000 */
[----:B---3--:R-:W-:-:S07]  /*2da0*/  FADD.FTZ R13, R12, 1 ;  /* 0x3f8000000c0d7421 */ /* 0x008fce0000010000 */
[----:B------:R-:W3:Y:S01]  /*2db0*/  MUFU.RCP R14, R13 ;  /* 0x0000000d000e7308 */ /* 0x000ee20000001000 */
[----:B0-----:R-:W-:Y:S01]  /*2dc0*/  FADD.FTZ R15, -R9, 1 ;  /* 0x3f800000090f7421 */ /* 0x001fe20000010100 */
[----:B------:R-:W-:-:S03]  /*2dd0*/  FMUL.FTZ R2, R2, R9 ;  /* 0x0000000902027220 */ /* 0x000fc60000410000 */
[----:B------:R-:W-:Y:S01]  /*2de0*/  FFMA.FTZ R15, R6, R15, 1 ;  /* 0x3f800000060f7423 */ /* 0x000fe2000001000f */
[----:B---3--:R-:W-:Y:S01]  /*2df0*/  FADD.FTZ R16, -R14, 1 ;  /* 0x3f8000000e107421 */ /* 0x008fe20000010100 */
[----:B------:R-:W-:Y:S02]  /*2e00*/  FMUL.FTZ R3, R3, R14 ;  /* 0x0000000e03037220 */ /* 0x000fe40000410000 */
[----:B------:R-:W-:Y:S01]  /*2e10*/  FMUL.FTZ R2, R2, R15 ;  /* 0x0000000f02027220 */ /* 0x000fe20000410000 */
[----:B------:R-:W-:-:S04]  /*2e20*/  FFMA.FTZ R16, R7, R16, 1 ;  /* 0x3f80000007107423 */ /* 0x000fc80000010010 */
[----:B------:R-:W-:-:S07]  /*2e30*/  FMUL.FTZ R3, R3, R16 ;  /* 0x0000001003037220 */ /* 0x000fce0000410000 */
.L_x_890:
[----:B-12---:R-:W-:Y:S01]  /*2e40*/  FMUL.FTZ R10, R10, UR6 ;  /* 0x000000060a0a7c20 */ /* 0x006fe20008410000 */
[----:B------:R-:W-:Y:S01]  /*2e50*/  FMUL.FTZ R11, R11, UR6 ;  /* 0x000000060b0b7c20 */ /* 0x000fe20008410000 */
[----:B------:R-:W-:Y:S04]  /*2e60*/  BSSY.RECONVERGENT B0, `(.L_x_891) ;  /* 0x0000013000007945 */ /* 0x000fe80003800200 */
[----:B------:R-:W-:Y:S05]  /*2e70*/  @P0 BRA `(.L_x_892) ;  /* 0x0000000000440947 */ /* 0x000fea0003800000 */
[----:B------:R-:W1:Y:S01]  /*2e80*/  LDCU.64 UR8, c[0x0][0x3f8] ;  /* 0x00007f00ff0877ac */ /* 0x000e620008000a00 */
[----:B------:R-:W-:Y:S01]  /*2e90*/  SHF.R.S32.HI R6, RZ, 0x1f, R39 ;  /* 0x0000001fff067819 */ /* 0x000fe20000011427 */
[-CC-:B------:R-:W-:Y:S01]  /*2ea0*/  FFMA.FTZ R33, R33, R10.reuse, R11.reuse ;  /* 0x0000000a21217223 */ /* 0x180fe2000001000b */
[----:B------:R-:W-:Y:S01]  /*2eb0*/  MOV R41, R43 ;  /* 0x0000002b00297202 */ /* 0x000fe20000000f00 */
[----:B------:R-:W2:Y:S01]  /*2ec0*/  LDCU.64 UR6, c[0x0][0x380] ;  /* 0x00007000ff0677ac */ /* 0x000ea20008000a00 */
[----:B------:R-:W-:Y:S01]  /*2ed0*/  FFMA.FTZ R0, R0, R10, R11 ;  /* 0x0000000a00007223 */ /* 0x000fe2000001000b */
[----:B------:R-:W-:-:S03]  /*2ee0*/  FFMA.FTZ R33, R4, R2, -R33 ;  /* 0x0000000204217223 */ /* 0x000fc60000010821 */
[----:B------:R-:W-:Y:S01]  /*2ef0*/  FFMA.FTZ R0, R5, R3, -R0 ;  /* 0x0000000305007223 */ /* 0x000fe20000010800 */
[----:B------:R-:W-:-:S03]  /*2f00*/  FMUL.FTZ R4, R33, UR17 ;  /* 0x0000001121047c20 */ /* 0x000fc60008410000 */
[----:B------:R-:W-:Y:S01]  /*2f10*/  FMUL.FTZ R5, R0, UR17 ;  /* 0x0000001100057c20 */ /* 0x000fe20008410000 */
[----:B-1----:R-:W-:Y:S02]  /*2f20*/  IMAD R6, R6, UR8, RZ ;  /* 0x0000000806067c24 */ /* 0x002fe4000f8e02ff */
[----:B------:R-:W-:-:S04]  /*2f30*/  IMAD.WIDE.U32 R40, R39, UR8, R40 ;  /* 0x0000000827287c25 */ /* 0x000fc8000f8e0028 */
[----:B------:R-:W-:Y:S01]  /*2f40*/  IMAD R7, R39, UR9, R6 ;  /* 0x0000000927077c24 */ /* 0x000fe2000f8e0206 */
[----:B--2---:R-:W-:-:S04]  /*2f50*/  LEA R2, P0, R40, UR6, 0x2 ;  /* 0x0000000628027c11 */ /* 0x004fc8000f8010ff */
[----:B------:R-:W-:-:S04]  /*2f60*/  IADD3 R7, PT, PT, R41, R7, RZ ;  /* 0x0000000729077210 */ /* 0x000fc80007ffe0ff */
[----:B------:R-:W-:-:S05]  /*2f70*/  LEA.HI.X R3, R40, UR7, R7, 0x2, P0 ;  /* 0x0000000728037c11 */ /* 0x000fca00080f1407 */
[----:B------:R1:W-:Y:S02]  /*2f80*/  STG.E.64 desc[UR14][R2.64], R4 ;  /* 0x0000000402007986 */ /* 0x0003e4000c101b0e */
.L_x_892:
[----:B------:R-:W-:Y:S05]  /*2f90*/  BSYNC.RECONVERGENT B0 ;  /* 0x0000000000007941 */ /* 0x000fea0003800200 */
.L_x_891:
[----:B------:R-:W-:Y:S02]  /*2fa0*/  UIADD3 UR11, UPT, UPT, UR21, UR11, URZ ;  /* 0x0000000b150b7290 */ /* 0x000fe4000fffe0ff */
[----:B------:R-:W-:Y:S02]  /*2fb0*/  UIADD3 UR4, UPT, UPT, UR4, 0x1, URZ ;  /* 0x0000000104047890 */ /* 0x000fe4000fffe0ff */
[----:B------:R-:W-:-:S09]  /*2fc0*/  UISETP.GE.AND UP0, UPT, UR11, UR5, UPT ;  /* 0x000000050b00728c */ /* 0x000fd2000bf06270 */
[----:B------:R-:W-:Y:S05]  /*2fd0*/  BRA.U !UP0, `(.L_x_893) ;  /* 0xffffffd1089c7547 */ /* 0x000fea000b83ffff */
.L_x_871:
[----:B-1----:R-:W1:Y:S01]  /*2fe0*/  LDC R4, c[0x0][0x370] ;  /* 0x0000dc00ff047b82 */ /* 0x002e620000000800 */
[----:B------:R-:W-:Y:S01]  /*2ff0*/  ISETP.NE.AND P2, PT, R37, RZ, PT ;  /* 0x000000ff2500720c */ /* 0x000fe20003f45270 */
[----:B------:R-:W-:Y:S06]  /*3000*/  BSSY.RECONVERGENT B0, `(.L_x_894) ;  /* 0x0000011000007945 */ /* 0x000fec0003800200 */
[----:B------:R-:W2:Y:S08]  /*3010*/  LDC R7, c[0x0][0x374] ;  /* 0x0000dd00ff077b82 */ /* 0x000eb00000000800 */
[----:B------:R-:W4:Y:S01]  /*3020*/  LDC.64 R2, c[0x0][0x3c8] ;  /* 0x0000f200ff027b82 */ /* 0x000f220000000a00 */
[----:B-1----:R-:W-:-:S02]  /*3030*/  IADD3 R5, PT, PT, R4, -0x1, RZ ;  /* 0xffffffff04057810 */ /* 0x002fc40007ffe0ff */
        /* <DEDUP_REMOVED lines=13> */
.L_x_895:
[----:B------:R-:W-:Y:S05]  /*3110*/  BSYNC.RECONVERGENT B0 ;  /* 0x0000000000007941 */ /* 0x000fea0003800200 */
.L_x_894:
[----:B------:R-:W-:Y:S05]  /*3120*/  @P0 EXIT ;  /* 0x000000000000094d */ /* 0x000fea0003800000 */
[----:B------:R-:W-:Y:S05]  /*3130*/  @P2 BRA `(.L_x_896) ;  /* 0x0000000000202947 */ /* 0x000fea0003800000 */
[----:B------:R-:W-:-:S05]  /*3140*/  IMAD R0, R4, R7, RZ ;  /* 0x0000000704007224 */ /* 0x000fca00078e02ff */
[----:B------:R-:W-:-:S13]  /*3150*/  ISETP.NE.AND P0, PT, R0, -0x1, PT ;  /* 0xffffffff0000780c */ /* 0x000fda0003f05270 */
[----:B------:R-:W-:Y:S05]  /*3160*/  @!P0 BRA `(.L_x_896) ;  /* 0x0000000000148947 */ /* 0x000fea0003800000 */
.L_x_897:
[----:B-1----:R-:W2:Y:S04]  /*3170*/  LDG.E.STRONG.GPU R5, desc[UR14][R2.64] ;  /* 0x0000000e02057981 */ /* 0x002ea8000c1ef900 */
[----:B--2---:R-:W-:Y:S01]  /*3180*/  CCTL.IVALL ;  /* 0x00000000ff00798f */ /* 0x004fe20002000000 */
[----:B------:R-:W-:Y:S05]  /*3190*/  YIELD ;  /* 0x0000000000007946 */ /* 0x000fea0003800000 */
[----:B------:R-:W-:-:S13]  /*31a0*/  ISETP.NE.AND P0, PT, R5, R0, PT ;  /* 0x000000000500720c */ /* 0x000fda0003f05270 */
[----:B------:R-:W-:Y:S05]  /*31b0*/  @P0 BRA `(.L_x_897) ;  /* 0xfffffffc00ec0947 */ /* 0x000fea000383ffff */
.L_x_896:
        /* <DEDUP_REMOVED lines=11> */
[----:B-1----:R-:W-:Y:S01]  /*3270*/  IADD3 R2, P1, PT, R37, 0x280, RZ ;  /* 0x0000028025027810 */ /* 0x002fe20007f3e0ff */
[----:B------:R-:W-:Y:S01]  /*3280*/  UIMAD.WIDE.U32 UR4, UR10, 0x3, URZ ;  /* 0x000000030a0478a5 */ /* 0x000fe2000f8e00ff */
[----:B------:R-:W-:Y:S01]  /*3290*/  MOV R0, RZ ;  /* 0x000000ff00007202 */ /* 0x000fe20000000f00 */
[----:B------:R-:W-:Y:S01]  /*32a0*/  UIMAD UR6, UR11, 0x3, URZ ;  /* 0x000000030b0678a4 */ /* 0x000fe2000f8e02ff */
[----:B------:R-:W-:Y:S01]  /*32b0*/  MOV R4, UR9 ;  /* 0x0000000900047c02 */ /* 0x000fe20008000f00 */
[----:B------:R-:W-:Y:S01]  /*32c0*/  BSSY.RECONVERGENT B0, `(.L_x_898) ;  /* 0x000005e000007945 */ /* 0x000fe20003800200 */
[----:B------:R-:W-:Y:S01]  /*32d0*/  ISETP.LT.U32.AND P0, PT, R2, UR8, PT ;  /* 0x0000000802007c0c */ /* 0x000fe2000bf01070 */
[----:B------:R-:W-:Y:S01]  /*32e0*/  UIADD3 UR6, UPT, UPT, UR5, UR6, URZ ;  /* 0x0000000605067290 */ /* 0x000fe2000fffe0ff */
[----:B0--3--:R-:W-:-:S03]  /*32f0*/  IADD3.X R9, PT, PT, RZ, R0, RZ, P1, !PT ;  /* 0x00000000ff097210 */ /* 0x009fc60000ffe4ff */
        /* <DEDUP_REMOVED lines=61> */
.L_x_900:
        /* <DEDUP_REMOVED lines=29> */
.L_x_899:
[----:B------:R-:W-:Y:S05]  /*38a0*/  BSYNC.RECONVERGENT B0 ;  /* 0x0000000000007941 */ /* 0x000fea0003800200 */
.L_x_898:
        /* <DEDUP_REMOVED lines=11> */
.L_x_902:
        /* <DEDUP_REMOVED lines=83> */
.L_x_901:
[----:B------:R-:W-:Y:S05]  /*3e90*/  EXIT ;  /* 0x000000000000794d */ /* 0x000fea0003800000 */
.L_x_903:
        /* <DEDUP_REMOVED lines=14> */
.L_x_2084:


//--------------------- .text._Z35group_norm_nhwc_bwd_one_pass_kernelI11Fp32IOFp32WLi128ELi10ELi640EEv26Group_norm_nhwc_bwd_params --------------------------
	.section	.text._Z35group_norm_nhwc_bwd_one_pass_kernelI11Fp32IOFp32WLi128ELi10ELi640EEv26Group_norm_nhwc_bwd_params,"ax",@progbits
	.align	128
        .global         _Z35group_norm_nhwc_bwd_one_pass_kernelI11Fp32IOFp32WLi128ELi10ELi640EEv26Group_norm_nhwc_bwd_params
        .type           _Z35group_norm_nhwc_bwd_one_pass_kernelI11Fp32IOFp32WLi128ELi10ELi640EEv26Group_norm_nhwc_bwd_params,@function
        .size           _Z35group_norm_nhwc_bwd_one_pass_kernelI11Fp32IOFp32WLi128ELi10ELi640EEv26Group_norm_nhwc_bwd_params,(.L_x_2085 - _Z35group_norm_nhwc_bwd_one_pass_kernelI11Fp32IOFp32WLi128ELi10ELi640EEv26Group_norm_nhwc_bwd_params)
        .other          _Z35group_norm_nhwc_bwd_one_pass_kernelI11Fp32IOFp32WLi128ELi10ELi640EEv26Group_norm_nhwc_bwd_params,@"STO_CUDA_ENTRY STV_DEFAULT"
_Z35group_norm_nhwc_bwd_one_pass_kernelI11Fp32IOFp32WLi128ELi10ELi640EEv26Group_norm_nhwc_bwd_params:
.text._Z35group_norm_nhwc_bwd_one_pass_kernelI11Fp32IOFp32WLi128ELi10ELi640EEv26Group_norm_nhwc_bwd_params:
        /* <DEDUP_REMOVED lines=37> */
.L_x_926:
        /* <DEDUP_REMOVED lines=111> */
.L_x_905:
        /* <DEDUP_REMOVED lines=44> */
.L_x_907:
[----:B------:R-:W-:Y:S05]  /*0c00*/  BSYNC.RECONVERGENT B0 ;  /* 0x0000000000007941 */ /* 0x000fea0003800200 */
.L_x_906:
        /* <DEDUP_REMOVED lines=54> */
.L_x_909:
[----:B------:R-:W-:Y:S05]  /*0f70*/  BSYNC.RECONVERGENT B0 ;  /* 0x0000000000007941 */ /* 0x000fea0003800200 */
.L_x_908:
        /* <DEDUP_REMOVED lines=40> */
.L_x_912:
        /* <DEDUP_REMOVED lines=204> */
.L_x_911:
[----:B------:R-:W-:Y:S05]  /*1ec0*/  BSYNC.RECONVERGENT B0 ;  /* 0x0000000000007941 */ /* 0x000fea0003800200 */
.L_x_910:
        /* <DEDUP_REMOVED lines=29> */
.L_x_914:
[----:B------:R-:W-:Y:S05]  /*20a0*/  BSYNC.RECONVERGENT B0 ;  /* 0x0000000000007941 */ /* 0x000fea0003800200 */
.L_x_913:
        /* <DEDUP_REMOVED lines=30> */
.L_x_917:
[----:B-1----:R-:W2:Y:S04]  /*2290*/  LDG.E.STRONG.GPU R12, desc[UR14][R10.64] ;  /* 0x0000000e0a0c7981 */ /* 0x002ea8000c1ef900 */
[----:B--2---:R-:W-:Y:S01]  /*22a0*/  CCTL.IVALL ;  /* 0x00000000ff00798f */ /* 0x004fe20002000000 */
[----:B------:R-:W-:Y:S05]  /*22b0*/  YIELD ;  /* 0x0000000000007946 */ /* 0x000fea0003800000 */
[----:B------:R-:W-:-:S13]  /*22c0*/  ISETP.NE.AND P1, PT, R12, R17, PT ;  /* 0x000000110c00720c */ /* 0x000fda0003f25270 */
[----:B------:R-:W-:Y:S05]  /*22d0*/  @P1 BRA `(.L_x_917) ;  /* 0xfffffffc00ec1947 */ /* 0x000fea000383ffff */
.L_x_916:
[----:B------:R-:W-:Y:S05]  /*22e0*/  WARPSYNC.ALL ;  /* 0x0000000000007948 */ /* 0x000fea0003800000 */
[----:B------:R-:W-:Y:S01]  /*22f0*/  BAR.SYNC.DEFER_BLOCKING 0x0 ;  /* 0x0000000000007b1d */ /* 0x000fe20000010000 */
[----:B01----:R-:W-:-:S05]  /*2300*/  HFMA2 R12, -RZ, RZ, 0, 0 ;  /* 0x00000000ff0c7431 */ /* 0x003fca00000001ff */
[----:B------:R-:W-:Y:S05]  /*2310*/  @!P4 BRA `(.L_x_918) ;  /* 0x000000040028c947 */ /* 0x000fea0003800000 */
[----:B------:R-:W-:-:S07]  /*2320*/  MOV R10, RZ ;  /* 0x000000ff000a7202 */ /* 0x000fce0000000f00 */
.L_x_919:
        /* <DEDUP_REMOVED lines=73> */
.L_x_918:
        /* <DEDUP_REMOVED lines=43> */
.L_x_920:
        /* <DEDUP_REMOVED lines=23> */
.L_x_921:
        /* <DEDUP_REMOVED lines=11> */
.L_x_922:
[----:B------:R-:W-:Y:S05]  /*2c90*/  BSYNC.RECONVERGENT B0 ;  /* 0x0000000000007941 */ /* 0x000fea0003800200 */
.L_x_915:
        /* <DEDUP_REMOVED lines=26> */
.L_x_923:
        /* <DEDUP_REMOVED lines=21> */
.L_x_925:
[----:B------:R-:W-:Y:S05]  /*2f90*/  BSYNC.RECONVERGENT B0 ;  /* 0x0000000000007941 */ /* 0x000fea0003800200 */
.L_x_924:
[----:B------:R-:W-:Y:S02]  /*2fa0*/  UIADD3 UR11, UPT, UPT, UR21, UR11, URZ ;  /* 0x0000000b150b7290 */ /* 0x000fe4000fffe0ff */
[----:B------:R-:W-:Y:S02]  /*2fb0*/  UIADD3 UR4, UPT, UPT, UR4, 0x1, URZ ;  /* 0x0000000104047890 */ /* 0x000fe4000fffe0ff */
[----:B------:R-:W-:-:S09]  /*2fc0*/  UISETP.GE.AND UP0, UPT, UR11, UR5, UPT ;  /* 0x000000050b00728c */ /* 0x000fd2000bf06270 */
[----:B------:R-:W-:Y:S05]  /*2fd0*/  BRA.U !UP0, `(.L_x_926) ;  /* 0xffffffd1089c7547 */ /* 0x000fea000b83ffff */
.L_x_904:
        /* <DEDUP_REMOVED lines=19> */
.L_x_928:
[----:B------:R-:W-:Y:S05]  /*3110*/  BSYNC.RECONVERGENT B0 ;  /* 0x0000000000007941 */ /* 0x000fea0003800200 */
.L_x_927:
[----:B------:R-:W-:Y:S05]  /*3120*/  @P0 EXIT ;  /* 0x000000000000094d */ /* 0x000fea0003800000 */
[----:B------:R-:W-:Y:S05]  /*3130*/  @P2 BRA `(.L_x_929) ;  /* 0x0000000000202947 */ /* 0x000fea0003800000 */
[----:B------:R-:W-:-:S05]  /*3140*/  IMAD R0, R4, R7, RZ ;  /* 0x0000000704007224 */ /* 0x000fca00078e02ff */
[----:B------:R-:W-:-:S13]  /*3150*/  ISETP.NE.AND P0, PT, R0, -0x1, PT ;  /* 0xffffffff0000780c */ /* 0x000fda0003f05270 */
[----:B------:R-:W-:Y:S05]  /*3160*/  @!P0 BRA `(.L_x_929) ;  /* 0x0000000000148947 */ /* 0x000fea0003800000 */
.L_x_930:
[----:B-1----:R-:W2:Y:S04]  /*3170*/  LDG.E.STRONG.GPU R5, desc[UR14][R2.64] ;  /* 0x0000000e02057981 */ /* 0x002ea8000c1ef900 */
[----:B--2---:R-:W-:Y:S01]  /*3180*/  CCTL.IVALL ;  /* 0x00000000ff00798f */ /* 0x004fe20002000000 */
[----:B------:R-:W-:Y:S05]  /*3190*/  YIELD ;  /* 0x0000000000007946 */ /* 0x000fea0003800000 */
[----:B------:R-:W-:-:S13]  /*31a0*/  ISETP.NE.AND P0, PT, R5, R0, PT ;  /* 0x000000000500720c */ /* 0x000fda0003f05270 */
[----:B------:R-:W-:Y:S05]  /*31b0*/  @P0 BRA `(.L_x_930) ;  /* 0xfffffffc00ec0947 */ /* 0x000fea000383ffff */
.L_x_929:
        /* <DEDUP_REMOVED lines=81> */
.L_x_933:
        /* <DEDUP_REMOVED lines=29> */
.L_x_932:
[----:B------:R-:W-:Y:S05]  /*38a0*/  BSYNC.RECONVERGENT B0 ;  /* 0x0000000000007941 */ /* 0x000fea0003800200 */
.L_x_931:
        /* <DEDUP_REMOVED lines=11> */
.L_x_935:
        /* <DEDUP_REMOVED lines=83> */
.L_x_934:
[----:B------:R-:W-:Y:S05]  /*3e90*/  EXIT ;  /* 0x000000000000794d */ /* 0x000fea0003800000 */
.L_x_936:
        /* <DEDUP_REMOVED lines=14> */
.L_x_2085:


//--------------------- .text._Z35group_norm_nhwc_bwd_one_pass_kernelI11Fp32IOFp32WLi256ELi10ELi640EEv26Group_norm_nhwc_bwd_params --------------------------
	.section	.text._Z35group_norm_nhwc_bwd_one_pass_kernelI11Fp32IOFp32WLi256ELi10ELi640EEv26Group_norm_nhwc_bwd_params,"ax",@progbits
	.align	128
        .global         _Z35group_norm_nhwc_bwd_one_pass_kernelI11Fp32IOFp32WLi256ELi10ELi640EEv26Group_norm_nhwc_bwd_params
        .type           _Z35group_norm_nhwc_bwd_one_pass_kernelI11Fp32IOFp32WLi256ELi10ELi640EEv26Group_norm_nhwc_bwd_params,@function
        .size           _Z35group_norm_nhwc_bwd_one_pass_kernelI11Fp32IOFp32WLi256ELi10ELi640EEv26Group_norm_nhwc_bwd_params,(.L_x_2086 - _Z35group_norm_nhwc_bwd_one_pass_kernelI11Fp32IOFp32WLi256ELi10ELi640EEv26Group_norm_nhwc_bwd_params)
        .other          _Z35group_norm_nhwc_bwd_one_pass_kernelI11Fp32IOFp32WLi256ELi10ELi640EEv26Group_norm_nhwc_bwd_params,@"STO_CUDA_ENTRY STV_DEFAULT"
_Z35group_norm_nhwc_bwd_one_pass_kernelI11Fp32IOFp32WLi256ELi10ELi640EEv26Group_norm_nhwc_bwd_params:
.text._Z35group_norm_nhwc_bwd_one_pass_kernelI11Fp32IOFp32WLi256ELi10ELi640EEv26Group_norm_nhwc_bwd_params:
        /* <DEDUP_REMOVED lines=11> */
[----:B------:R-:W0:Y:S01]  /*00b0*/  LDC R2, c[0x0][0x41c] ;  /* 0x00010700ff027b82 */ /* 0x000e220000000800 */
[----:B------:R-:W1:Y:S01]  /*00c0*/  LDCU UR14, c[0x0][0x374] ;  /* 0x00006e80ff0e77ac */ /* 0x000e620008000800 */
[----:B------:R-:W-:Y:S02]  /*00d0*/  HFMA2 R38, -RZ, RZ, 0, 0 ;  /* 0x00000000ff267431 */ /* 0x000fe400000001ff */
[----:B------:R-:W-:Y:S01]  /*00e0*/  IMAD R0, R0, 0x3334, RZ ;  /* 0x0000333400007824 */ /* 0x000fe200078e02ff */
[----:B------:R-:W2:Y:S03]  /*00f0*/  LDCU.U8 UR15, c[0x0][0x414] ;  /* 0x00008280ff0f77ac */ /* 0x000ea60008000000 */
[----:B------:R-:W3:Y:S01]  /*0100*/  LDC R36, c[0x0][0x370] ;  /* 0x0000dc00ff247b82 */ /* 0x000ee20000000800 */
[----:B------:R-:W-:Y:S01]  /*0110*/  SHF.R.U32.HI R37, RZ, 0x10, R0 ;  /* 0x00000010ff257819 */ /* 0x000fe20000011600 */
[----:B------:R-:W-:-:S03]  /*0120*/  UMOV UR7, UR8 ;  /* 0x0000000800077c82 */ /* 0x000fc60008000000 */
[----:B------:R-:W-:-:S04]  /*0130*/  PRMT R0, R37, 0x9910, RZ ;  /* 0x0000991025007816 */ /* 0x000fc800000000ff */
[----:B------:R-:W-:-:S04]  /*0140*/  LEA R0, R0, R0, 0x2 ;  /* 0x0000000000007211 */ /* 0x000fc800078e10ff */
[----:B------:R-:W-:Y:S01]  /*0150*/  IADD3 R0, PT, PT, RZ, -R0, RZ ;  /* 0x80000000ff007210 */ /* 0x000fe20007ffe0ff */
[----:B0-----:R-:W-:-:S03]  /*0160*/  IMAD R37, R2, UR13, R37 ;  /* 0x0000000d02257c24 */ /* 0x001fc6000f8e0225 */
[----:B------:R-:W-:-:S04]  /*0170*/  PRMT R42, R0, 0x7710, RZ ;  /* 0x00007710002a7816 */ /* 0x000fc800000000ff */
[----:B------:R-:W-:Y:S02]  /*0180*/  IADD3 R42, PT, PT, R42, R43, RZ ;  /* 0x0000002b2a2a7210 */ /* 0x000fe40007ffe0ff */
[----:B------:R-:W-:Y:S02]  /*0190*/  IADD3 R41, PT, PT, R37, 0x80, RZ ;  /* 0x0000008025297810 */ /* 0x000fe40007ffe0ff */
[----:B------:R-:W-:Y:S02]  /*01a0*/  SHF.L.U32 R42, R42, 0x1, RZ ;  /* 0x000000012a2a7819 */ /* 0x000fe400000006ff */
[----:B------:R-:W-:Y:S02]  /*01b0*/  SHF.R.S32.HI R45, RZ, 0x1f, R37 ;  /* 0x0000001fff2d7819 */ /* 0x000fe40000011425 */
[----:B------:R-:W-:Y:S02]  /*01c0*/  SHF.R.S32.HI R44, RZ, 0x1f, R41 ;  /* 0x0000001fff2c7819 */ /* 0x000fe40000011429 */
[----:B-123--:R-:W-:-:S07]  /*01d0*/  LOP3.LUT R40, R42, 0xffff, RZ, 0xc0, !PT ;  /* 0x0000ffff2a287812 */ /* 0x00efce00078ec0ff */
.L_x_963:
[----:B0-----:R-:W0:Y:S01]  /*01e0*/  LDC R6, c[0x0][0x410] ;  /* 0x00010400ff067b82 */ /* 0x001e220000000800 */
[----:B------:R-:W1:Y:S01]  /*01f0*/  LDCU.64 UR4, c[0x0][0x3b8] ;  /* 0x00007700ff0477ac */ /* 0x000e620008000a00 */
[----:B------:R-:W2:Y:S01]  /*0200*/  LDCU.128 UR16, c[0x0][0x400] ;  /* 0x00008000ff1077ac */ /* 0x000ea20008000c00 */
[----:B-1----:R-:W-:Y:S01]  /*0210*/  UIMAD.WIDE UR4, UR7, 0x8, UR4 ;  /* 0x00000008070478a5 */ /* 0x002fe2000f8e0204 */
[----:B0-----:R-:W-:-:S05]  /*0220*/  IABS R5, R6 ;  /* 0x0000000600057213 */ /* 0x001fca0000000000 */
[----:B------:R-:W-:Y:S01]  /*0230*/  MOV R12, UR4 ;  /* 0x00000004000c7c02 */ /* 0x000fe20008000f00 */
[----:B------:R-:W0:Y:S01]  /*0240*/  I2F.RP R0, R5 ;  /* 0x0000000500007306 */ /* 0x000e220000209400 */
[----:B------:R-:W-:-:S06]  /*0250*/  MOV R13, UR5 ;  /* 0x00000005000d7c02 */ /* 0x000fcc0008000f00 */
[----:B------:R-:W3:Y:S01]  /*0260*/  LDG.E.64 R12, desc[UR10][R12.64] ;  /* 0x0000000a0c0c7981 */ /* 0x000ee2000c1e1b00 */
[----:B0-----:R-:W0:Y:S02]  /*0270*/  MUFU.RCP R0, R0 ;  /* 0x0000000000007308 */ /* 0x001e240000001000 */
[----:B0-----:R-:W-:-:S06]  /*0280*/  IADD3 R2, PT, PT, R0, 0xffffffe, RZ ;  /* 0x0ffffffe00027810 */ /* 0x001fcc0007ffe0ff */
[----:B------:R0:W1:Y:S02]  /*0290*/  F2I.FTZ.U32.TRUNC.NTZ R3, R2 ;  /* 0x0000000200037305 */ /* 0x000064000021f000 */
[----:B0-----:R-:W-:Y:S02]  /*02a0*/  MOV R2, RZ ;  /* 0x000000ff00027202 */ /* 0x001fe40000000f00 */
        /* <DEDUP_REMOVED lines=9> */
[----:B------:R-:W-:Y:S02]  /*0340*/  ISETP.GE.AND P3, PT, R2, RZ, PT ;  /* 0x000000ff0200720c */ /* 0x000fe40003f66270 */
[----:B------:R-:W-:-:S09]  /*0350*/  ISETP.LE.AND P2, PT, RZ, UR7, PT ;  /* 0x00000007ff007c0c */ /* 0x000fd2000bf43270 */
[----:B------:R-:W-:-:S04]  /*0360*/  @!P1 IADD3 R0, PT, PT, R0, -R5, RZ ;  /* 0x8000000500009210 */ /* 0x000fc80007ffe0ff */
[CC--:B------:R-:W-:Y:S02]  /*0370*/  ISETP.GE.U32.AND P4, PT, R0.reuse, R5.reuse, PT ;  /* 0x000000050000720c */ /* 0x0c0fe40003f86070 */
[----:B------:R-:W-:Y:S02]  /*0380*/  @!P1 IADD3 R3, PT, PT, R3, 0x1, RZ ;  /* 0x0000000103039810 */ /* 0x000fe40007ffe0ff */
[----:B--2---:R-:W-:Y:S02]  /*0390*/  ISETP.GE.U32.AND P1, PT, R41, UR16, PT ;  /* 0x0000001029007c0c */ /* 0x004fe4000bf26070 */
[----:B------:R-:W-:Y:S02]  /*03a0*/  ISETP.GT.U32.AND P5, PT, R5, R0, PT ;  /* 0x000000000500720c */ /* 0x000fe40003fa4070 */
[----:B------:R-:W-:Y:S02]  /*03b0*/  IADD3 R5, PT, PT, R0, -R5, RZ ;  /* 0x8000000500057210 */ /* 0x000fe40007ffe0ff */
[----:B------:R-:W-:-:S02]  /*03c0*/  ISETP.GE.AND.EX P1, PT, R44, UR17, PT, P1 ;  /* 0x000000112c007c0c */ /* 0x000fc4000bf26310 */
[----:B------:R-:W-:Y:S02]  /*03d0*/  SEL R0, R5, R0, !P5 ;  /* 0x0000000005007207 */ /* 0x000fe40006800000 */
[----:B------:R-:W-:Y:S02]  /*03e0*/  @P4 IADD3 R3, PT, PT, R3, 0x1, RZ ;  /* 0x0000000103034810 */ /* 0x000fe40007ffe0ff */
[----:B------:R-:W-:Y:S02]  /*03f0*/  ISETP.GE.U32.AND P0, PT, R37, UR16, PT ;  /* 0x0000001025007c0c */ /* 0x000fe4000bf06070 */
[----:B------:R-:W-:Y:S02]  /*0400*/  ISETP.NE.AND P4, PT, R6, RZ, PT ;  /* 0x000000ff0600720c */ /* 0x000fe40003f85270 */
[----:B------:R-:W-:Y:S02]  /*0410*/  LOP3.LUT R5, RZ, R6, RZ, 0x33, !PT ;  /* 0x00000006ff057212 */ /* 0x000fe400078e33ff */
[----:B------:R-:W-:Y:S01]  /*0420*/  @!P2 IADD3 R0, PT, PT, -R0, RZ, RZ ;  /* 0x000000ff0000a210 */ /* 0x000fe20007ffe1ff */
[----:B------:R-:W0:Y:S01]  /*0430*/  @!P1 LDC.64 R10, c[0x0][0x3a0] ;  /* 0x0000e800ff0a9b82 */ /* 0x000e220000000a00 */
[----:B------:R-:W-:-:S02]  /*0440*/  @!P3 IADD3 R3, PT, PT, -R3, RZ, RZ ;  /* 0x000000ff0303b210 */ /* 0x000fc40007ffe1ff */
[----:B------:R-:W-:Y:S02]  /*0450*/  ISETP.GE.AND.EX P0, PT, R45, UR17, PT, P0 ;  /* 0x000000112d007c0c */ /* 0x000fe4000bf06300 */
[C---:B------:R-:W-:Y:S02]  /*0460*/  SEL R39, R5.reuse, R0, !P4 ;  /* 0x0000000005277207 */ /* 0x040fe40006000000 */
[----:B------:R-:W-:Y:S02]  /*0470*/  SEL R5, R5, R3, !P4 ;  /* 0x0000000305057207 */ /* 0x000fe40006000000 */
[----:B------:R-:W-:Y:S01]  /*0480*/  CS2R R30, SRZ ;  /* 0x00000000001e7805 */ /* 0x000fe2000001ff00 */
[----:B------:R-:W1:Y:S01]  /*0490*/  @!P1 LDC.64 R2, c[0x0][0x3f8] ;  /* 0x0000fe00ff029b82 */ /* 0x000e620000000a00 */
[----:B------:R-:W-:Y:S01]  /*04a0*/  IMAD R21, R39, 0xa, RZ ;  /* 0x0000000a27157824 */ /* 0x000fe200078e02ff */
[----:B------:R-:W-:-:S06]  /*04b0*/  SHF.R.S32.HI R0, RZ, 0x1f, R5 ;  /* 0x0000001fff007819 */ /* 0x000fcc0000011405 */
[----:B------:R-:W2:Y:S01]  /*04c0*/  @!P0 LDC.64 R8, c[0x0][0x3f8] ;  /* 0x0000fe00ff088b82 */ /* 0x000ea20000000a00 */
[----:B------:R-:W-:Y:S01]  /*04d0*/  IADD3 R34, P2, PT, R21, R40, RZ ;  /* 0x0000002815227210 */ /* 0x000fe20007f5e0ff */
[----:B------:R-:W-:-:S03]  /*04e0*/  IMAD R0, R0, UR18, RZ ;  /* 0x0000001200007c24 */ /* 0x000fc6000f8e02ff */
[----:B------:R-:W-:Y:S01]  /*04f0*/  LEA.HI.X.SX32 R35, R21, RZ, 0x1, P2 ;  /* 0x000000ff15237211 */ /* 0x000fe200010f0eff */
[C---:B------:R-:W-:Y:S01]  /*0500*/  IMAD R33, R5.reuse, UR19, R0 ;  /* 0x0000001305217c24 */ /* 0x040fe2000f8e0200 */
[----:B------:R-:W-:Y:S01]  /*0510*/  ISETP.NE.AND P2, PT, RZ, UR15, PT ;  /* 0x0000000fff007c0c */ /* 0x000fe2000bf45270 */
[----:B------:R-:W4:Y:S01]  /*0520*/  @!P0 LDC.64 R6, c[0x0][0x398] ;  /* 0x0000e600ff068b82 */ /* 0x000f220000000a00 */
[----:B------:R-:W-:-:S07]  /*0530*/  IMAD.WIDE.U32 R34, R5, UR18, R34 ;  /* 0x0000001205227c25 */ /* 0x000fce000f8e0022 */
[----:B------:R-:W0:Y:S01]  /*0540*/  @!P0 LDC.64 R4, c[0x0][0x3a0] ;  /* 0x0000e800ff048b82 */ /* 0x000e220000000a00 */
[----:B-1----:R-:W-:Y:S01]  /*0550*/  @!P1 IMAD R16, R44, R2, RZ ;  /* 0x000000022c109224 */ /* 0x002fe200078e02ff */
[----:B------:R-:W-:-:S03]  /*0560*/  IADD3 R33, PT, PT, R35, R33, RZ ;  /* 0x0000002123217210 */ /* 0x000fc60007ffe0ff */
[----:B------:R-:W-:Y:S01]  /*0570*/  @!P1 IMAD R25, R41, R3, R16 ;  /* 0x0000000329199224 */ /* 0x000fe200078e0210 */
[----:B------:R-:W-:Y:S02]  /*0580*/  @!P1 MOV R16, R34 ;  /* 0x0000002200109202 */ /* 0x000fe40000000f00 */
[----:B------:R-:W-:Y:S01]  /*0590*/  @!P1 MOV R17, R33 ;  /* 0x0000002100119202 */ /* 0x000fe20000000f00 */
[----:B--2---:R-:W-:Y:S01]  /*05a0*/  @!P0 IMAD R0, R45, R8, RZ ;  /* 0x000000082d008224 */ /* 0x004fe200078e02ff */
[----:B------:R-:W-:Y:S01]  /*05b0*/  @!P0 MOV R32, R34 ;  /* 0x0000002200208202 */ /* 0x000fe20000000f00 */
[----:B------:R-:W1:Y:S01]  /*05c0*/  @P2 LDC.64 R18, c[0x0][0x3b0] ;  /* 0x0000ec00ff122b82 */ /* 0x000e620000000a00 */
[----:B------:R-:W-:-:S04]  /*05d0*/  @!P1 IMAD.WIDE.U32 R2, R41, R2, R16 ;  /* 0x0000000229029225 */ /* 0x000fc800078e0010 */
[----:B------:R-:W-:-:S03]  /*05e0*/  @!P0 IMAD R23, R37, R9, R0 ;  /* 0x0000000925178224 */ /* 0x000fc600078e0200 */
[----:B------:R-:W2:Y:S01]  /*05f0*/  LDC.64 R16, c[0x0][0x3a8] ;  /* 0x0000ea00ff107b82 */ /* 0x000ea20000000a00 */
[----:B------:R-:W-:-:S05]  /*0600*/  @!P0 IMAD.WIDE.U32 R8, R37, R8, R32 ;  /* 0x0000000825088225 */ /* 0x000fca00078e0020 */
[----:B------:R-:W-:Y:S02]  /*0610*/  @!P0 IADD3 R9, PT, PT, R9, R23, RZ ;  /* 0x0000001709098210 */ /* 0x000fe40007ffe0ff */
[C---:B------:R-:W-:Y:S01]  /*0620*/  @!P0 SHF.L.U32 R23, R8.reuse, 0x2, RZ ;  /* 0x0000000208178819 */ /* 0x040fe200000006ff */
[----:B------:R-:W1:Y:S01]  /*0630*/  @!P1 LDC.64 R14, c[0x0][0x398] ;  /* 0x0000e600ff0e9b82 */ /* 0x000e620000000a00 */
[----:B------:R-:W-:Y:S02]  /*0640*/  @!P0 SHF.L.U64.HI R8, R8, 0x2, R9 ;  /* 0x0000000208088819 */ /* 0x000fe40000010209 */
[----:B0-----:R-:W-:Y:S02]  /*0650*/  @!P0 IADD3 R4, P3, PT, R23, R4, RZ ;  /* 0x0000000417048210 */ /* 0x001fe40007f7e0ff */
[----:B------:R-:W-:Y:S02]  /*0660*/  @!P1 IADD3 R9, PT, PT, R3, R25, RZ ;  /* 0x0000001903099210 */ /* 0x000fe40007ffe0ff */
[----:B------:R-:W-:-:S02]  /*0670*/  @!P1 SHF.L.U32 R3, R2, 0x2, RZ ;  /* 0x0000000202039819 */ /* 0x000fc400000006ff */
[----:B------:R-:W-:Y:S02]  /*0680*/  LOP3.LUT R40, R42, 0xffff, RZ, 0xc0, !PT ;  /* 0x0000ffff2a287812 */ /* 0x000fe400078ec0ff */
[----:B------:R-:W-:Y:S02]  /*0690*/  @!P0 IADD3.X R5, PT, PT, R8, R5, RZ, P3, !PT ;  /* 0x0000000508058210 */ /* 0x000fe40001ffe4ff */
[----:B----4-:R-:W-:Y:S02]  /*06a0*/  @!P0 IADD3 R6, P4, PT, R23, R6, RZ ;  /* 0x0000000617068210 */ /* 0x010fe40007f9e0ff */
[----:B------:R-:W-:Y:S01]  /*06b0*/  @!P1 SHF.L.U64.HI R2, R2, 0x2, R9 ;  /* 0x0000000202029819 */ /* 0x000fe20000010209 */
[----:B------:R0:W5:Y:S01]  /*06c0*/  @!P0 LDG.E.64 R30, desc[UR10][R4.64] ;  /* 0x0000000a041e8981 */ /* 0x000162000c1e1b00 */
[----:B------:R-:W-:Y:S02]  /*06d0*/  @!P1 IADD3 R10, P5, PT, R3, R10, RZ ;  /* 0x0000000a030a9210 */ /* 0x000fe40007fbe0ff */
[----:B------:R-:W-:-:S02]  /*06e0*/  IADD3 R21, PT, PT, R21, R40, RZ ;  /* 0x0000002815157210 */ /* 0x000fc40007ffe0ff */
[----:B------:R-:W-:Y:S02]  /*06f0*/  @!P0 IADD3.X R7, PT, PT, R8, R7, RZ, P4, !PT ;  /* 0x0000000708078210 */ /* 0x000fe400027fe4ff */
[----:B------:R-:W-:Y:S02]  /*0700*/  CS2R R8, SRZ ;  /* 0x0000000000087805 */ /* 0x000fe4000001ff00 */
[----:B------:R-:W-:Y:S01]  /*0710*/  @!P1 IADD3.X R11, PT, PT, R2, R11, RZ, P5, !PT ;  /* 0x0000000b020b9210 */ /* 0x000fe20002ffe4ff */
[----:B--2---:R-:W-:Y:S01]  /*0720*/  IMAD.WIDE R16, R21, 0x4, R16 ;  /* 0x0000000415107825 */ /* 0x004fe200078e0210 */
[----:B0-----:R-:W-:-:S03]  /*0730*/  CS2R R4, SRZ ;  /* 0x0000000000047805 */ /* 0x001fc6000001ff00 */
[----:B-1----:R-:W-:-:S03]  /*0740*/  @P2 IMAD.WIDE R18, R21, 0x4, R18 ;  /* 0x0000000415122825 */ /* 0x002fc600078e0212 */
[----:B------:R-:W5:Y:S04]  /*0750*/  @!P1 LDG.E.64 R4, desc[UR10][R10.64] ;  /* 0x0000000a0a049981 */ /* 0x000f68000c1e1b00 */
[----:B------:R-:W5:Y:S04]  /*0760*/  @P2 LDG.E.64 R8, desc[UR10][R18.64] ;  /* 0x0000000a12082981 */ /* 0x000f68000c1e1b00 */
[----:B------:R-:W5:Y:S01]  /*0770*/  LDG.E.64 R10, desc[UR10][R16.64] ;  /* 0x0000000a100a7981 */ /* 0x000f62000c1e1b00 */
[----:B------:R-:W-:Y:S02]  /*0780*/  @!P1 IADD3 R14, P6, PT, R3, R14, RZ ;  /* 0x0000000e030e9210 */ /* 0x000fe40007fde0ff */
[----:B------:R-:W-:-:S02]  /*0790*/  MOV R3, RZ ;  /* 0x000000ff00037202 */ /* 0x000fc40000000f00 */
[----:B------:R-:W-:Y:S02]  /*07a0*/  @!P1 IADD3.X R15, PT, PT, R2, R15, RZ, P6, !PT ;  /* 0x0000000f020f9210 */ /* 0x000fe400037fe4ff */
[----:B------:R-:W-:-:S06]  /*07b0*/  MOV R2, RZ ;  /* 0x000000ff00027202 */ /* 0x000fcc0000000f00 */
[----:B------:R0:W5:Y:S02]  /*07c0*/  @!P0 LDG.E.64 R2, desc[UR10][R6.64] ;  /* 0x0000000a06028981 */ /* 0x000164000c1e1b00 */
[----:B0-----:R-:W-:-:S06]  /*07d0*/  CS2R R6, SRZ ;  /* 0x0000000000067805 */ /* 0x001fcc000001ff00 */
[----:B------:R0:W5:Y:S01]  /*07e0*/  @!P1 LDG.E.64 R6, desc[UR10][R14.64] ;  /* 0x0000000a0e069981 */ /* 0x000162000c1e1b00 */
[----:B---3--:R-:W-:-:S13]  /*07f0*/  R2UR UR16, R12 ;  /* 0x000000000c1072ca */ /* 0x008fda00000e0000 */
        /* <DEDUP_REMOVED lines=13> */
[----:B-----5:R-:W-:Y:S01]  /*08d0*/  FADD.FTZ R13, R30, -UR16 ;  /* 0x800000101e0d7e21 */ /* 0x020fe20008010000 */
[----:B------:R-:W-:Y:S01]  /*08e0*/  FADD.FTZ R0, R31, -UR16 ;  /* 0x800000101f007e21 */ /* 0x000fe20008010000 */
[----:B------:R-:W-:Y:S01]  /*08f0*/  FMUL.FTZ R12, R2, R10 ;  /* 0x0000000a020c7220 */ /* 0x000fe20000410000 */
[----:B------:R-:W-:Y:S01]  /*0900*/  FMUL.FTZ R15, R3, R11 ;  /* 0x0000000b030f7220 */ /* 0x000fe20000410000 */
[----:B------:R-:W-:Y:S01]  /*0910*/  FMUL.FTZ R13, R13, UR9 ;  /* 0x000000090d0d7c20 */ /* 0x000fe20008410000 */
[----:B------:R-:W-:Y:S01]  /*0920*/  FMUL.FTZ R0, R0, UR9 ;  /* 0x0000000900007c20 */ /* 0x000fe20008410000 */
[----:B------:R-:W-:Y:S01]  /*0930*/  FADD.FTZ R14, RZ, R12 ;  /* 0x0000000cff0e7221 */ /* 0x000fe20000010000 */
[----:B------:R-:W-:Y:S01]  /*0940*/  FADD.FTZ R20, RZ, R3 ;  /* 0x00000003ff147221 */ /* 0x000fe20000010000 */
[----:B------:R-:W-:Y:S01]  /*0950*/  FFMA.FTZ R17, R13, R12, RZ ;  /* 0x0000000c0d117223 */ /* 0x000fe200000100ff */
[----:B------:R-:W-:Y:S01]  /*0960*/  FADD.FTZ R12, R4, -UR16 ;  /* 0x80000010040c7e21 */ /* 0x000fe20008010000 */
[----:B------:R-:W-:Y:S01]  /*0970*/  FADD.FTZ R14, R15, R14 ;  /* 0x0000000e0f0e7221 */ /* 0x000fe20000010000 */
[----:B------:R-:W-:Y:S01]  /*0980*/  FFMA.FTZ R13, R2, R13, RZ ;  /* 0x0000000d020d7223 */ /* 0x000fe200000100ff */
[----:B------:R-:W-:Y:S01]  /*0990*/  FFMA.FTZ R17, R0, R15, R17 ;  /* 0x0000000f00117223 */ /* 0x000fe20000010011 */
[----:B------:R-:W-:Y:S01]  /*09a0*/  FMUL.FTZ R15, R6, R10 ;  /* 0x0000000a060f7220 */ /* 0x000fe20000410000 */
[----:B------:R-:W-:Y:S01]  /*09b0*/  FMUL.FTZ R16, R12, UR9 ;  /* 0x000000090c107c20 */ /* 0x000fe20008410000 */
[----:B------:R-:W-:Y:S01]  /*09c0*/  FADD.FTZ R12, R5, -UR16 ;  /* 0x80000010050c7e21 */ /* 0x000fe20008010000 */
[----:B------:R-:W-:Y:S01]  /*09d0*/  FFMA.FTZ R0, R3, R0, RZ ;  /* 0x0000000003007223 */ /* 0x000fe200000100ff */
[----:B------:R-:W-:Y:S01]  /*09e0*/  FADD.FTZ R18, R14, R15 ;  /* 0x0000000f0e127221 */ /* 0x000fe20000010000 */
[----:B------:R-:W-:Y:S01]  /*09f0*/  FFMA.FTZ R19, R16, R15, R17 ;  /* 0x0000000f10137223 */ /* 0x000fe20000010011 */
[----:B------:R-:W-:Y:S01]  /*0a00*/  FMUL.FTZ R15, R7, R11 ;  /* 0x0000000b070f7220 */ /* 0x000fe20000410000 */
[----:B------:R-:W-:Y:S01]  /*0a10*/  FMUL.FTZ R14, R12, UR9 ;  /* 0x000000090c0e7c20 */ /* 0x000fe20008410000 */
[----:B------:R-:W-:-:S02]  /*0a20*/  FFMA.FTZ R12, R6, R16, R13 ;  /* 0x00000010060c7223 */ /* 0x000fc4000001000d */
[----:B------:R-:W-:Y:S01]  /*0a30*/  FADD.FTZ R17, R15, R18 ;  /* 0x000000120f117221 */ /* 0x000fe20000010000 */
[----:B------:R-:W-:Y:S01]  /*0a40*/  FFMA.FTZ R18, R14, R15, R19 ;  /* 0x0000000f0e127223 */ /* 0x000fe20000010013 */
[----:B------:R-:W-:Y:S01]  /*0a50*/  FADD.FTZ R15, RZ, R2 ;  /* 0x00000002ff0f7221 */ /* 0x000fe20000010000 */
[----:B------:R-:W-:-:S03]  /*0a60*/  FFMA.FTZ R13, R7, R14, R0 ;  /* 0x0000000e070d7223 */ /* 0x000fc60000010000 */
[----:B------:R-:W-:Y:S01]  /*0a70*/  FADD.FTZ R14, R6, R15 ;  /* 0x0000000f060e7221 */ /* 0x000fe20000010000 */
[----:B------:R-:W-:Y:S01]  /*0a80*/  FADD.FTZ R15, R7, R20 ;  /* 0x00000014070f7221 */ /* 0x000fe20000010000 */
[----:B------:R-:W-:Y:S06]  /*0a90*/  BRA `(.L_x_939) ;  /* 0x0000000400007947 */ /* 0x000fec0003800000 */
.L_x_938:
[----:B-----5:R-:W-:Y:S01]  /*0aa0*/  FADD.FTZ R0, R31, -UR16 ;  /* 0x800000101f007e21 */ /* 0x020fe20008010000 */
[----:B------:R-:W-:Y:S01]  /*0ab0*/  FADD.FTZ R13, R30, -UR16 ;  /* 0x800000101e0d7e21 */ /* 0x000fe20008010000 */
[----:B------:R-:W-:Y:S01]  /*0ac0*/  FADD.FTZ R15, R4, -UR16 ;  /* 0x80000010040f7e21 */ /* 0x000fe20008010000 */
[----:B------:R-:W-:Y:S01]  /*0ad0*/  FADD.FTZ R16, R5, -UR16 ;  /* 0x8000001005107e21 */ /* 0x000fe20008010000 */
[----:B------:R-:W-:Y:S01]  /*0ae0*/  FMUL.FTZ R0, R0, UR9 ;  /* 0x0000000900007c20 */ /* 0x000fe20008410000 */
[----:B------:R-:W-:Y:S01]  /*0af0*/  FMUL.FTZ R13, R13, UR9 ;  /* 0x000000090d0d7c20 */ /* 0x000fe20008410000 */
[----:B------:R-:W-:Y:S01]  /*0b00*/  FMUL.FTZ R15, R15, UR9 ;  /* 0x000000090f0f7c20 */ /* 0x000fe20008410000 */
[----:B------:R-:W-:Y:S01]  /*0b10*/  FMUL.FTZ R16, R16, UR9 ;  /* 0x0000000910107c20 */ /* 0x000fe20008410000 */
[C-C-:B------:R-:W-:Y:S01]  /*0b20*/  FFMA.FTZ R17, R11.reuse, R0, R9.reuse ;  /* 0x000000000b117223 */ /* 0x140fe20000010009 */
[C-C-:B------:R-:W-:Y:S01]  /*0b30*/  FFMA.FTZ R19, R10.reuse, R13, R8.reuse ;  /* 0x0000000d0a137223 */ /* 0x140fe20000010008 */
[----:B------:R-:W-:Y:S01]  /*0b40*/  FFMA.FTZ R14, R10, R15, R8 ;  /* 0x0000000f0a0e7223 */ /* 0x000fe20000010008 */
[----:B------:R-:W-:Y:S01]  /*0b50*/  FFMA.FTZ R12, R11, R16, R9 ;  /* 0x000000100b0c7223 */ /* 0x000fe20000010009 */
[----:B------:R-:W-:Y:S01]  /*0b60*/  FMUL.FTZ R21, R17, -1.4426950216293334961 ;  /* 0xbfb8aa3b11157820 */ /* 0x000fe20000410000 */
[----:B------:R-:W-:Y:S01]  /*0b70*/  FMUL.FTZ R18, R19, -1.4426950216293334961 ;  /* 0xbfb8aa3b13127820 */ /* 0x000fe20000410000 */
[----:B------:R-:W-:Y:S01]  /*0b80*/  FMUL.FTZ R22, R14, -1.4426950216293334961 ;  /* 0xbfb8aa3b0e167820 */ /* 0x000fe20000410000 */
[----:B------:R-:W-:-:S03]  /*0b90*/  FMUL.FTZ R25, R12, -1.4426950216293334961 ;  /* 0xbfb8aa3b0c197820 */ /* 0x000fc60000410000 */
[----:B------:R-:W0:Y:S08]  /*0ba0*/  MUFU.EX2 R21, R21 ;  /* 0x0000001500157308 */ /* 0x000e300000000800 */
[----:B------:R-:W1:Y:S08]  /*0bb0*/  MUFU.EX2 R18, R18 ;  /* 0x0000001200127308 */ /* 0x000e700000000800 */
[----:B------:R-:W2:Y:S01]  /*0bc0*/  MUFU.EX2 R22, R22 ;  /* 0x0000001600167308 */ /* 0x000ea20000000800 */
[----:B0-----:R-:W-:-:S07]  /*0bd0*/  FADD.FTZ R20, R21, 1 ;  /* 0x3f80000015147421 */ /* 0x001fce0000010000 */
[----:B------:R-:W0:Y:S01]  /*0be0*/  MUFU.EX2 R25, R25 ;  /* 0x0000001900197308 */ /* 0x000e220000000800 */
[----:B-1----:R-:W-:-:S07]  /*0bf0*/  FADD.FTZ R23, R18, 1 ;  /* 0x3f80000012177421 */ /* 0x002fce0000010000 */
[----:B------:R-:W1:Y:S01]  /*0c00*/  MUFU.RCP R20, R20 ;  /* 0x0000001400147308 */ /* 0x000e620000001000 */
[----:B--2---:R-:W-:-:S07]  /*0c10*/  FADD.FTZ R21, R22, 1 ;  /* 0x3f80000016157421 */ /* 0x004fce0000010000 */
        /* <DEDUP_REMOVED lines=10> */
[----:B0-----:R-:W-:-:S04]  /*0cc0*/  FADD.FTZ R25, -R21, 1 ;  /* 0x3f80000015197421 */ /* 0x001fc80000010100 */
[----:B------:R-:W-:Y:S01]  /*0cd0*/  FFMA.FTZ R22, R14, R25, 1 ;  /* 0x3f8000000e167423 */ /* 0x000fe20000010019 */
[----:B------:R-:W-:Y:S01]  /*0ce0*/  FMUL.FTZ R14, R24, R19 ;  /* 0x00000013180e7220 */ /* 0x000fe20000410000 */
[----:B------:R-:W-:Y:S01]  /*0cf0*/  FMUL.FTZ R19, R6, R21 ;  /* 0x0000001506137220 */ /* 0x000fe20000410000 */
[----:B-1----:R-:W-:Y:S01]  /*0d00*/  FADD.FTZ R23, -R18, 1 ;  /* 0x3f80000012177421 */ /* 0x002fe20000010100 */
[----:B------:R-:W-:Y:S02]  /*0d10*/  FMUL.FTZ R18, R7, R18 ;  /* 0x0000001207127220 */ /* 0x000fe40000410000 */
[----:B------:R-:W-:Y:S01]  /*0d20*/  FMUL.FTZ R19, R19, R22 ;  /* 0x0000001613137220 */ /* 0x000fe20000410000 */
[----:B------:R-:W-:Y:S01]  /*0d30*/  FFMA.FTZ R23, R12, R23, 1 ;  /* 0x3f8000000c177423 */ /* 0x000fe20000010017 */
[----:B------:R-:W-:Y:S01]  /*0d40*/  FMUL.FTZ R12, R20, R17 ;  /* 0x00000011140c7220 */ /* 0x000fe20000410000 */
[----:B------:R-:W-:-:S03]  /*0d50*/  FMUL.FTZ R20, R10, R14 ;  /* 0x0000000e0a147220 */ /* 0x000fc60000410000 */
[----:B------:R-:W-:Y:S01]  /*0d60*/  FMUL.FTZ R17, R11, R12 ;  /* 0x0000000c0b117220 */ /* 0x000fe20000410000 */
[----:B------:R-:W-:Y:S01]  /*0d70*/  FFMA.FTZ R21, R13, R20, RZ ;  /* 0x000000140d157223 */ /* 0x000fe200000100ff */
[----:B------:R-:W-:Y:S01]  /*0d80*/  FADD.FTZ R22, RZ, R20 ;  /* 0x00000014ff167221 */ /* 0x000fe20000010000 */
[----:B------:R-:W-:Y:S01]  /*0d90*/  FMUL.FTZ R20, R18, R23 ;  /* 0x0000001712147220 */ /* 0x000fe20000410000 */
[----:B------:R-:W-:Y:S01]  /*0da0*/  FMUL.FTZ R23, R10, R19 ;  /* 0x000000130a177220 */ /* 0x000fe20000410000 */
[----:B------:R-:W-:Y:S01]  /*0db0*/  FFMA.FTZ R18, R0, R17, R21 ;  /* 0x0000001100127223 */ /* 0x000fe20000010015 */
[----:B------:R-:W-:Y:S01]  /*0dc0*/  FADD.FTZ R22, R17, R22 ;  /* 0x0000001611167221 */ /* 0x000fe20000010000 */
[----:B------:R-:W-:Y:S02]  /*0dd0*/  FMUL.FTZ R17, R11, R20 ;  /* 0x000000140b117220 */ /* 0x000fe40000410000 */
[----:B------:R-:W-:Y:S01]  /*0de0*/  FFMA.FTZ R21, R15, R23, R18 ;  /* 0x000000170f157223 */ /* 0x000fe20000010012 */
[----:B------:R-:W-:Y:S01]  /*0df0*/  FADD.FTZ R24, R22, R23 ;  /* 0x0000001716187221 */ /* 0x000fe20000010000 */
[----:B------:R-:W-:Y:S01]  /*0e00*/  FFMA.FTZ R22, R13, R14, RZ ;  /* 0x0000000e0d167223 */ /* 0x000fe200000100ff */
[----:B------:R-:W-:Y:S01]  /*0e10*/  FADD.FTZ R14, RZ, R14 ;  /* 0x0000000eff0e7221 */ /* 0x000fe20000010000 */
[----:B------:R-:W-:Y:S01]  /*0e20*/  FFMA.FTZ R18, R16, R17, R21 ;  /* 0x0000001110127223 */ /* 0x000fe20000010015 */
[----:B------:R-:W-:Y:S01]  /*0e30*/  FFMA.FTZ R13, R0, R12, RZ ;  /* 0x0000000c000d7223 */ /* 0x000fe200000100ff */
[----:B------:R-:W-:Y:S01]  /*0e40*/  FADD.FTZ R21, RZ, R12 ;  /* 0x0000000cff157221 */ /* 0x000fe20000010000 */
[----:B------:R-:W-:Y:S01]  /*0e50*/  FFMA.FTZ R12, R15, R19, R22 ;  /* 0x000000130f0c7223 */ /* 0x000fe20000010016 */
[----:B------:R-:W-:Y:S01]  /*0e60*/  FADD.FTZ R17, R17, R24 ;  /* 0x0000001811117221 */ /* 0x000fe20000010000 */
[----:B------:R-:W-:Y:S01]  /*0e70*/  FADD.FTZ R14, R14, R19 ;  /* 0x000000130e0e7221 */ /* 0x000fe20000010000 */
[----:B------:R-:W-:Y:S01]  /*0e80*/  FFMA.FTZ R13, R16, R20, R13 ;  /* 0x00000014100d7223 */ /* 0x000fe2000001000d */
[----:B------:R-:W-:-:S07]  /*0e90*/  FADD.FTZ R15, R21, R20 ;  /* 0x00000014150f7221 */ /* 0x000fce0000010000 */
.L_x_939:
[----:B------:R-:W0:Y:S01]  /*0ea0*/  S2R R21, SR_LANEID ;  /* 0x0000000000157919 */ /* 0x000e220000000000 */
[----:B------:R-:W1:Y:S01]  /*0eb0*/  S2UR UR12, SR_CgaCtaId ;  /* 0x00000000000c79c3 */ /* 0x000e620000008800 */
[----:B------:R-:W-:Y:S01]  /*0ec0*/  UMOV UR5, 0x400 ;  /* 0x0000040000057882 */ /* 0x000fe20000000000 */
[----:B------:R-:W-:Y:S01]  /*0ed0*/  BSSY.RECONVERGENT B0, `(.L_x_940) ;  /* 0x000002a000007945 */ /* 0x000fe20003800200 */
[----:B------:R-:W2:Y:S01]  /*0ee0*/  SHFL.DOWN PT, R0, R18, 0x1, 0x1f ;  /* 0x08201f0012007f89 */ /* 0x000ea200000e0000 */
[----:B------:R-:W-:Y:S01]  /*0ef0*/  UIADD3 UR4, UPT, UPT, UR5, 0xd0, URZ ;  /* 0x000000d005047890 */ /* 0x000fe2000fffe0ff */
[----:B------:R-:W-:Y:S02]  /*0f00*/  ISETP.NE.AND P3, PT, R43, RZ, PT ;  /* 0x000000ff2b00720c */ /* 0x000fe40003f65270 */
[----:B------:R-:W3:Y:S01]  /*0f10*/  SHFL.DOWN PT, R16, R17, 0x1, 0x1f ;  /* 0x08201f0011107f89 */ /* 0x000ee200000e0000 */
[----:B------:R-:W-:Y:S01]  /*0f20*/  ISETP.GE.U32.AND P4, PT, R36, 0x2, PT ;  /* 0x000000022400780c */ /* 0x000fe20003f86070 */
[----:B-1----:R-:W-:Y:S01]  /*0f30*/  ULEA UR4, UR12, UR4, 0x18 ;  /* 0x000000040c047291 */ /* 0x002fe2000f8ec0ff */
[----:B0-----:R-:W-:-:S02]  /*0f40*/  ISETP.GT.AND P1, PT, R21, 0x1e, PT ;  /* 0x0000001e1500780c */ /* 0x001fc40003f24270 */
[C---:B------:R-:W-:Y:S02]  /*0f50*/  ISETP.GT.AND P6, PT, R21.reuse, 0xf, PT ;  /* 0x0000000f1500780c */ /* 0x040fe40003fc4270 */
[----:B------:R-:W-:-:S09]  /*0f60*/  ISETP.GT.AND P5, PT, R21, 0x17, PT ;  /* 0x000000171500780c */ /* 0x000fd20003fa4270 */
[----:B--2---:R-:W-:Y:S01]  /*0f70*/  @!P1 FADD.FTZ R18, R0, R18 ;  /* 0x0000001200129221 */ /* 0x004fe20000010000 */
[----:B---3--:R-:W-:Y:S01]  /*0f80*/  @!P1 FADD.FTZ R17, R16, R17 ;  /* 0x0000001110119221 */ /* 0x008fe20000010000 */
[----:B------:R-:W-:-:S03]  /*0f90*/  ISETP.GT.AND P1, PT, R21, 0x1d, PT ;  /* 0x0000001d1500780c */ /* 0x000fc60003f24270 */
[----:B------:R-:W0:Y:S04]  /*0fa0*/  SHFL.DOWN PT, R0, R18, 0x2, 0x1f ;  /* 0x08401f0012007f89 */ /* 0x000e2800000e0000 */
[----:B------:R-:W1:Y:S06]  /*0fb0*/  SHFL.DOWN PT, R16, R17, 0x2, 0x1f ;  /* 0x08401f0011107f89 */ /* 0x000e6c00000e0000 */
        /* <DEDUP_REMOVED lines=8> */
[----:B------:R-:W-:-:S03]  /*1040*/  ISETP.GT.U32.AND P1, PT, R43, 0x4, PT ;  /* 0x000000042b00780c */ /* 0x000fc60003f24070 */
[----:B------:R-:W1:Y:S01]  /*1050*/  SHFL.DOWN PT, R16, R17, 0x8, 0x1f ;  /* 0x09001f0011107f89 */ /* 0x000e6200000e0000 */
[----:B0-----:R-:W-:Y:S01]  /*1060*/  FADD.FTZ R19, R18, R0 ;  /* 0x0000000012137221 */ /* 0x001fe20000010000 */
[----:B------:R-:W-:Y:S01]  /*1070*/  LEA R0, R43, UR4, 0x4 ;  /* 0x000000042b007c11 */ /* 0x000fe2000f8e20ff */
        /* <DEDUP_REMOVED lines=15> */
.L_x_941:
[----:B------:R-:W-:Y:S05]  /*1170*/  BSYNC.RECONVERGENT B0 ;  /* 0x0000000000007941 */ /* 0x000fea0003800200 */
.L_x_940:
[----:B------:R-:W-:Y:S06]  /*1180*/  BAR.SYNC.DEFER_BLOCKING 0x0 ;  /* 0x0000000000007b1d */ /* 0x000fec0000010000 */
[----:B------:R-:W-:Y:S04]  /*1190*/  BSSY.RECONVERGENT B0, `(.L_x_942) ;  /* 0x0000033000007945 */ /* 0x000fe80003800200 */
[----:B------:R-:W-:Y:S05]  /*11a0*/  @P3 BRA `(.L_x_943) ;  /* 0x0000000000c43947 */ /* 0x000fea0003800000 */
[----:B------:R-:W-:-:S09]  /*11b0*/  ULEA UR4, UR12, UR5, 0x18 ;  /* 0x000000050c047291 */ /* 0x000fd2000f8ec0ff */
[----:B-123--:R-:W1:Y:S04]  /*11c0*/  LDS.128 R16, [UR4+0x20] ;  /* 0x00002004ff107984 */ /* 0x00ee680008000c00 */
[----:B------:R-:W2:Y:S01]  /*11d0*/  LDS.128 R20, [UR4+0x30] ;  /* 0x00003004ff147984 */ /* 0x000ea20008000c00 */
        /* <DEDUP_REMOVED lines=46> */
.L_x_943:
[----:B------:R-:W-:Y:S05]  /*14c0*/  BSYNC.RECONVERGENT B0 ;  /* 0x0000000000007941 */ /* 0x000fea0003800200 */
.L_x_942:
[----:B------:R-:W-:Y:S06]  /*14d0*/  BAR.SYNC.DEFER_BLOCKING 0x0 ;  /* 0x0000000000007b1d */ /* 0x000fec0000010000 */
[----:B------:R-:W-:Y:S04]  /*14e0*/  BSSY.RECONVERGENT B0, `(.L_x_944) ;  /* 0x00000f3000007945 */ /* 0x000fe80003800200 */
[----:B------:R-:W-:Y:S05]  /*14f0*/  @P1 BRA `(.L_x_945) ;  /* 0x0000000c00c41947 */ /* 0x000fea0003800000 */
[----:B-123--:R-:W1:Y:S01]  /*1500*/  LDS.128 R16, [R0+0x50] ;  /* 0x0000500000107984 */ /* 0x00ee620000000c00 */
[----:B------:R-:W-:-:S03]  /*1510*/  UMOV UR4, 0x1e0 ;  /* 0x000001e000047882 */ /* 0x000fc60000000000 */
[----:B------:R-:W2:Y:S04]  /*1520*/  LDS.128 R20, [R0+0xa0] ;  /* 0x0000a00000147984 */ /* 0x000ea80000000c00 */
[----:B------:R-:W3:Y:S01]  /*1530*/  LDS.128 R24, [R0+0xf0] ;  /* 0x0000f00000187984 */ /* 0x000ee20000000c00 */
[----:B-1----:R-:W-:Y:S01]  /*1540*/  FADD.FTZ R16, R12, R16 ;  /* 0x000000100c107221 */ /* 0x002fe20000010000 */
[----:B0-----:R-:W-:Y:S01]  /*1550*/  FADD.FTZ R12, R13, R17 ;  /* 0x000000110d0c7221 */ /* 0x001fe20000010000 */
[----:B------:R-:W-:Y:S01]  /*1560*/  FADD.FTZ R13, R14, R18 ;  /* 0x000000120e0d7221 */ /* 0x000fe20000010000 */
[----:B------:R-:W-:Y:S01]  /*1570*/  FADD.FTZ R14, R15, R19 ;  /* 0x000000130f0e7221 */ /* 0x000fe20000010000 */
[----:B--2---:R-:W-:Y:S01]  /*1580*/  FADD.FTZ R15, R16, R20 ;  /* 0x00000014100f7221 */ /* 0x004fe20000010000 */
[----:B------:R-:W-:Y:S01]  /*1590*/  FADD.FTZ R12, R12, R21 ;  /* 0x000000150c0c7221 */ /* 0x000fe20000010000 */
[----:B------:R-:W-:Y:S01]  /*15a0*/  FADD.FTZ R13, R13, R22 ;  /* 0x000000160d0d7221 */ /* 0x000fe20000010000 */
[----:B------:R-:W0:Y:S01]  /*15b0*/  LDS.128 R16, [R0+0x140] ;  /* 0x0001400000107984 */ /* 0x000e220000000c00 */
[----:B------:R-:W-:Y:S01]  /*15c0*/  FADD.FTZ R20, R14, R23 ;  /* 0x000000170e147221 */ /* 0x000fe20000010000 */
[----:B---3--:R-:W-:Y:S01]  /*15d0*/  FADD.FTZ R21, R15, R24 ;  /* 0x000000180f157221 */ /* 0x008fe20000010000 */
[----:B------:R-:W-:Y:S01]  /*15e0*/  FADD.FTZ R22, R12, R25 ;  /* 0x000000190c167221 */ /* 0x000fe20000010000 */
[----:B------:R-:W-:Y:S01]  /*15f0*/  FADD.FTZ R23, R13, R26 ;  /* 0x0000001a0d177221 */ /* 0x000fe20000010000 */
[----:B------:R-:W-:Y:S01]  /*1600*/  FADD.FTZ R20, R20, R27 ;  /* 0x0000001b14147221 */ /* 0x000fe20000010000 */
[----:B------:R-:W1:Y:S01]  /*1610*/  LDS.128 R12, [R0+0x190] ;  /* 0x00019000000c7984 */ /* 0x000e620000000c00 */
        /* <DEDUP_REMOVED lines=19> */
.L_x_946:
        /* <DEDUP_REMOVED lines=204> */
.L_x_945:
[----:B------:R-:W-:Y:S05]  /*2410*/  BSYNC.RECONVERGENT B0 ;  /* 0x0000000000007941 */ /* 0x000fea0003800200 */
.L_x_944:
[----:B------:R-:W-:Y:S04]  /*2420*/  BSSY.RECONVERGENT B0, `(.L_x_947) ;  /* 0x000001d000007945 */ /* 0x000fe80003800200 */
[----:B------:R-:W-:Y:S05]  /*2430*/  @P1 BRA `(.L_x_948) ;  /* 0x00000000006c1947 */ /* 0x000fea0003800000 */
[----:B--23--:R-:W1:Y:S01]  /*2440*/  LDC.64 R16, c[0x0][0x3f8] ;  /* 0x0000fe00ff107b82 */ /* 0x00ce620000000a00 */
[----:B------:R-:W-:-:S07]  /*2450*/  IMAD R39, R39, 0x5, R43 ;  /* 0x0000000527277824 */ /* 0x000fce00078e022b */
[----:B------:R-:W2:Y:S01]  /*2460*/  LDC.64 R22, c[0x0][0x3d8] ;  /* 0x0000f600ff167b82 */ /* 0x000ea20000000a00 */
[----:B-1----:R-:W-:Y:S01]  /*2470*/  IMAD.WIDE.U32 R18, R16, 0x3, RZ ;  /* 0x0000000310127825 */ /* 0x002fe200078e00ff */
[C---:B------:R-:W-:Y:S02]  /*2480*/  LEA R25, R17.reuse, R17, 0x1 ;  /* 0x0000001111197211 */ /* 0x040fe400078e08ff */
[----:B------:R-:W-:Y:S02]  /*2490*/  LEA.HI R21, P1, R17, R16, RZ, 0x1 ;  /* 0x0000001011157211 */ /* 0x000fe400078308ff */
[----:B------:R-:W-:Y:S02]  /*24a0*/  IADD3 R25, PT, PT, R19, R25, RZ ;  /* 0x0000001913197210 */ /* 0x000fe40007ffe0ff */
[----:B------:R-:W-:Y:S01]  /*24b0*/  SHF.L.U32 R19, R21, 0x1, RZ ;  /* 0x0000000115137819 */ /* 0x000fe200000006ff */
[----:B--2---:R-:W-:Y:S01]  /*24c0*/  IMAD.WIDE R22, R39, 0x4, R22 ;  /* 0x0000000427167825 */ /* 0x004fe200078e0216 */
[----:B------:R-:W-:-:S02]  /*24d0*/  LEA.HI R18, P5, R25, R18, RZ, 0x1 ;  /* 0x0000001219127211 */ /* 0x000fc400078b08ff */
[----:B0-----:R-:W-:Y:S02]  /*24e0*/  IADD3.X R0, PT, PT, RZ, R17, RZ, P1, !PT ;  /* 0x00000011ff007210 */ /* 0x001fe40000ffe4ff */
[----:B------:R-:W-:Y:S01]  /*24f0*/  IADD3.X R25, PT, PT, RZ, R25, RZ, P5, !PT ;  /* 0x00000019ff197210 */ /* 0x000fe20002ffe4ff */
[----:B------:R4:W-:Y:S01]  /*2500*/  REDG.E.ADD.F32.FTZ.RN.STRONG.GPU desc[UR10][R22.64], R12 ;  /* 0x0000000c160079a6 */ /* 0x0009e2000c12f30a */
[C---:B------:R-:W-:Y:S02]  /*2510*/  SHF.L.U32 R27, R18.reuse, 0x1, RZ ;  /* 0x00000001121b7819 */ /* 0x040fe400000006ff */
[----:B------:R-:W-:Y:S02]  /*2520*/  SHF.L.U64.HI R25, R18, 0x1, R25 ;  /* 0x0000000112197819 */ /* 0x000fe40000010219 */
[----:B------:R-:W-:Y:S02]  /*2530*/  LOP3.LUT R19, R19, 0xfffffffc, RZ, 0xc0, !PT ;  /* 0xfffffffc13137812 */ /* 0x000fe400078ec0ff */
[----:B------:R-:W-:-:S02]  /*2540*/  LEA R18, P5, R16, R22, 0x2 ;  /* 0x0000001610127211 */ /* 0x000fc400078a10ff */
[----:B------:R-:W-:Y:S02]  /*2550*/  LOP3.LUT R27, R27, 0xfffffffc, RZ, 0xc0, !PT ;  /* 0xfffffffc1b1b7812 */ /* 0x000fe400078ec0ff */
[----:B------:R-:W-:Y:S02]  /*2560*/  SHF.L.U64.HI R21, R21, 0x1, R0 ;  /* 0x0000000115157819 */ /* 0x000fe40000010200 */
[----:B------:R-:W-:Y:S02]  /*2570*/  IADD3 R20, P1, PT, R22, R19, RZ ;  /* 0x0000001316147210 */ /* 0x000fe40007f3e0ff */
[----:B------:R-:W-:Y:S02]  /*2580*/  LEA.HI.X R19, R16, R23, R17, 0x2, P5 ;  /* 0x0000001710137211 */ /* 0x000fe400028f1411 */
[----:B------:R-:W-:Y:S02]  /*2590*/  IADD3 R16, P5, PT, R22, R27, RZ ;  /* 0x0000001b16107210 */ /* 0x000fe40007fbe0ff */
[----:B------:R-:W-:-:S02]  /*25a0*/  IADD3.X R21, PT, PT, R23, R21, RZ, P1, !PT ;  /* 0x0000001517157210 */ /* 0x000fc40000ffe4ff */
[----:B------:R-:W-:-:S03]  /*25b0*/  IADD3.X R17, PT, PT, R23, R25, RZ, P5, !PT ;  /* 0x0000001917117210 */ /* 0x000fc60002ffe4ff */
[----:B------:R4:W-:Y:S04]  /*25c0*/  REDG.E.ADD.F32.FTZ.RN.STRONG.GPU desc[UR10][R20.64], R13 ;  /* 0x0000000d140079a6 */ /* 0x0009e8000c12f30a */
[----:B------:R4:W-:Y:S04]  /*25d0*/  REDG.E.ADD.F32.FTZ.RN.STRONG.GPU desc[UR10][R18.64], R14 ;  /* 0x0000000e120079a6 */ /* 0x0009e8000c12f30a */
[----:B------:R4:W-:Y:S02]  /*25e0*/  REDG.E.ADD.F32.FTZ.RN.STRONG.GPU desc[UR10][R16.64], R15 ;  /* 0x0000000f100079a6 */ /* 0x0009e4000c12f30a */
.L_x_948:
[----:B------:R-:W-:Y:S05]  /*25f0*/  BSYNC.RECONVERGENT B0 ;  /* 0x0000000000007941 */ /* 0x000fea0003800200 */
.L_x_947:
[----:B------:R-:W-:Y:S05]  /*2600*/  @!P4 BRA `(.L_x_949) ;  /* 0x0000000800acc947 */ /* 0x000fea0003800000 */
[----:B0---4-:R-:W0:Y:S01]  /*2610*/  LDC.64 R14, c[0x0][0x3d0] ;  /* 0x0000f400ff0e7b82 */ /* 0x011e220000000a00 */
[----:B------:R-:W-:Y:S02]  /*2620*/  LOP3.LUT R0, R38, 0x1, RZ, 0xc0, !PT ;  /* 0x0000000126007812 */ /* 0x000fe400078ec0ff */
[----:B------:R-:W-:-:S03]  /*2630*/  ISETP.GE.U32.AND P4, PT, R36, 0x8, PT ;  /* 0x000000082400780c */ /* 0x000fc60003f86070 */
[----:B--2---:R-:W-:-:S04]  /*2640*/  IMAD R17, R0, UR14, RZ ;  /* 0x0000000e00117c24 */ /* 0x004fc8000f8e02ff */
[----:B------:R-:W-:-:S05]  /*2650*/  IMAD R0, R17, R36, RZ ;  /* 0x0000002411007224 */ /* 0x000fca00078e02ff */
[----:B------:R-:W-:-:S05]  /*2660*/  SHF.L.U32 R13, R0, 0x1, RZ ;  /* 0x00000001000d7819 */ /* 0x000fca00000006ff */
[----:B0-----:R-:W-:Y:S01]  /*2670*/  IMAD.WIDE R14, R13, 0x4, R14 ;  /* 0x000000040d0e7825 */ /* 0x001fe200078e020e */
[----:B------:R-:W-:Y:S06]  /*2680*/  @P3 BRA `(.L_x_950) ;  /* 0x0000000000543947 */ /* 0x000fec0003800000 */
[----:B------:R-:W0:Y:S01]  /*2690*/  LDC.64 R12, c[0x0][0x3c8] ;  /* 0x0000f200ff0c7b82 */ /* 0x000e220000000a00 */
[----:B------:R-:W-:Y:S01]  /*26a0*/  LOP3.LUT P1, R0, R38, 0x2, RZ, 0xc0, !PT ;  /* 0x0000000226007812 */ /* 0x000fe2000782c0ff */
[----:B------:R-:W-:Y:S02]  /*26b0*/  UIMAD UR4, UR13, UR14, UR8 ;  /* 0x0000000e0d0472a4 */ /* 0x000fe4000f8e0208 */
[----:B------:R-:W-:Y:S02]  /*26c0*/  IADD3 R17, PT, PT, R17, UR8, RZ ;  /* 0x0000000811117c10 */ /* 0x000fe4000fffe0ff */
[----:B------:R-:W-:Y:S02]  /*26d0*/  SEL R21, R36, RZ, !P1 ;  /* 0x000000ff24157207 */ /* 0x000fe40004800000 */
[----:B------:R-:W-:Y:S02]  /*26e0*/  MOV R19, UR4 ;  /* 0x0000000400137c02 */ /* 0x000fe40008000f00 */
[----:B------:R-:W-:Y:S01]  /*26f0*/  ISETP.NE.AND P1, PT, R21, -0x1, PT ;  /* 0xffffffff1500780c */ /* 0x000fe20003f25270 */
[----:B0-----:R-:W-:-:S04]  /*2700*/  IMAD.WIDE.U32 R12, R17, 0x4, R12 ;  /* 0x00000004110c7825 */ /* 0x001fc800078e000c */
        /* <DEDUP_REMOVED lines=8> */
.L_x_951:
[----:B------:R-:W2:Y:S04]  /*2790*/  LDG.E.STRONG.GPU R0, desc[UR10][R12.64] ;  /* 0x0000000a0c007981 */ /* 0x000ea8000c1ef900 */
[----:B--2---:R-:W-:Y:S01]  /*27a0*/  CCTL.IVALL ;  /* 0x00000000ff00798f */ /* 0x004fe20002000000 */
[----:B------:R-:W-:Y:S05]  /*27b0*/  YIELD ;  /* 0x0000000000007946 */ /* 0x000fea0003800000 */
[----:B------:R-:W-:-:S13]  /*27c0*/  ISETP.NE.AND P1, PT, R0, R21, PT ;  /* 0x000000150000720c */ /* 0x000fda0003f25270 */
[----:B------:R-:W-:Y:S05]  /*27d0*/  @P1 BRA `(.L_x_951) ;  /* 0xfffffffc00ec1947 */ /* 0x000fea000383ffff */
.L_x_950:
[----:B------:R-:W-:Y:S05]  /*27e0*/  WARPSYNC.ALL ;  /* 0x0000000000007948 */ /* 0x000fea0003800000 */
[----:B------:R-:W-:Y:S01]  /*27f0*/  BAR.SYNC.DEFER_BLOCKING 0x0 ;  /* 0x0000000000007b1d */ /* 0x000fe20000010000 */
[----:B------:R-:W-:-:S05]  /*2800*/  HFMA2 R20, -RZ, RZ, 0, 0 ;  /* 0x00000000ff147431 */ /* 0x000fca00000001ff */
[----:B------:R-:W-:Y:S05]  /*2810*/  @!P4 BRA `(.L_x_952) ;  /* 0x000000040014c947 */ /* 0x000fea0003800000 */
[----:B0-----:R-:W-:Y:S02]  /*2820*/  MOV R12, RZ ;  /* 0x000000ff000c7202 */ /* 0x001fe40000000f00 */
[----:B------:R-:W-:-:S07]  /*2830*/  LOP3.LUT R0, R36, 0x7ffffff8, RZ, 0xc0, !PT ;  /* 0x7ffffff824007812 */ /* 0x000fce00078ec0ff */
.L_x_953:
[C---:B------:R-:W-:Y:S02]  /*2840*/  IADD3 R19, PT, PT, R12.reuse, 0x1, RZ ;  /* 0x000000010c137810 */ /* 0x040fe40007ffe0ff */
[C---:B------:R-:W-:Y:S02]  /*2850*/  ISETP.EQ.OR P4, PT, R12.reuse, UR13, P3 ;  /* 0x0000000d0c007c0c */ /* 0x040fe40009f82670 */
[----:B------:R-:W-:Y:S02]  /*2860*/  IADD3 R23, PT, PT, R12, 0x2, RZ ;  /* 0x000000020c177810 */ /* 0x000fe40007ffe0ff */
[----:B------:R-:W-:Y:S02]  /*2870*/  ISETP.EQ.OR P5, PT, R19, UR13, P3 ;  /* 0x0000000d13007c0c */ /* 0x000fe40009fa2670 */
[----:B------:R-:W-:Y:S02]  /*2880*/  ISETP.EQ.OR P6, PT, R23, UR13, P3 ;  /* 0x0000000d17007c0c */ /* 0x000fe40009fc2670 */
[----:B------:R-:W-:-:S02]  /*2890*/  MOV R17, UR14 ;  /* 0x0000000e00117c02 */ /* 0x000fc40008000f00 */
[----:B---3--:R-:W-:Y:S02]  /*28a0*/  MOV R16, UR14 ;  /* 0x0000000e00107c02 */ /* 0x008fe40008000f00 */
[C---:B------:R-:W-:Y:S01]  /*28b0*/  IADD3 R13, PT, PT, R12.reuse, 0x3, RZ ;  /* 0x000000030c0d7810 */ /* 0x040fe20007ffe0ff */
[----:B------:R-:W-:Y:S01]  /*28c0*/  @!P4 IMAD R17, R12, R17, UR8 ;  /* 0x000000080c11ce24 */ /* 0x000fe2000f8e0211 */
[----:B-1----:R-:W-:Y:S02]  /*28d0*/  MOV R18, UR14 ;  /* 0x0000000e00127c02 */ /* 0x002fe40008000f00 */
[----:B------:R-:W-:Y:S01]  /*28e0*/  ISETP.EQ.OR P1, PT, R13, UR13, P3 ;  /* 0x0000000d0d007c0c */ /* 0x000fe20009f22670 */
[----:B------:R-:W-:Y:S01]  /*28f0*/  @!P5 IMAD R19, R19, R16, UR8 ;  /* 0x000000081313de24 */ /* 0x000fe2000f8e0210 */
[----:B------:R-:W-:Y:S01]  /*2900*/  MOV R20, UR14 ;  /* 0x0000000e00147c02 */ /* 0x000fe20008000f00 */
[----:B------:R-:W-:-:S04]  /*2910*/  @!P4 IMAD.WIDE.U32 R16, R17, 0x8, R14 ;  /* 0x000000081110c825 */ /* 0x000fc800078e000e */
[----:B------:R-:W-:Y:S02]  /*2920*/  @!P6 IMAD R23, R23, R18, UR8 ;  /* 0x000000081717ee24 */ /* 0x000fe4000f8e0212 */
[--C-:B------:R-:W-:Y:S01]  /*2930*/  @!P5 IMAD.WIDE.U32 R18, R19, 0x8, R14.reuse ;  /* 0x000000081312d825 */ /* 0x100fe200078e000e */
[----:B------:R-:W2:Y:S03]  /*2940*/  @!P4 LDG.E.64 R16, desc[UR10][R16.64] ;  /* 0x0000000a1010c981 */ /* 0x000ea6000c1e1b00 */
[----:B------:R-:W-:Y:S02]  /*2950*/  @!P6 IMAD.WIDE.U32 R22, R23, 0x8, R14 ;  /* 0x000000081716e825 */ /* 0x000fe400078e000e */
[----:B------:R-:W3:Y:S02]  /*2960*/  @!P5 LDG.E.64 R18, desc[UR10][R18.64] ;  /* 0x0000000a1212d981 */ /* 0x000ee4000c1e1b00 */
[----:B------:R-:W-:-:S02]  /*2970*/  @!P1 IMAD R21, R13, R20, UR8 ;  /* 0x000000080d159e24 */ /* 0x000fc4000f8e0214 */
[----:B------:R-:W4:Y:S02]  /*2980*/  @!P6 LDG.E.64 R22, desc[UR10][R22.64] ;  /* 0x0000000a1616e981 */ /* 0x000f24000c1e1b00 */
[----:B------:R-:W-:-:S06]  /*2990*/  @!P1 IMAD.WIDE.U32 R20, R21, 0x8, R14 ;  /* 0x0000000815149825 */ /* 0x000fcc00078e000e */
[----:B------:R-:W5:Y:S01]  /*29a0*/  @!P1 LDG.E.64 R20, desc[UR10][R20.64] ;  /* 0x0000000a14149981 */ /* 0x000f62000c1e1b00 */
[C---:B------:R-:W-:Y:S02]  /*29b0*/  IADD3 R24, PT, PT, R12.reuse, 0x4, RZ ;  /* 0x000000040c187810 */ /* 0x040fe40007ffe0ff */
[----:B------:R-:W-:Y:S01]  /*29c0*/  IADD3 R13, PT, PT, R12, 0x7, RZ ;  /* 0x000000070c0d7810 */ /* 0x000fe20007ffe0ff */
[----:B--2---:R-:W-:Y:S01]  /*29d0*/  @!P4 FADD.FTZ R28, R28, R16 ;  /* 0x000000101c1cc221 */ /* 0x004fe20000010000 */
[----:B------:R-:W-:Y:S01]  /*29e0*/  @!P4 FADD.FTZ R29, R29, R17 ;  /* 0x000000111d1dc221 */ /* 0x000fe20000010000 */
[----:B------:R-:W-:Y:S02]  /*29f0*/  IADD3 R16, PT, PT, R12, 0x5, RZ ;  /* 0x000000050c107810 */ /* 0x000fe40007ffe0ff */
[----:B------:R-:W-:Y:S01]  /*2a00*/  ISETP.EQ.OR P4, PT, R24, UR13, P3 ;  /* 0x0000000d18007c0c */ /* 0x000fe20009f82670 */
[----:B---3--:R-:W-:Y:S01]  /*2a10*/  @!P5 FADD.FTZ R28, R28, R18 ;  /* 0x000000121c1cd221 */ /* 0x008fe20000010000 */
[----:B------:R-:W-:Y:S01]  /*2a20*/  @!P5 FADD.FTZ R29, R29, R19 ;  /* 0x000000131d1dd221 */ /* 0x000fe20000010000 */
[----:B------:R-:W-:-:S02]  /*2a30*/  ISETP.EQ.OR P5, PT, R16, UR13, P3 ;  /* 0x0000000d10007c0c */ /* 0x000fc40009fa2670 */
[----:B------:R-:W-:Y:S02]  /*2a40*/  IADD3 R18, PT, PT, R12, 0x6, RZ ;  /* 0x000000060c127810 */ /* 0x000fe40007ffe0ff */
[----:B------:R-:W-:Y:S01]  /*2a50*/  MOV R17, UR14 ;  /* 0x0000000e00117c02 */ /* 0x000fe20008000f00 */
[----:B----4-:R-:W-:Y:S01]  /*2a60*/  @!P6 FADD.FTZ R28, R28, R22 ;  /* 0x000000161c1ce221 */ /* 0x010fe20000010000 */
[----:B------:R-:W-:Y:S01]  /*2a70*/  @!P6 FADD.FTZ R29, R29, R23 ;  /* 0x000000171d1de221 */ /* 0x000fe20000010000 */
[----:B------:R-:W-:Y:S02]  /*2a80*/  ISETP.EQ.OR P6, PT, R18, UR13, P3 ;  /* 0x0000000d12007c0c */ /* 0x000fe40009fc2670 */
[----:B------:R-:W-:Y:S01]  /*2a90*/  MOV R19, UR14 ;  /* 0x0000000e00137c02 */ /* 0x000fe20008000f00 */
[----:B------:R-:W-:Y:S02]  /*2aa0*/  @!P4 IMAD R17, R24, R17, UR8 ;  /* 0x000000081811ce24 */ /* 0x000fe4000f8e0211 */
[----:B-----5:R-:W-:Y:S01]  /*2ab0*/  @!P1 FADD.FTZ R28, R28, R20 ;  /* 0x000000141c1c9221 */ /* 0x020fe20000010000 */
[----:B------:R-:W-:Y:S01]  /*2ac0*/  @!P1 FADD.FTZ R29, R29, R21 ;  /* 0x000000151d1d9221 */ /* 0x000fe20000010000 */
[----:B------:R-:W-:Y:S01]  /*2ad0*/  ISETP.EQ.OR P1, PT, R13, UR13, P3 ;  /* 0x0000000d0d007c0c */ /* 0x000fe20009f22670 */
[----:B------:R-:W-:-:S02]  /*2ae0*/  @!P5 IMAD R19, R16, R19, UR8 ;  /* 0x000000081013de24 */ /* 0x000fc4000f8e0213 */
[----:B------:R-:W-:Y:S01]  /*2af0*/  @!P4 IMAD.WIDE.U32 R16, R17, 0x8, R14 ;  /* 0x000000081110c825 */ /* 0x000fe200078e000e */
[----:B------:R-:W-:Y:S02]  /*2b00*/  MOV R23, UR14 ;  /* 0x0000000e00177c02 */ /* 0x000fe40008000f00 */
[----:B------:R-:W-:-:S03]  /*2b10*/  MOV R20, UR14 ;  /* 0x0000000e00147c02 */ /* 0x000fc60008000f00 */
[----:B------:R-:W2:Y:S01]  /*2b20*/  @!P4 LDG.E.64 R16, desc[UR10][R16.64] ;  /* 0x0000000a1010c981 */ /* 0x000ea2000c1e1b00 */
[----:B------:R-:W-:Y:S02]  /*2b30*/  @!P6 IMAD R23, R18, R23, UR8 ;  /* 0x000000081217ee24 */ /* 0x000fe4000f8e0217 */
[----:B------:R-:W-:-:S04]  /*2b40*/  @!P5 IMAD.WIDE.U32 R18, R19, 0x8, R14 ;  /* 0x000000081312d825 */ /* 0x000fc800078e000e */
[----:B------:R-:W-:Y:S02]  /*2b50*/  @!P1 IMAD R21, R13, R20, UR8 ;  /* 0x000000080d159e24 */ /* 0x000fe4000f8e0214 */
[--C-:B------:R-:W-:Y:S01]  /*2b60*/  @!P6 IMAD.WIDE.U32 R22, R23, 0x8, R14.reuse ;  /* 0x000000081716e825 */ /* 0x100fe200078e000e */
[----:B------:R-:W3:Y:S03]  /*2b70*/  @!P5 LDG.E.64 R18, desc[UR10][R18.64] ;  /* 0x0000000a1212d981 */ /* 0x000ee6000c1e1b00 */
[----:B------:R-:W-:Y:S02]  /*2b80*/  @!P1 IMAD.WIDE.U32 R20, R21, 0x8, R14 ;  /* 0x0000000815149825 */ /* 0x000fe400078e000e */
[----:B------:R-:W4:Y:S04]  /*2b90*/  @!P6 LDG.E.64 R22, desc[UR10][R22.64] ;  /* 0x0000000a1616e981 */ /* 0x000f28000c1e1b00 */
[----:B------:R-:W5:Y:S01]  /*2ba0*/  @!P1 LDG.E.64 R20, desc[UR10][R20.64] ;  /* 0x0000000a14149981 */ /* 0x000f62000c1e1b00 */
[----:B------:R-:W-:Y:S01]  /*2bb0*/  IADD3 R12, PT, PT, R12, 0x8, RZ ;  /* 0x000000080c0c7810 */ /* 0x000fe20007ffe0ff */
[----:B--2---:R-:W-:Y:S01]  /*2bc0*/  @!P4 FADD.FTZ R28, R28, R16 ;  /* 0x000000101c1cc221 */ /* 0x004fe20000010000 */
[----:B------:R-:W-:-:S02]  /*2bd0*/  @!P4 FADD.FTZ R29, R29, R17 ;  /* 0x000000111d1dc221 */ /* 0x000fc40000010000 */
[----:B------:R-:W-:Y:S01]  /*2be0*/  ISETP.NE.AND P4, PT, R12, R0, PT ;  /* 0x000000000c00720c */ /* 0x000fe20003f85270 */
[----:B---3--:R-:W-:Y:S01]  /*2bf0*/  @!P5 FADD.FTZ R28, R28, R18 ;  /* 0x000000121c1cd221 */ /* 0x008fe20000010000 */
[----:B------:R-:W-:-:S03]  /*2c00*/  @!P5 FADD.FTZ R29, R29, R19 ;  /* 0x000000131d1dd221 */ /* 0x000fc60000010000 */
[----:B----4-:R-:W-:Y:S01]  /*2c10*/  @!P6 FADD.FTZ R28, R28, R22 ;  /* 0x000000161c1ce221 */ /* 0x010fe20000010000 */
[----:B------:R-:W-:-:S03]  /*2c20*/  @!P6 FADD.FTZ R29, R29, R23 ;  /* 0x000000171d1de221 */ /* 0x000fc60000010000 */
[----:B-----5:R-:W-:Y:S01]  /*2c30*/  @!P1 FADD.FTZ R28, R28, R20 ;  /* 0x000000141c1c9221 */ /* 0x020fe20000010000 */
[----:B------:R-:W-:-:S03]  /*2c40*/  @!P1 FADD.FTZ R29, R29, R21 ;  /* 0x000000151d1d9221 */ /* 0x000fc60000010000 */
[----:B------:R-:W-:Y:S05]  /*2c50*/  @P4 BRA `(.L_x_953) ;  /* 0xfffffff800f84947 */ /* 0x000fea000383ffff */
[----:B------:R-:W-:-:S07]  /*2c60*/  MOV R20, R0 ;  /* 0x0000000000147202 */ /* 0x000fce0000000f00 */
.L_x_952:
[----:B------:R-:W-:-:S13]  /*2c70*/  LOP3.LUT P1, R0, R36, 0x7, RZ, 0xc0, !PT ;  /* 0x0000000724007812 */ /* 0x000fda000782c0ff */
[----:B------:R-:W-:Y:S05]  /*2c80*/  @!P1 BRA `(.L_x_949) ;  /* 0x00000004000c9947 */ /* 0x000fea0003800000 */
[----:B------:R-:W-:-:S04]  /*2c90*/  IADD3 R0, PT, PT, R0, -0x1, RZ ;  /* 0xffffffff00007810 */ /* 0x000fc80007ffe0ff */
[----:B------:R-:W-:Y:S02]  /*2ca0*/  ISETP.GE.U32.AND P4, PT, R0, 0x3, PT ;  /* 0x000000030000780c */ /* 0x000fe40003f86070 */
[----:B------:R-:W-:-:S11]  /*2cb0*/  LOP3.LUT P1, R0, R36, 0x3, RZ, 0xc0, !PT ;  /* 0x0000000324007812 */ /* 0x000fd6000782c0ff */
[----:B------:R-:W-:Y:S05]  /*2cc0*/  @!P4 BRA `(.L_x_954) ;  /* 0x000000000080c947 */ /* 0x000fea0003800000 */
[----:B------:R-:W-:Y:S02]  /*2cd0*/  ISETP.EQ.OR P6, PT, R20, UR13, P3 ;  /* 0x0000000d14007c0c */ /* 0x000fe40009fc2670 */
[----:B0-----:R-:W-:-:S11]  /*2ce0*/  MOV R13, UR14 ;  /* 0x0000000e000d7c02 */ /* 0x001fd60008000f00 */
[----:B------:R-:W-:-:S04]  /*2cf0*/  @!P6 IMAD R13, R20, R13, UR8 ;  /* 0x00000008140dee24 */ /* 0x000fc8000f8e020d */
[----:B------:R-:W-:-:S06]  /*2d00*/  @!P6 IMAD.WIDE.U32 R12, R13, 0x8, R14 ;  /* 0x000000080d0ce825 */ /* 0x000fcc00078e000e */
[----:B------:R-:W2:Y:S01]  /*2d10*/  @!P6 LDG.E.64 R12, desc[UR10][R12.64] ;  /* 0x0000000a0c0ce981 */ /* 0x000ea2000c1e1b00 */
[C---:B---3--:R-:W-:Y:S02]  /*2d20*/  IADD3 R16, PT, PT, R20.reuse, 0x1, RZ ;  /* 0x0000000114107810 */ /* 0x048fe40007ffe0ff */
[----:B------:R-:W-:Y:S02]  /*2d30*/  IADD3 R19, PT, PT, R20, 0x2, RZ ;  /* 0x0000000214137810 */ /* 0x000fe40007ffe0ff */
[----:B------:R-:W-:Y:S02]  /*2d40*/  ISETP.EQ.OR P5, PT, R16, UR13, P3 ;  /* 0x0000000d10007c0c */ /* 0x000fe40009fa2670 */
[----:B------:R-:W-:Y:S02]  /*2d50*/  IADD3 R17, PT, PT, R20, 0x3, RZ ;  /* 0x0000000314117810 */ /* 0x000fe40007ffe0ff */
[----:B------:R-:W-:Y:S02]  /*2d60*/  ISETP.EQ.OR P4, PT, R19, UR13, P3 ;  /* 0x0000000d13007c0c */ /* 0x000fe40009f82670 */
[----:B------:R-:W-:-:S02]  /*2d70*/  MOV R21, UR14 ;  /* 0x0000000e00157c02 */ /* 0x000fc40008000f00 */
[----:B-1----:R-:W-:-:S09]  /*2d80*/  MOV R18, UR14 ;  /* 0x0000000e00127c02 */ /* 0x002fd20008000f00 */
[----:B------:R-:W-:-:S04]  /*2d90*/  @!P4 IMAD R19, R19, R18, UR8 ;  /* 0x000000081313ce24 */ /* 0x000fc8000f8e0212 */
[----:B------:R-:W-:-:S06]  /*2da0*/  @!P4 IMAD.WIDE.U32 R18, R19, 0x8, R14 ;  /* 0x000000081312c825 */ /* 0x000fcc00078e000e */
[----:B------:R-:W3:Y:S01]  /*2db0*/  @!P4 LDG.E.64 R18, desc[UR10][R18.64] ;  /* 0x0000000a1212c981 */ /* 0x000ee2000c1e1b00 */
[----:B--2---:R-:W-:Y:S01]  /*2dc0*/  @!P6 FADD.FTZ R28, R28, R12 ;  /* 0x0000000c1c1ce221 */ /* 0x004fe20000010000 */
[----:B------:R-:W-:Y:S01]  /*2dd0*/  @!P6 FADD.FTZ R29, R29, R13 ;  /* 0x0000000d1d1de221 */ /* 0x000fe20000010000 */
[----:B------:R-:W-:Y:S01]  /*2de0*/  ISETP.EQ.OR P6, PT, R17, UR13, P3 ;  /* 0x0000000d11007c0c */ /* 0x000fe20009fc2670 */
[----:B------:R-:W-:Y:S01]  /*2df0*/  @!P5 IMAD R13, R16, R21, UR8 ;  /* 0x00000008100dde24 */ /* 0x000fe2000f8e0215 */
[----:B------:R-:W-:-:S03]  /*2e00*/  MOV R16, UR14 ;  /* 0x0000000e00107c02 */ /* 0x000fc60008000f00 */
[----:B------:R-:W-:-:S06]  /*2e10*/  @!P5 IMAD.WIDE.U32 R12, R13, 0x8, R14 ;  /* 0x000000080d0cd825 */ /* 0x000fcc00078e000e */
[----:B------:R-:W2:Y:S02]  /*2e20*/  @!P5 LDG.E.64 R12, desc[UR10][R12.64] ;  /* 0x0000000a0c0cd981 */ /* 0x000ea4000c1e1b00 */
[----:B------:R-:W-:-:S04]  /*2e30*/  @!P6 IMAD R17, R17, R16, UR8 ;  /* 0x000000081111ee24 */ /* 0x000fc8000f8e0210 */
[----:B------:R-:W-:-:S06]  /*2e40*/  @!P6 IMAD.WIDE.U32 R16, R17, 0x8, R14 ;  /* 0x000000081110e825 */ /* 0x000fcc00078e000e */
[----:B------:R-:W4:Y:S01]  /*2e50*/  @!P6 LDG.E.64 R16, desc[UR10][R16.64] ;  /* 0x0000000a1010e981 */ /* 0x000f22000c1e1b00 */
[----:B------:R-:W-:Y:S01]  /*2e60*/  IADD3 R20, PT, PT, R20, 0x4, RZ ;  /* 0x0000000414147810 */ /* 0x000fe20007ffe0ff */
[----:B--2---:R-:W-:Y:S01]  /*2e70*/  @!P5 FADD.FTZ R28, R28, R12 ;  /* 0x0000000c1c1cd221 */ /* 0x004fe20000010000 */
[----:B------:R-:W-:-:S03]  /*2e80*/  @!P5 FADD.FTZ R29, R29, R13 ;  /* 0x0000000d1d1dd221 */ /* 0x000fc60000010000 */
[----:B---3--:R-:W-:Y:S01]  /*2e90*/  @!P4 FADD.FTZ R28, R28, R18 ;  /* 0x000000121c1cc221 */ /* 0x008fe20000010000 */
[----:B------:R-:W-:-:S03]  /*2ea0*/  @!P4 FADD.FTZ R29, R29, R19 ;  /* 0x000000131d1dc221 */ /* 0x000fc60000010000 */
[----:B----4-:R-:W-:Y:S01]  /*2eb0*/  @!P6 FADD.FTZ R28, R28, R16 ;  /* 0x000000101c1ce221 */ /* 0x010fe20000010000 */
[----:B------:R-:W-:-:S07]  /*2ec0*/  @!P6 FADD.FTZ R29, R29, R17 ;  /* 0x000000111d1de221 */ /* 0x000fce0000010000 */
.L_x_954:
[----:B------:R-:W-:Y:S05]  /*2ed0*/  @!P1 BRA `(.L_x_949) ;  /* 0x0000000000789947 */ /* 0x000fea0003800000 */
[----:B------:R-:W-:Y:S02]  /*2ee0*/  ISETP.NE.AND P1, PT, R0, 0x1, PT ;  /* 0x000000010000780c */ /* 0x000fe40003f25270 */
[----:B-1----:R-:W-:-:S11]  /*2ef0*/  LOP3.LUT R18, R36, 0x1, RZ, 0xc0, !PT ;  /* 0x0000000124127812 */ /* 0x002fd600078ec0ff */
[----:B------:R-:W-:Y:S05]  /*2f00*/  @!P1 BRA `(.L_x_955) ;  /* 0x0000000000409947 */ /* 0x000fea0003800000 */
[C---:B0-----:R-:W-:Y:S02]  /*2f10*/  IADD3 R17, PT, PT, R20.reuse, 0x1, RZ ;  /* 0x0000000114117810 */ /* 0x041fe40007ffe0ff */
[----:B------:R-:W-:Y:S02]  /*2f20*/  ISETP.EQ.OR P4, PT, R20, UR13, P3 ;  /* 0x0000000d14007c0c */ /* 0x000fe40009f82670 */
[----:B------:R-:W-:Y:S02]  /*2f30*/  ISETP.EQ.OR P1, PT, R17, UR13, P3 ;  /* 0x0000000d11007c0c */ /* 0x000fe40009f22670 */
[----:B------:R-:W-:Y:S02]  /*2f40*/  MOV R13, UR14 ;  /* 0x0000000e000d7c02 */ /* 0x000fe40008000f00 */
[----:B------:R-:W-:-:S07]  /*2f50*/  MOV R0, UR14 ;  /* 0x0000000e00007c02 */ /* 0x000fce0008000f00 */
[----:B------:R-:W-:Y:S02]  /*2f60*/  @!P4 IMAD R13, R20, R13, UR8 ;  /* 0x00000008140dce24 */ /* 0x000fe4000f8e020d */
[----:B------:R-:W-:Y:S02]  /*2f70*/  @!P1 IMAD R17, R17, R0, UR8 ;  /* 0x0000000811119e24 */ /* 0x000fe4000f8e0200 */
[----:B------:R-:W-:-:S04]  /*2f80*/  @!P4 IMAD.WIDE.U32 R12, R13, 0x8, R14 ;  /* 0x000000080d0cc825 */ /* 0x000fc800078e000e */
[----:B---3--:R-:W-:Y:S02]  /*2f90*/  @!P1 IMAD.WIDE.U32 R16, R17, 0x8, R14 ;  /* 0x0000000811109825 */ /* 0x008fe400078e000e */
[----:B------:R-:W2:Y:S04]  /*2fa0*/  @!P4 LDG.E.64 R12, desc[UR10][R12.64] ;  /* 0x0000000a0c0cc981 */ /* 0x000ea8000c1e1b00 */
[----:B------:R-:W3:Y:S01]  /*2fb0*/  @!P1 LDG.E.64 R16, desc[UR10][R16.64] ;  /* 0x0000000a10109981 */ /* 0x000ee2000c1e1b00 */
[----:B------:R-:W-:Y:S01]  /*2fc0*/  IADD3 R20, PT, PT, R20, 0x2, RZ ;  /* 0x0000000214147810 */ /* 0x000fe20007ffe0ff */
[----:B--2---:R-:W-:Y:S01]  /*2fd0*/  @!P4 FADD.FTZ R28, R28, R12 ;  /* 0x0000000c1c1cc221 */ /* 0x004fe20000010000 */
[----:B------:R-:W-:-:S03]  /*2fe0*/  @!P4 FADD.FTZ R29, R29, R13 ;  /* 0x0000000d1d1dc221 */ /* 0x000fc60000010000 */
[----:B---3--:R-:W-:Y:S01]  /*2ff0*/  @!P1 FADD.FTZ R28, R28, R16 ;  /* 0x000000101c1c9221 */ /* 0x008fe20000010000 */
[----:B------:R-:W-:-:S07]  /*3000*/  @!P1 FADD.FTZ R29, R29, R17 ;  /* 0x000000111d1d9221 */ /* 0x000fce0000010000 */
.L_x_955:
[----:B------:R-:W-:Y:S01]  /*3010*/  ISETP.EQ.OR P1, PT, R20, UR13, P3 ;  /* 0x0000000d14007c0c */ /* 0x000fe20009f22670 */
[----:B------:R-:W-:Y:S03]  /*3020*/  BSSY.RECONVERGENT B0, `(.L_x_949) ;  /* 0x0000009000007945 */ /* 0x000fe60003800200 */
[----:B------:R-:W-:-:S13]  /*3030*/  ISETP.NE.U32.OR P1, PT, R18, 0x1, P1 ;  /* 0x000000011200780c */ /* 0x000fda0000f25470 */
[----:B------:R-:W-:Y:S05]  /*3040*/  @P1 BRA `(.L_x_956) ;  /* 0x0000000000181947 */ /* 0x000fea0003800000 */
[----:B0-----:R-:W-:-:S05]  /*3050*/  MOV R13, UR14 ;  /* 0x0000000e000d7c02 */ /* 0x001fca0008000f00 */
[----:B------:R-:W-:-:S04]  /*3060*/  IMAD R13, R20, R13, UR8 ;  /* 0x00000008140d7e24 */ /* 0x000fc8000f8e020d */
[----:B------:R-:W-:-:S06]  /*3070*/  IMAD.WIDE.U32 R14, R13, 0x8, R14 ;  /* 0x000000080d0e7825 */ /* 0x000fcc00078e000e */
[----:B------:R-:W3:Y:S02]  /*3080*/  LDG.E.64 R14, desc[UR10][R14.64] ;  /* 0x0000000a0e0e7981 */ /* 0x000ee4000c1e1b00 */
[----:B---3--:R-:W-:Y:S01]  /*3090*/  FADD.FTZ R28, R28, R14 ;  /* 0x0000000e1c1c7221 */ /* 0x008fe20000010000 */
[----:B------:R-:W-:-:S07]  /*30a0*/  FADD.FTZ R29, R29, R15 ;  /* 0x0000000f1d1d7221 */ /* 0x000fce0000010000 */
.L_x_956:
[----:B------:R-:W-:Y:S05]  /*30b0*/  BSYNC.RECONVERGENT B0 ;  /* 0x0000000000007941 */ /* 0x000fea0003800200 */
.L_x_949:
[----:B------:R-:W5:Y:S01]  /*30c0*/  S2UR UR5, SR_CgaCtaId ;  /* 0x00000000000579c3 */ /* 0x000f620000008800 */
[----:B------:R-:W-:Y:S01]  /*30d0*/  UMOV UR4, 0x400 ;  /* 0x0000040000047882 */ /* 0x000fe20000000000 */
[----:B------:R-:W-:Y:S01]  /*30e0*/  FADD.FTZ R30, R30, -UR16 ;  /* 0x800000101e1e7e21 */ /* 0x000fe20008010000 */
[----:B0--34-:R-:W-:Y:S01]  /*30f0*/  FADD.FTZ R16, R31, -UR16 ;  /* 0x800000101f107e21 */ /* 0x019fe20008010000 */
[----:B------:R-:W-:Y:S01]  /*3100*/  FADD.FTZ R12, R5, -UR16 ;  /* 0x80000010050c7e21 */ /* 0x000fe20008010000 */
[----:B------:R-:W-:Y:S01]  /*3110*/  FADD.FTZ R0, R4, -UR16 ;  /* 0x8000001004007e21 */ /* 0x000fe20008010000 */
[----:B------:R-:W-:Y:S01]  /*3120*/  FMUL.FTZ R5, R30, UR9 ;  /* 0x000000091e057c20 */ /* 0x000fe20008410000 */
[----:B------:R-:W-:Y:S01]  /*3130*/  FMUL.FTZ R16, R16, UR9 ;  /* 0x0000000910107c20 */ /* 0x000fe20008410000 */
[----:B-----5:R-:W-:-:S09]  /*3140*/  ULEA UR4, UR5, UR4, 0x18 ;  /* 0x0000000405047291 */ /* 0x020fd2000f8ec0ff */
[----:B------:R-:W-:Y:S01]  /*3150*/  @!P3 STS.64 [UR4+0xc0], R28 ;  /* 0x0000c01cff00b988 */ /* 0x000fe20008000a04 */
[----:B------:R-:W-:Y:S06]  /*3160*/  BAR.SYNC.DEFER_BLOCKING 0x0 ;  /* 0x0000000000007b1d */ /* 0x000fec0000010000 */
[----:B------:R-:W0:Y:S01]  /*3170*/  LDS.64 R14, [UR4+0xc0] ;  /* 0x0000c004ff0e7984 */ /* 0x000e220008000a00 */
[----:B------:R-:W0:Y:S02]  /*3180*/  LDCU UR4, c[0x0][0x42c] ;  /* 0x00008580ff0477ac */ /* 0x000e240008000800 */
[----:B0-----:R-:W-:Y:S01]  /*3190*/  FMUL.FTZ R13, R14, UR4 ;  /* 0x000000040e0d7c20 */ /* 0x001fe20008410000 */
[----:B------:R-:W-:Y:S01]  /*31a0*/  FMUL.FTZ R14, R15, UR4 ;  /* 0x000000040f0e7c20 */ /* 0x000fe20008410000 */
[----:B------:R-:W-:Y:S06]  /*31b0*/  @!P2 BRA `(.L_x_957) ;  /* 0x000000000048a947 */ /* 0x000fec0003800000 */
[----:B------:R-:W-:Y:S01]  /*31c0*/  FFMA.FTZ R4, R10, R5, R8 ;  /* 0x000000050a047223 */ /* 0x000fe20000010008 */
[----:B------:R-:W-:-:S03]  /*31d0*/  FFMA.FTZ R15, R11, R16, R9 ;  /* 0x000000100b0f7223 */ /* 0x000fc60000010009 */
[----:B--2---:R-:W-:Y:S01]  /*31e0*/  FMUL.FTZ R17, R4, -1.4426950216293334961 ;  /* 0xbfb8aa3b04117820 */ /* 0x004fe20000410000 */
[----:B------:R-:W-:-:S05]  /*31f0*/  FMUL.FTZ R20, R15, -1.4426950216293334961 ;  /* 0xbfb8aa3b0f147820 */ /* 0x000fca0000410000 */
[----:B------:R-:W1:Y:S08]  /*3200*/  MUFU.EX2 R17, R17 ;  /* 0x0000001100117308 */ /* 0x000e700000000800 */
[----:B------:R-:W0:Y:S01]  /*3210*/  MUFU.EX2 R20, R20 ;  /* 0x0000001400147308 */ /* 0x000e220000000800 */
[----:B-1----:R-:W-:-:S07]  /*3220*/  FADD.FTZ R18, R17, 1 ;  /* 0x3f80000011127421 */ /* 0x002fce0000010000 */
[----:B------:R-:W1:Y:S01]  /*3230*/  MUFU.RCP R19, R18 ;  /* 0x0000001200137308 */ /* 0x000e620000001000 */
[----:B0-----:R-:W-:-:S07]  /*3240*/  FADD.FTZ R21, R20, 1 ;  /* 0x3f80000014157421 */ /* 0x001fce0000010000 */
[----:B------:R-:W0:Y:S01]  /*3250*/  MUFU.RCP R22, R21 ;  /* 0x0000001500167308 */ /* 0x000e220000001000 */
[----:B-1----:R-:W-:Y:S01]  /*3260*/  FADD.FTZ R23, -R19, 1 ;  /* 0x3f80000013177421 */ /* 0x002fe20000010100 */
[----:B------:R-:W-:-:S03]  /*3270*/  FMUL.FTZ R2, R2, R19 ;  /* 0x0000001302027220 */ /* 0x000fc60000410000 */
[----:B------:R-:W-:Y:S01]  /*3280*/  FFMA.FTZ R23, R4, R23, 1 ;  /* 0x3f80000004177423 */ /* 0x000fe20000010017 */
[----:B0-----:R-:W-:Y:S01]  /*3290*/  FADD.FTZ R24, -R22, 1 ;  /* 0x3f80000016187421 */ /* 0x001fe20000010100 */
[----:B------:R-:W-:Y:S02]  /*32a0*/  FMUL.FTZ R3, R3, R22 ;  /* 0x0000001603037220 */ /* 0x000fe40000410000 */
[----:B------:R-:W-:Y:S01]  /*32b0*/  FMUL.FTZ R2, R2, R23 ;  /* 0x0000001702027220 */ /* 0x000fe20000410000 */
[----:B------:R-:W-:-:S04]  /*32c0*/  FFMA.FTZ R24, R15, R24, 1 ;  /* 0x3f8000000f187423 */ /* 0x000fc80000010018 */
[----:B------:R-:W-:-:S07]  /*32d0*/  FMUL.FTZ R3, R3, R24 ;  /* 0x0000001803037220 */ /* 0x000fce0000410000 */
.L_x_957:
[----:B------:R-:W-:Y:S04]  /*32e0*/  BSSY.RECONVERGENT B0, `(.L_x_958) ;  /* 0x0000013000007945 */ /* 0x000fe80003800200 */
[----:B------:R-:W-:Y:S05]  /*32f0*/  @P0 BRA `(.L_x_959) ;  /* 0x0000000000440947 */ /* 0x000fea0003800000 */
[----:B------:R-:W1:Y:S01]  /*3300*/  LDCU.64 UR18, c[0x0][0x3f8] ;  /* 0x00007f00ff1277ac */ /* 0x000e620008000a00 */
[C-C-:B------:R-:W-:Y:S01]  /*3310*/  FFMA.FTZ R15, R13.reuse, R5, R14.reuse ;  /* 0x000000050d0f7223 */ /* 0x140fe2000001000e */
[----:B------:R-:W-:Y:S01]  /*3320*/  MOV R4, R34 ;  /* 0x0000002200047202 */ /* 0x000fe20000000f00 */
[----:B------:R-:W-:Y:S01]  /*3330*/  FFMA.FTZ R16, R13, R16, R14 ;  /* 0x000000100d107223 */ /* 0x000fe2000001000e */
[----:B------:R-:W0:Y:S01]  /*3340*/  LDCU.64 UR4, c[0x0][0x380] ;  /* 0x00007000ff0477ac */ /* 0x000e220008000a00 */
[----:B------:R-:W-:Y:S01]  /*3350*/  MOV R5, R33 ;  /* 0x0000002100057202 */ /* 0x000fe20000000f00 */
[----:B------:R-:W-:Y:S01]  /*3360*/  FFMA.FTZ R15, R10, R2, -R15 ;  /* 0x000000020a0f7223 */ /* 0x000fe2000001080f */
[----:B-1----:R-:W-:Y:S02]  /*3370*/  IMAD R18, R45, UR18, RZ ;  /* 0x000000122d127c24 */ /* 0x002fe4000f8e02ff */
[----:B------:R-:W-:-:S04]  /*3380*/  IMAD.WIDE.U32 R4, R37, UR18, R4 ;  /* 0x0000001225047c25 */ /* 0x000fc8000f8e0004 */
[----:B--2---:R-:W-:Y:S01]  /*3390*/  IMAD R17, R37, UR19, R18 ;  /* 0x0000001325117c24 */ /* 0x004fe2000f8e0212 */
[----:B0-----:R-:W-:-:S04]  /*33a0*/  LEA R2, P0, R4, UR4, 0x2 ;  /* 0x0000000404027c11 */ /* 0x001fc8000f8010ff */
[----:B------:R-:W-:Y:S01]  /*33b0*/  IADD3 R5, PT, PT, R5, R17, RZ ;  /* 0x0000001105057210 */ /* 0x000fe20007ffe0ff */
[----:B------:R-:W-:Y:S01]  /*33c0*/  FFMA.FTZ R17, R11, R3, -R16 ;  /* 0x000000030b117223 */ /* 0x000fe20000010810 */
[----:B------:R-:W-:Y:S02]  /*33d0*/  FMUL.FTZ R16, R15, UR9 ;  /* 0x000000090f107c20 */ /* 0x000fe40008410000 */
[----:B------:R-:W-:Y:S01]  /*33e0*/  LEA.HI.X R3, R4, UR5, R5, 0x2, P0 ;  /* 0x0000000504037c11 */ /* 0x000fe200080f1405 */
[----:B------:R-:W-:-:S05]  /*33f0*/  FMUL.FTZ R17, R17, UR9 ;  /* 0x0000000911117c20 */ /* 0x000fca0008410000 */
[----:B------:R0:W-:Y:S02]  /*3400*/  STG.E.64 desc[UR10][R2.64], R16 ;  /* 0x0000001002007986 */ /* 0x0001e4000c101b0a */
.L_x_959:
[----:B------:R-:W-:Y:S05]  /*3410*/  BSYNC.RECONVERGENT B0 ;  /* 0x0000000000007941 */ /* 0x000fea0003800200 */
.L_x_958:
[----:B------:R-:W-:Y:S01]  /*3420*/  UISETP.NE.AND UP0, UPT, UR15, URZ, UPT ;  /* 0x000000ff0f00728c */ /* 0x000fe2000bf05270 */
[----:B0-2---:R-:W-:Y:S01]  /*3430*/  FMUL.FTZ R17, R0, UR9 ;  /* 0x0000000900117c20 */ /* 0x005fe20008410000 */
[----:B-1----:R-:W-:-:S07]  /*3440*/  FMUL.FTZ R18, R12, UR9 ;  /* 0x000000090c127c20 */ /* 0x002fce0008410000 */
[----:B------:R-:W-:Y:S05]  /*3450*/  BRA.U !UP0, `(.L_x_960) ;  /* 0x0000000108487547 */ /* 0x000fea000b800000 */
        /* <DEDUP_REMOVED lines=18> */
.L_x_960:
[----:B------:R-:W0:Y:S01]  /*3580*/  LDCU.64 UR4, c[0x0][0x400] ;  /* 0x00008000ff0477ac */ /* 0x000e220008000a00 */
[C-C-:B------:R-:W-:Y:S01]  /*3590*/  FFMA.FTZ R3, R13.reuse, R17, R14.reuse ;  /* 0x000000110d037223 */ /* 0x140fe2000001000e */
[----:B------:R-:W-:Y:S01]  /*35a0*/  FFMA.FTZ R14, R13, R18, R14 ;  /* 0x000000120d0e7223 */ /* 0x000fe2000001000e */
[----:B------:R-:W-:Y:S02]  /*35b0*/  BSSY.RECONVERGENT B0, `(.L_x_961) ;  /* 0x0000012000007945 */ /* 0x000fe40003800200 */
[----:B------:R-:W-:Y:S01]  /*35c0*/  FFMA.FTZ R3, R10, R6, -R3 ;  /* 0x000000060a037223 */ /* 0x000fe20000010803 */
[----:B------:R-:W-:-:S03]  /*35d0*/  FFMA.FTZ R14, R11, R7, -R14 ;  /* 0x000000070b0e7223 */ /* 0x000fc6000001080e */
[----:B------:R-:W-:Y:S01]  /*35e0*/  FMUL.FTZ R4, R3, UR9 ;  /* 0x0000000903047c20 */ /* 0x000fe20008410000 */
[----:B------:R-:W-:Y:S01]  /*35f0*/  FMUL.FTZ R5, R14, UR9 ;  /* 0x000000090e057c20 */ /* 0x000fe20008410000 */
[----:B0-----:R-:W-:-:S04]  /*3600*/  ISETP.GE.U32.AND P0, PT, R41, UR4, PT ;  /* 0x0000000429007c0c */ /* 0x001fc8000bf06070 */
[----:B------:R-:W-:-:S13]  /*3610*/  ISETP.GE.AND.EX P0, PT, R44, UR5, PT, P0 ;  /* 0x000000052c007c0c */ /* 0x000fda000bf06300 */
[----:B------:R-:W-:Y:S05]  /*3620*/  @P0 BRA `(.L_x_962) ;  /* 0x0000000000280947 */ /* 0x000fea0003800000 */
[----:B------:R-:W0:Y:S01]  /*3630*/  LDCU.64 UR4, c[0x0][0x3f8] ;  /* 0x00007f00ff0477ac */ /* 0x000e220008000a00 */
[----:B------:R-:W-:Y:S01]  /*3640*/  MOV R32, R34 ;  /* 0x0000002200207202 */ /* 0x000fe20000000f00 */
[----:B------:R-:W1:Y:S01]  /*3650*/  LDCU.64 UR16, c[0x0][0x380] ;  /* 0x00007000ff1077ac */ /* 0x000e620008000a00 */
[----:B0-----:R-:W-:-:S03]  /*3660*/  IMAD R0, R44, UR4, RZ ;  /* 0x000000042c007c24 */ /* 0x001fc6000f8e02ff */
[----:B------:R-:W-:-:S04]  /*3670*/  IMAD.WIDE.U32 R32, R41, UR4, R32 ;  /* 0x0000000429207c25 */ /* 0x000fc8000f8e0020 */
[----:B------:R-:W-:Y:S01]  /*3680*/  IMAD R3, R41, UR5, R0 ;  /* 0x0000000529037c24 */ /* 0x000fe2000f8e0200 */
[----:B-1----:R-:W-:-:S04]  /*3690*/  LEA R2, P0, R32, UR16, 0x2 ;  /* 0x0000001020027c11 */ /* 0x002fc8000f8010ff */
[----:B------:R-:W-:-:S04]  /*36a0*/  IADD3 R3, PT, PT, R33, R3, RZ ;  /* 0x0000000321037210 */ /* 0x000fc80007ffe0ff */
[----:B------:R-:W-:-:S05]  /*36b0*/  LEA.HI.X R3, R32, UR17, R3, 0x2, P0 ;  /* 0x0000001120037c11 */ /* 0x000fca00080f1403 */
[----:B------:R0:W-:Y:S02]  /*36c0*/  STG.E.64 desc[UR10][R2.64], R4 ;  /* 0x0000000402007986 */ /* 0x0001e4000c101b0a */
.L_x_962:
[----:B------:R-:W-:Y:S05]  /*36d0*/  BSYNC.RECONVERGENT B0 ;  /* 0x0000000000007941 */ /* 0x000fea0003800200 */
.L_x_961:
[----:B------:R-:W-:Y:S01]  /*36e0*/  UIADD3 UR7, UPT, UPT, UR14, UR7, URZ ;  /* 0x000000070e077290 */ /* 0x000fe2000fffe0ff */
[----:B------:R-:W-:-:S03]  /*36f0*/  IADD3 R38, PT, PT, R38, 0x1, RZ ;  /* 0x0000000126267810 */ /* 0x000fc60007ffe0ff */
[----:B------:R-:W-:-:S09]  /*3700*/  UISETP.GE.AND UP0, UPT, UR7, UR6, UPT ;  /* 0x000000060700728c */ /* 0x000fd2000bf06270 */
[----:B------:R-:W-:Y:S05]  /*3710*/  BRA.U !UP0, `(.L_x_963) ;  /* 0xffffffc908b07547 */ /* 0x000fea000b83ffff */
.L_x_937:
[----:B0-----:R-:W0:Y:S01]  /*3720*/  LDC R4, c[0x0][0x370] ;  /* 0x0000dc00ff047b82 */ /* 0x001e220000000800 */
[----:B------:R-:W-:Y:S01]  /*3730*/  ISETP.NE.AND P2, PT, R43, RZ, PT ;  /* 0x000000ff2b00720c */ /* 0x000fe20003f45270 */
[----:B------:R-:W-:Y:S06]  /*3740*/  BSSY.RECONVERGENT B0, `(.L_x_964) ;  /* 0x0000011000007945 */ /* 0x000fec0003800200 */
[----:B------:R-:W1:Y:S08]  /*3750*/  LDC R7, c[0x0][0x374] ;  /* 0x0000dd00ff077b82 */ /* 0x000e700000000800 */
[----:B------:R-:W2:Y:S01]  /*3760*/  LDC.64 R2, c[0x0][0x3c8] ;  /* 0x0000f200ff027b82 */ /* 0x000ea20000000a00 */
[----:B0-----:R-:W-:-:S02]  /*3770*/  IADD3 R5, PT, PT, R4, -0x1, RZ ;  /* 0xffffffff04057810 */ /* 0x001fc40007ffe0ff */
[----:B------:R-:W-:Y:S02]  /*3780*/  ISETP.NE.AND P1, PT, R4, 0x1, PT ;  /* 0x000000010400780c */ /* 0x000fe40003f25270 */
[----:B-1----:R-:W-:-:S04]  /*3790*/  IADD3 R0, PT, PT, R7, -0x1, RZ ;  /* 0xffffffff07007810 */ /* 0x002fc80007ffe0ff */
        /* <DEDUP_REMOVED lines=11> */
.L_x_965:
[----:B------:R-:W-:Y:S05]  /*3850*/  BSYNC.RECONVERGENT B0 ;  /* 0x0000000000007941 */ /* 0x000fea0003800200 */
.L_x_964:
[----:B------:R-:W-:Y:S05]  /*3860*/  @P0 EXIT ;  /* 0x000000000000094d */ /* 0x000fea0003800000 */
[----:B------:R-:W-:Y:S05]  /*3870*/  @P2 BRA `(.L_x_966) ;  /* 0x0000000000202947 */ /* 0x000fea0003800000 */
[----:B------:R-:W-:-:S05]  /*3880*/  IMAD R0, R4, R7, RZ ;  /* 0x0000000704007224 */ /* 0x000fca00078e02ff */
[----:B------:R-:W-:-:S13]  /*3890*/  ISETP.NE.AND P0, PT, R0, -0x1, PT ;  /* 0xffffffff0000780c */ /* 0x000fda0003f05270 */
[----:B------:R-:W-:Y:S05]  /*38a0*/  @!P0 BRA `(.L_x_966) ;  /* 0x0000000000148947 */ /* 0x000fea0003800000 */
.L_x_967:
[----:B0-----:R-:W2:Y:S04]  /*38b0*/  LDG.E.STRONG.GPU R5, desc[UR10][R2.64] ;  /* 0x0000000a02057981 */ /* 0x001ea8000c1ef900 */
[----:B--2---:R-:W-:Y:S01]  /*38c0*/  CCTL.IVALL ;  /* 0x00000000ff00798f */ /* 0x004fe20002000000 */
[----:B------:R-:W-:Y:S05]  /*38d0*/  YIELD ;  /* 0x0000000000007946 */ /* 0x000fea0003800000 */
[----:B------:R-:W-:-:S13]  /*38e0*/  ISETP.NE.AND P0, PT, R5, R0, PT ;  /* 0x000000000500720c */ /* 0x000fda0003f05270 */
[----:B------:R-:W-:Y:S05]  /*38f0*/  @P0 BRA `(.L_x_967) ;  /* 0xfffffffc00ec0947 */ /* 0x000fea000383ffff */
.L_x_966:
[----:B------:R-:W-:Y:S05]  /*3900*/  WARPSYNC.ALL ;  /* 0x0000000000007948 */ /* 0x000fea0003800000 */
[----:B0-----:R-:W0:Y:S08]  /*3910*/  LDC.64 R4, c[0x0][0x3f8] ;  /* 0x0000fe00ff047b82 */ /* 0x001e300000000a00 */
        /* <DEDUP_REMOVED lines=72> */
.L_x_970:
        /* <DEDUP_REMOVED lines=27> */
.L_x_969:
[----:B------:R-:W-:Y:S05]  /*3f50*/  BSYNC.RECONVERGENT B0 ;  /* 0x0000000000007941 */ /* 0x000fea0003800200 */
.L_x_968:
        /* <DEDUP_REMOVED lines=10> */
.L_x_971:
        /* <DEDUP_REMOVED lines=82> */
.L_x_972:
        /* <DEDUP_REMOVED lines=14> */
.L_x_2086:


//--------------------- .text._Z35group_norm_nhwc_bwd_one_pass_kernelI11Fp32IOFp32WLi512ELi10ELi640EEv26Group_norm_nhwc_bwd_params --------------------------
	.section	.text._Z35group_norm_nhwc_bwd_one_pass_kernelI11Fp32IOFp32WLi512ELi10ELi640EEv26Group_norm_nhwc_bwd_params,"ax",@progbits
	.align	128
        .global         _Z35group_norm_nhwc_bwd_one_pass_kernelI11Fp32IOFp32WLi512ELi10ELi640EEv26Group_norm_nhwc_bwd_params
        .type           _Z35group_norm_nhwc_bwd_one_pass_kernelI11Fp32IOFp32WLi512ELi10ELi640EEv26Group_norm_nhwc_bwd_params,@function
        .size           _Z35group_norm_nhwc_bwd_one_pass_kernelI11Fp32IOFp32WLi512ELi10ELi640EEv26Group_norm_nhwc_bwd_params,(.L_x_2087 - _Z35group_norm_nhwc_bwd_one_pass_kernelI11Fp32IOFp32WLi512ELi10ELi640EEv26Group_norm_nhwc_bwd_params)
        .other          _Z35group_norm_nhwc_bwd_one_pass_kernelI11Fp32IOFp32WLi512ELi10ELi640EEv26Group_norm_nhwc_bwd_params,@"STO_CUDA_ENTRY STV_DEFAULT"
_Z35group_norm_nhwc_bwd_one_pass_kernelI11Fp32IOFp32WLi512ELi10ELi640EEv26Group_norm_nhwc_bwd_params:
.text._Z35group_norm_nhwc_bwd_one_pass_kernelI11Fp32IOFp32WLi512ELi10ELi640EEv26Group_norm_nhwc_bwd_params:
        /* <DEDUP_REMOVED lines=9> */
[----:B------:R-:W1:Y:S01]  /*0090*/  LDCU UR11, c[0x0][0x374] ;  /* 0x00006e80ff0b77ac */ /* 0x000e620008000800 */
[----:B------:R-:W-:Y:S01]  /*00a0*/  UMOV UR4, URZ ;  /* 0x000000ff00047c82 */ /* 0x000fe20008000000 */
[----:B------:R-:W-:Y:S01]  /*00b0*/  UMOV UR7, UR6 ;  /* 0x0000000600077c82 */ /* 0x000fe20008000000 */
        /* <DEDUP_REMOVED lines=10> */
.L_x_1005:
[----:B01----:R-:W0:Y:S01]  /*0160*/  LDC R6, c[0x0][0x410] ;  /* 0x00010400ff067b82 */ /* 0x003e220000000800 */
[----:B------:R-:W1:Y:S01]  /*0170*/  S2R R43, SR_CTAID.X ;  /* 0x00000000002b7919 */ /* 0x000e620000002500 */
[----:B------:R-:W1:Y:S01]  /*0180*/  LDCU UR5, c[0x0][0x41c] ;  /* 0x00008380ff0577ac */ /* 0x000e620008000800 */
[----:B------:R-:W-:Y:S01]  /*0190*/  ISETP.LE.AND P1, PT, RZ, UR7, PT ;  /* 0x00000007ff007c0c */ /* 0x000fe2000bf23270 */
[----:B--2---:R-:W2:Y:S04]  /*01a0*/  LDCU.128 UR16, c[0x0][0x400] ;  /* 0x00008000ff1077ac */ /* 0x004ea80008000c00 */
[----:B------:R-:W3:Y:S01]  /*01b0*/  LDC.64 R34, c[0x0][0x3a8] ;  /* 0x0000ea00ff227b82 */ /* 0x000ee20000000a00 */
[----:B------:R-:W4:Y:S01]  /*01c0*/  LDCU.64 UR8, c[0x0][0x3b8] ;  /* 0x00007700ff0877ac */ /* 0x000f220008000a00 */
[----:B0-----:R-:W-:-:S04]  /*01d0*/  IABS R5, R6 ;  /* 0x0000000600057213 */ /* 0x001fc80000000000 */
[----:B------:R-:W0:Y:S01]  /*01e0*/  I2F.RP R0, R5 ;  /* 0x0000000500007306 */ /* 0x000e220000209400 */
[----:B----4-:R-:W-:Y:S01]  /*01f0*/  UIMAD.WIDE UR8, UR7, 0x8, UR8 ;  /* 0x00000008070878a5 */ /* 0x010fe2000f8e0208 */
[----:B-1----:R-:W-:-:S05]  /*0200*/  IMAD R9, R43, UR5, R40 ;  /* 0x000000052b097c24 */ /* 0x002fca000f8e0228 */
[----:B------:R-:W-:Y:S02]  /*0210*/  MOV R14, UR8 ;  /* 0x00000008000e7c02 */ /* 0x000fe40008000f00 */
[----:B------:R-:W-:Y:S02]  /*0220*/  MOV R15, UR9 ;  /* 0x00000009000f7c02 */ /* 0x000fe40008000f00 */
[----:B------:R-:W-:Y:S01]  /*0230*/  SHF.R.S32.HI R21, RZ, 0x1f, R9 ;  /* 0x0000001fff157819 */ /* 0x000fe20000011409 */
[----:B------:R-:W1:Y:S01]  /*0240*/  LDCU.U8 UR8, c[0x0][0x414] ;  /* 0x00008280ff0877ac */ /* 0x000e620008000000 */
[----:B------:R-:W-:Y:S01]  /*0250*/  IADD3 R23, PT, PT, R9, 0x80, RZ ;  /* 0x0000008009177810 */ /* 0x000fe20007ffe0ff */
[----:B0-----:R-:W0:Y:S01]  /*0260*/  MUFU.RCP R0, R0 ;  /* 0x0000000000007308 */ /* 0x001e220000001000 */
[----:B------:R-:W4:Y:S02]  /*0270*/  LDG.E.64 R14, desc[UR12][R14.64] ;  /* 0x0000000c0e0e7981 */ /* 0x000f24000c1e1b00 */
[----:B------:R-:W-:-:S02]  /*0280*/  SHF.R.S32.HI R11, RZ, 0x1f, R23 ;  /* 0x0000001fff0b7819 */ /* 0x000fc40000011417 */
[----:B------:R-:W-:Y:S02]  /*0290*/  IADD3 R33, PT, PT, R9, 0x180, RZ ;  /* 0x0000018009217810 */ /* 0x000fe40007ffe0ff */
[----:B0-----:R-:W-:-:S04]  /*02a0*/  IADD3 R2, PT, PT, R0, 0xffffffe, RZ ;  /* 0x0ffffffe00027810 */ /* 0x001fc80007ffe0ff */
[----:B------:R0:W2:Y:S02]  /*02b0*/  F2I.FTZ.U32.TRUNC.NTZ R3, R2 ;  /* 0x0000000200037305 */ /* 0x0000a4000021f000 */
[----:B0-----:R-:W-:Y:S01]  /*02c0*/  HFMA2 R2, -RZ, RZ, 0, 0 ;  /* 0x00000000ff027431 */ /* 0x001fe200000001ff */
[----:B--2---:R-:W-:-:S05]  /*02d0*/  IADD3 R4, PT, PT, RZ, -R3, RZ ;  /* 0x80000003ff047210 */ /* 0x004fca0007ffe0ff */
[----:B------:R-:W-:Y:S01]  /*02e0*/  IMAD R7, R4, R5, RZ ;  /* 0x0000000504077224 */ /* 0x000fe200078e02ff */
[----:B------:R-:W-:-:S03]  /*02f0*/  IABS R4, UR7 ;  /* 0x0000000700047c13 */ /* 0x000fc60008000000 */
[----:B------:R-:W-:Y:S01]  /*0300*/  IMAD.HI.U32 R3, R3, R7, R2 ;  /* 0x0000000703037227 */ /* 0x000fe200078e0002 */
[----:B------:R-:W-:Y:S02]  /*0310*/  LOP3.LUT R2, R6, UR7, RZ, 0x3c, !PT ;  /* 0x0000000706027c12 */ /* 0x000fe4000f8e3cff */
[----:B------:R-:W-:Y:S02]  /*0320*/  LOP3.LUT R7, RZ, R6, RZ, 0x33, !PT ;  /* 0x00000006ff077212 */ /* 0x000fe400078e33ff */
[----:B------:R-:W-:Y:S01]  /*0330*/  ISETP.GE.AND P3, PT, R2, RZ, PT ;  /* 0x000000ff0200720c */ /* 0x000fe20003f66270 */
[----:B------:R-:W-:-:S05]  /*0340*/  IMAD.HI.U32 R3, R3, R4, RZ ;  /* 0x0000000403037227 */ /* 0x000fca00078e00ff */
[----:B------:R-:W-:-:S05]  /*0350*/  IADD3 R0, PT, PT, -R3, RZ, RZ ;  /* 0x000000ff03007210 */ /* 0x000fca0007ffe1ff */
[----:B------:R-:W-:-:S05]  /*0360*/  IMAD R0, R5, R0, R4 ;  /* 0x0000000005007224 */ /* 0x000fca00078e0204 */
[----:B------:R-:W-:-:S13]  /*0370*/  ISETP.GT.U32.AND P4, PT, R5, R0, PT ;  /* 0x000000000500720c */ /* 0x000fda0003f84070 */
[-C--:B------:R-:W-:Y:S02]  /*0380*/  @!P4 IADD3 R0, PT, PT, R0, -R5.reuse, RZ ;  /* 0x800000050000c210 */ /* 0x080fe40007ffe0ff */
[----:B------:R-:W-:Y:S02]  /*0390*/  @!P4 IADD3 R3, PT, PT, R3, 0x1, RZ ;  /* 0x000000010303c810 */ /* 0x000fe40007ffe0ff */
[----:B------:R-:W-:Y:S02]  /*03a0*/  ISETP.GT.U32.AND P0, PT, R5, R0, PT ;  /* 0x000000000500720c */ /* 0x000fe40003f04070 */
[CC--:B------:R-:W-:Y:S02]  /*03b0*/  ISETP.GE.U32.AND P2, PT, R0.reuse, R5.reuse, PT ;  /* 0x000000050000720c */ /* 0x0c0fe40003f46070 */
[----:B------:R-:W-:Y:S02]  /*03c0*/  IADD3 R5, PT, PT, R0, -R5, RZ ;  /* 0x8000000500057210 */ /* 0x000fe40007ffe0ff */
[----:B------:R-:W-:-:S02]  /*03d0*/  ISETP.NE.AND P4, PT, R6, RZ, PT ;  /* 0x000000ff0600720c */ /* 0x000fc40003f85270 */
[----:B------:R-:W-:Y:S02]  /*03e0*/  SEL R0, R5, R0, !P0 ;  /* 0x0000000005007207 */ /* 0x000fe40004000000 */
[----:B------:R-:W-:Y:S02]  /*03f0*/  ISETP.GE.U32.AND P0, PT, R9, UR16, PT ;  /* 0x0000001009007c0c */ /* 0x000fe4000bf06070 */
[----:B------:R-:W-:Y:S02]  /*0400*/  @!P1 IADD3 R0, PT, PT, -R0, RZ, RZ ;  /* 0x000000ff00009210 */ /* 0x000fe40007ffe1ff */
[----:B------:R-:W-:Y:S02]  /*0410*/  ISETP.GE.AND.EX P0, PT, R21, UR17, PT, P0 ;  /* 0x0000001115007c0c */ /* 0x000fe4000bf06300 */
[----:B------:R-:W-:Y:S02]  /*0420*/  ISETP.GE.U32.AND P1, PT, R23, UR16, PT ;  /* 0x0000001017007c0c */ /* 0x000fe4000bf26070 */
[----:B------:R-:W-:-:S02]  /*0430*/  @P2 IADD3 R3, PT, PT, R3, 0x1, RZ ;  /* 0x0000000103032810 */ /* 0x000fc40007ffe0ff */
[----:B------:R-:W-:Y:S02]  /*0440*/  ISETP.GE.AND.EX P1, PT, R11, UR17, PT, P1 ;  /* 0x000000110b007c0c */ /* 0x000fe4000bf26310 */
[----:B------:R-:W-:Y:S02]  /*0450*/  SEL R41, R7, R0, !P4 ;  /* 0x0000000007297207 */ /* 0x000fe40006000000 */
[----:B------:R-:W-:Y:S02]  /*0460*/  @!P3 IADD3 R3, PT, PT, -R3, RZ, RZ ;  /* 0x000000ff0303b210 */ /* 0x000fe40007ffe1ff */
[----:B------:R-:W-:Y:S01]  /*0470*/  IADD3 R0, PT, PT, R9, 0x100, RZ ;  /* 0x0000010009007810 */ /* 0x000fe20007ffe0ff */
[----:B------:R-:W0:Y:S01]  /*0480*/  @!P0 LDC.64 R4, c[0x0][0x3f8] ;  /* 0x0000fe00ff048b82 */ /* 0x000e220000000a00 */
[----:B------:R-:W-:Y:S01]  /*0490*/  IMAD R13, R41, 0xa, RZ ;  /* 0x0000000a290d7824 */ /* 0x000fe200078e02ff */
[----:B------:R-:W-:Y:S02]  /*04a0*/  SEL R3, R7, R3, !P4 ;  /* 0x0000000307037207 */ /* 0x000fe40006000000 */
[----:B------:R-:W-:-:S02]  /*04b0*/  SHF.R.S32.HI R19, RZ, 0x1f, R0 ;  /* 0x0000001fff137819 */ /* 0x000fc40000011400 */
[C---:B------:R-:W-:Y:S02]  /*04c0*/  IADD3 R30, P2, PT, R13.reuse, R42, RZ ;  /* 0x0000002a0d1e7210 */ /* 0x040fe40007f5e0ff */
[----:B------:R-:W-:Y:S01]  /*04d0*/  SHF.R.S32.HI R2, RZ, 0x1f, R3 ;  /* 0x0000001fff027819 */ /* 0x000fe20000011403 */
[----:B------:R-:W2:Y:S01]  /*04e0*/  @!P1 LDC.64 R16, c[0x0][0x3f8] ;  /* 0x0000fe00ff109b82 */ /* 0x000ea20000000a00 */
[----:B------:R-:W-:Y:S02]  /*04f0*/  LEA.HI.X.SX32 R31, R13, RZ, 0x1, P2 ;  /* 0x000000ff0d1f7211 */ /* 0x000fe400010f0eff */
[----:B------:R-:W-:Y:S01]  /*0500*/  ISETP.GE.U32.AND P2, PT, R0, UR16, PT ;  /* 0x0000001000007c0c */ /* 0x000fe2000bf46070 */
[----:B------:R-:W-:Y:S01]  /*0510*/  IMAD R2, R2, UR18, RZ ;  /* 0x0000001202027c24 */ /* 0x000fe2000f8e02ff */
[----:B------:R-:W-:Y:S01]  /*0520*/  ISETP.GE.U32.AND P3, PT, R33, UR16, PT ;  /* 0x0000001021007c0c */ /* 0x000fe2000bf66070 */
[----:B------:R-:W-:Y:S01]  /*0530*/  IMAD.WIDE.U32 R30, R3, UR18, R30 ;  /* 0x00000012031e7c25 */ /* 0x000fe2000f8e001e */
[----:B------:R-:W-:Y:S01]  /*0540*/  ISETP.GE.AND.EX P2, PT, R19, UR17, PT, P2 ;  /* 0x0000001113007c0c */ /* 0x000fe2000bf46320 */
[----:B------:R-:W3:Y:S02]  /*0550*/  @!P0 LDC.64 R24, c[0x0][0x3a0] ;  /* 0x0000e800ff188b82 */ /* 0x000ee40000000a00 */
[----:B------:R-:W-:Y:S01]  /*0560*/  IMAD R29, R3, UR19, R2 ;  /* 0x00000013031d7c24 */ /* 0x000fe2000f8e0202 */
[----:B------:R-:W-:-:S05]  /*0570*/  SHF.R.S32.HI R3, RZ, 0x1f, R33 ;  /* 0x0000001fff037819 */ /* 0x000fca0000011421 */
[----:B------:R-:W1:Y:S01]  /*0580*/  @!P0 LDC.64 R6, c[0x0][0x398] ;  /* 0x0000e600ff068b82 */ /* 0x000e620000000a00 */
[----:B0-----:R-:W-:Y:S01]  /*0590*/  @!P0 IMAD R2, R21, R4, RZ ;  /* 0x0000000415028224 */ /* 0x001fe200078e02ff */
[----:B------:R-:W-:Y:S02]  /*05a0*/  IADD3 R29, PT, PT, R31, R29, RZ ;  /* 0x0000001d1f1d7210 */ /* 0x000fe40007ffe0ff */
[----:B------:R-:W-:Y:S01]  /*05b0*/  @!P0 MOV R28, R30 ;  /* 0x0000001e001c8202 */ /* 0x000fe20000000f00 */
[----:B------:R-:W-:Y:S01]  /*05c0*/  @!P0 IMAD R13, R9, R5, R2 ;  /* 0x00000005090d8224 */ /* 0x000fe200078e0202 */
[----:B------:R-:W-:Y:S02]  /*05d0*/  ISETP.GE.AND.EX P3, PT, R3, UR17, PT, P3 ;  /* 0x0000001103007c0c */ /* 0x000fe4000bf66330 */
[----:B------:R-:W0:Y:S01]  /*05e0*/  @!P2 LDC.64 R20, c[0x0][0x3f8] ;  /* 0x0000fe00ff14ab82 */ /* 0x000e220000000a00 */
[----:B------:R-:W-:-:S04]  /*05f0*/  @!P0 IMAD.WIDE.U32 R4, R9, R4, R28 ;  /* 0x0000000409048225 */ /* 0x000fc800078e001c */
[----:B--2---:R-:W-:Y:S01]  /*0600*/  @!P1 IMAD R12, R11, R16, RZ ;  /* 0x000000100b0c9224 */ /* 0x004fe200078e02ff */
[----:B------:R-:W-:Y:S02]  /*0610*/  @!P0 IADD3 R5, PT, PT, R5, R13, RZ ;  /* 0x0000000d05058210 */ /* 0x000fe40007ffe0ff */
[C---:B------:R-:W-:Y:S01]  /*0620*/  @!P0 SHF.L.U32 R13, R4.reuse, 0x2, RZ ;  /* 0x00000002040d8819 */ /* 0x040fe200000006ff */
[----:B------:R-:W-:Y:S01]  /*0630*/  @!P1 IMAD R27, R23, R17, R12 ;  /* 0x00000011171b9224 */ /* 0x000fe200078e020c */
[----:B------:R-:W-:Y:S01]  /*0640*/  @!P0 SHF.L.U64.HI R2, R4, 0x2, R5 ;  /* 0x0000000204028819 */ /* 0x000fe20000010205 */
[----:B------:R-:W2:Y:S01]  /*0650*/  @!P1 LDC.64 R8, c[0x0][0x3a0] ;  /* 0x0000e800ff089b82 */ /* 0x000ea20000000a00 */
[C---:B---3--:R-:W-:Y:S02]  /*0660*/  @!P0 IADD3 R24, P4, PT, R13.reuse, R24, RZ ;  /* 0x000000180d188210 */ /* 0x048fe40007f9e0ff */
[----:B------:R-:W-:Y:S02]  /*0670*/  @!P1 MOV R12, R30 ;  /* 0x0000001e000c9202 */ /* 0x000fe40000000f00 */
[----:B-1----:R-:W-:-:S02]  /*0680*/  @!P0 IADD3 R6, P5, PT, R13, R6, RZ ;  /* 0x000000060d068210 */ /* 0x002fc40007fbe0ff */
[----:B------:R-:W-:Y:S01]  /*0690*/  @!P1 MOV R13, R29 ;  /* 0x0000001d000d9202 */ /* 0x000fe20000000f00 */
[----:B------:R-:W1:Y:S02]  /*06a0*/  @!P3 LDC.64 R4, c[0x0][0x3f8] ;  /* 0x0000fe00ff04bb82 */ /* 0x000e640000000a00 */
[----:B------:R-:W-:Y:S01]  /*06b0*/  @!P1 IMAD.WIDE.U32 R16, R23, R16, R12 ;  /* 0x0000001017109225 */ /* 0x000fe200078e000c */
[----:B------:R-:W-:-:S05]  /*06c0*/  @!P0 IADD3.X R25, PT, PT, R2, R25, RZ, P4, !PT ;  /* 0x0000001902198210 */ /* 0x000fca00027fe4ff */
[----:B------:R-:W3:Y:S01]  /*06d0*/  @!P1 LDC.64 R10, c[0x0][0x398] ;  /* 0x0000e600ff0a9b82 */ /* 0x000ee20000000a00 */
[----:B------:R-:W-:Y:S02]  /*06e0*/  @!P1 IADD3 R17, PT, PT, R17, R27, RZ ;  /* 0x0000001b11119210 */ /* 0x000fe40007ffe0ff */
[----:B------:R-:W-:Y:S01]  /*06f0*/  @!P0 IADD3.X R7, PT, PT, R2, R7, RZ, P5, !PT ;  /* 0x0000000702078210 */ /* 0x000fe20002ffe4ff */
[----:B0-----:R-:W-:Y:S01]  /*0700*/  @!P2 IMAD R19, R19, R20, RZ ;  /* 0x000000141313a224 */ /* 0x001fe200078e02ff */
[C---:B------:R-:W-:Y:S02]  /*0710*/  @!P1 SHF.L.U32 R37, R16.reuse, 0x2, RZ ;  /* 0x0000000210259819 */ /* 0x040fe400000006ff */
[----:B------:R-:W-:Y:S01]  /*0720*/  @!P1 SHF.L.U64.HI R2, R16, 0x2, R17 ;  /* 0x0000000210029819 */ /* 0x000fe20000010211 */
[----:B------:R-:W0:Y:S01]  /*0730*/  @!P2 LDC.64 R22, c[0x0][0x3a0] ;  /* 0x0000e800ff16ab82 */ /* 0x000e220000000a00 */
[----:B------:R-:W-:Y:S02]  /*0740*/  @!P2 MOV R16, R30 ;  /* 0x0000001e0010a202 */ /* 0x000fe40000000f00 */
[----:B------:R-:W-:Y:S01]  /*0750*/  @!P2 MOV R17, R29 ;  /* 0x0000001d0011a202 */ /* 0x000fe20000000f00 */
[----:B------:R-:W-:-:S04]  /*0760*/  @!P2 IMAD R39, R0, R21, R19 ;  /* 0x000000150027a224 */ /* 0x000fc800078e0213 */
[----:B------:R-:W0:Y:S01]  /*0770*/  @!P2 LDC.64 R12, c[0x0][0x398] ;  /* 0x0000e600ff0cab82 */ /* 0x000e220000000a00 */
[----:B------:R-:W-:Y:S01]  /*0780*/  @!P2 IMAD.WIDE.U32 R20, R0, R20, R16 ;  /* 0x000000140014a225 */ /* 0x000fe200078e0010 */
[----:B------:R-:W-:-:S03]  /*0790*/  ISETP.NE.AND P4, PT, RZ, UR8, PT ;  /* 0x00000008ff007c0c */ /* 0x000fc6000bf85270 */
[----:B-1----:R-:W-:-:S03]  /*07a0*/  @!P3 IMAD R36, R3, R4, RZ ;  /* 0x000000040324b224 */ /* 0x002fc600078e02ff */
[----:B------:R-:W1:Y:S01]  /*07b0*/  @!P3 LDC.64 R16, c[0x0][0x3a0] ;  /* 0x0000e800ff10bb82 */ /* 0x000e620000000a00 */
[----:B------:R-:W-:-:S07]  /*07c0*/  @!P2 IADD3 R3, PT, PT, R21, R39, RZ ;  /* 0x000000271503a210 */ /* 0x000fce0007ffe0ff */
[----:B------:R-:W1:Y:S01]  /*07d0*/  @!P3 LDC.64 R18, c[0x0][0x398] ;  /* 0x0000e600ff12bb82 */ /* 0x000e620000000a00 */
[C---:B------:R-:W-:Y:S02]  /*07e0*/  @!P2 SHF.L.U32 R32, R20.reuse, 0x2, RZ ;  /* 0x000000021420a819 */ /* 0x040fe400000006ff */
[----:B------:R-:W-:Y:S02]  /*07f0*/  @!P2 SHF.L.U64.HI R0, R20, 0x2, R3 ;  /* 0x000000021400a819 */ /* 0x000fe40000010203 */
[----:B------:R-:W-:Y:S02]  /*0800*/  @!P3 MOV R20, R30 ;  /* 0x0000001e0014b202 */ /* 0x000fe40000000f00 */
[----:B------:R-:W-:Y:S01]  /*0810*/  @!P3 MOV R21, R29 ;  /* 0x0000001d0015b202 */ /* 0x000fe20000000f00 */
[----:B------:R-:W-:Y:S01]  /*0820*/  @!P3 IMAD R3, R33, R5, R36 ;  /* 0x000000052103b224 */ /* 0x000fe200078e0224 */
[C---:B--2---:R-:W-:Y:S01]  /*0830*/  @!P1 IADD3 R8, P6, PT, R37.reuse, R8, RZ ;  /* 0x0000000825089210 */ /* 0x044fe20007fde0ff */
[----:B------:R-:W2:Y:S01]  /*0840*/  @P4 LDC.64 R26, c[0x0][0x3b0] ;  /* 0x0000ec00ff1a4b82 */ /* 0x000ea20000000a00 */
[----:B---3--:R-:W-:Y:S01]  /*0850*/  @!P1 IADD3 R10, P5, PT, R37, R10, RZ ;  /* 0x0000000a250a9210 */ /* 0x008fe20007fbe0ff */
[----:B------:R-:W-:Y:S01]  /*0860*/  @!P3 IMAD.WIDE.U32 R4, R33, R4, R20 ;  /* 0x000000042104b225 */ /* 0x000fe200078e0014 */
[----:B------:R-:W-:-:S02]  /*0870*/  @!P1 IADD3.X R9, PT, PT, R2, R9, RZ, P6, !PT ;  /* 0x0000000902099210 */ /* 0x000fc400037fe4ff */
[----:B------:R-:W-:Y:S02]  /*0880*/  @!P1 IADD3.X R11, PT, PT, R2, R11, RZ, P5, !PT ;  /* 0x0000000b020b9210 */ /* 0x000fe40002ffe4ff */
[C---:B0-----:R-:W-:Y:S02]  /*0890*/  @!P2 IADD3 R22, P6, PT, R32.reuse, R22, RZ ;  /* 0x000000162016a210 */ /* 0x041fe40007fde0ff */
[----:B------:R-:W-:Y:S02]  /*08a0*/  @!P2 IADD3 R12, P5, PT, R32, R12, RZ ;  /* 0x0000000c200ca210 */ /* 0x000fe40007fbe0ff */
[----:B------:R-:W-:Y:S02]  /*08b0*/  @!P3 IADD3 R5, PT, PT, R5, R3, RZ ;  /* 0x000000030505b210 */ /* 0x000fe40007ffe0ff */
[----:B------:R-:W-:Y:S02]  /*08c0*/  @!P3 SHF.L.U32 R3, R4, 0x2, RZ ;  /* 0x000000020403b819 */ /* 0x000fe400000006ff */
[----:B------:R-:W-:-:S02]  /*08d0*/  @!P2 IADD3.X R23, PT, PT, R0, R23, RZ, P6, !PT ;  /* 0x000000170017a210 */ /* 0x000fc400037fe4ff */
[----:B------:R-:W-:Y:S02]  /*08e0*/  @!P2 IADD3.X R13, PT, PT, R0, R13, RZ, P5, !PT ;  /* 0x0000000d000da210 */ /* 0x000fe40002ffe4ff */
[C---:B-1----:R-:W-:Y:S02]  /*08f0*/  @!P3 IADD3 R16, P5, PT, R3.reuse, R16, RZ ;  /* 0x000000100310b210 */ /* 0x042fe40007fbe0ff */
[----:B------:R-:W-:Y:S01]  /*0900*/  @!P3 IADD3 R18, P6, PT, R3, R18, RZ ;  /* 0x000000120312b210 */ /* 0x000fe20007fde0ff */
[----:B------:R-:W-:Y:S01]  /*0910*/  HFMA2 R3, -RZ, RZ, 0, 0 ;  /* 0x00000000ff037431 */ /* 0x000fe200000001ff */
[----:B------:R-:W-:Y:S02]  /*0920*/  MOV R2, RZ ;  /* 0x000000ff00027202 */ /* 0x000fe40000000f00 */
[----:B------:R-:W-:Y:S02]  /*0930*/  LOP3.LUT R42, R44, 0xffff, RZ, 0xc0, !PT ;  /* 0x0000ffff2c2a7812 */ /* 0x000fe400078ec0ff */
[----:B------:R-:W-:-:S02]  /*0940*/  CS2R R36, SRZ ;  /* 0x0000000000247805 */ /* 0x000fc4000001ff00 */
[----:B------:R-:W-:Y:S01]  /*0950*/  @!P3 SHF.L.U64.HI R4, R4, 0x2, R5 ;  /* 0x000000020404b819 */ /* 0x000fe20000010205 */
[----:B------:R0:W5:Y:S01]  /*0960*/  @!P0 LDG.E.64 R2, desc[UR12][R6.64] ;  /* 0x0000000c06028981 */ /* 0x000162000c1e1b00 */
[----:B------:R-:W-:Y:S02]  /*0970*/  IMAD R33, R41, 0xa, R42 ;  /* 0x0000000a29217824 */ /* 0x000fe400078e022a */
[C---:B------:R-:W-:Y:S01]  /*0980*/  @!P3 IADD3.X R17, PT, PT, R4.reuse, R17, RZ, P5, !PT ;  /* 0x000000110411b210 */ /* 0x040fe20002ffe4ff */
[----:B------:R1:W5:Y:S01]  /*0990*/  @!P1 LDG.E.64 R36, desc[UR12][R8.64] ;  /* 0x0000000c08249981 */ /* 0x000362000c1e1b00 */
[----:B0-----:R-:W-:Y:S01]  /*09a0*/  CS2R R6, SRZ ;  /* 0x0000000000067805 */ /* 0x001fe2000001ff00 */
[----:B------:R-:W-:Y:S01]  /*09b0*/  IMAD.WIDE R20, R33, 0x4, R34 ;  /* 0x0000000421147825 */ /* 0x000fe200078e0222 */
[----:B------:R-:W-:Y:S02]  /*09c0*/  @!P3 IADD3.X R19, PT, PT, R4, R19, RZ, P6, !PT ;  /* 0x000000130413b210 */ /* 0x000fe400037fe4ff */
[----:B------:R-:W-:-:S02]  /*09d0*/  CS2R R4, SRZ ;  /* 0x0000000000047805 */ /* 0x000fc4000001ff00 */
[----:B-1----:R-:W-:Y:S01]  /*09e0*/  CS2R R8, SRZ ;  /* 0x0000000000087805 */ /* 0x002fe2000001ff00 */
[----:B--2---:R-:W-:Y:S01]  /*09f0*/  @P4 IMAD.WIDE R26, R33, 0x4, R26 ;  /* 0x00000004211a4825 */ /* 0x004fe200078e021a */
[----:B------:R0:W5:Y:S01]  /*0a00*/  @!P1 LDG.E.64 R6, desc[UR12][R10.64] ;  /* 0x0000000c0a069981 */ /* 0x000162000c1e1b00 */
[----:B------:R-:W-:Y:S02]  /*0a10*/  CS2R R34, SRZ ;  /* 0x0000000000227805 */ /* 0x000fe4000001ff00 */
[----:B------:R-:W-:Y:S01]  /*0a20*/  CS2R R32, SRZ ;  /* 0x0000000000207805 */ /* 0x000fe2000001ff00 */
[----:B------:R1:W5:Y:S04]  /*0a30*/  @!P2 LDG.E.64 R8, desc[UR12][R12.64] ;  /* 0x0000000c0c08a981 */ /* 0x000368000c1e1b00 */
[----:B------:R1:W5:Y:S01]  /*0a40*/  @P4 LDG.E.64 R4, desc[UR12][R26.64] ;  /* 0x0000000c1a044981 */ /* 0x000362000c1e1b00 */
[----:B0-----:R-:W-:-:S03]  /*0a50*/  CS2R R10, SRZ ;  /* 0x00000000000a7805 */ /* 0x001fc6000001ff00 */
[----:B------:R1:W5:Y:S04]  /*0a60*/  @!P2 LDG.E.64 R34, desc[UR12][R22.64] ;  /* 0x0000000c1622a981 */ /* 0x000368000c1e1b00 */
[----:B------:R1:W5:Y:S04]  /*0a70*/  @!P3 LDG.E.64 R32, desc[UR12][R16.64] ;  /* 0x0000000c1020b981 */ /* 0x000368000c1e1b00 */
[----:B------:R1:W5:Y:S04]  /*0a80*/  @!P3 LDG.E.64 R10, desc[UR12][R18.64] ;  /* 0x0000000c120ab981 */ /* 0x000368000c1e1b00 */
[----:B------:R1:W5:Y:S01]  /*0a90*/  LDG.E.64 R12, desc[UR12][R20.64] ;  /* 0x0000000c140c7981 */ /* 0x000362000c1e1b00 */
[----:B------:R-:W-:-:S06]  /*0aa0*/  CS2R R38, SRZ ;  /* 0x0000000000267805 */ /* 0x000fcc000001ff00 */
[----:B------:R1:W5:Y:S01]  /*0ab0*/  @!P0 LDG.E.64 R38, desc[UR12][R24.64] ;  /* 0x0000000c18268981 */ /* 0x000362000c1e1b00 */
[----:B----4-:R-:W-:-:S13]  /*0ac0*/  R2UR UR15, R14 ;  /* 0x000000000e0f72ca */ /* 0x010fda00000e0000 */
        /* <DEDUP_REMOVED lines=9> */
[----:B------:R-:W-:Y:S01]  /*0b60*/  UMOV UR14, 0x3f800000 ;  /* 0x3f800000000e7882 */ /* 0x000fe20000000000 */
[----:B0-----:R-:W-:-:S13]  /*0b70*/  @P0 R2UR UR5, R0 ;  /* 0x00000000000502ca */ /* 0x001fda00000e0000 */
[----:B------:R-:W-:Y:S01]  /*0b80*/  @UP0 UMOV UR14, UR5 ;  /* 0x00000005000e0c82 */ /* 0x000fe20008000000 */
[----:B-1----:R-:W-:Y:S05]  /*0b90*/  BRA.U UP1, `(.L_x_974) ;  /* 0x0000000101e47547 */ /* 0x002fea000b800000 */
[----:B-----5:R-:W-:Y:S01]  /*0ba0*/  FADD.FTZ R15, R38, -UR15 ;  /* 0x8000000f260f7e21 */ /* 0x020fe20008010000 */
[-C--:B------:R-:W-:Y:S01]  /*0bb0*/  FMUL.FTZ R14, R2, R12.reuse ;  /* 0x0000000c020e7220 */ /* 0x080fe20000410000 */
[----:B------:R-:W-:Y:S01]  /*0bc0*/  FADD.FTZ R0, R39, -UR15 ;  /* 0x8000000f27007e21 */ /* 0x000fe20008010000 */
[----:B------:R-:W-:Y:S01]  /*0bd0*/  FMUL.FTZ R17, R3, R13 ;  /* 0x0000000d03117220 */ /* 0x000fe20000410000 */
[----:B------:R-:W-:Y:S01]  /*0be0*/  FMUL.FTZ R15, R15, UR14 ;  /* 0x0000000e0f0f7c20 */ /* 0x000fe20008410000 */
[----:B------:R-:W-:Y:S01]  /*0bf0*/  FADD.FTZ R16, RZ, R14 ;  /* 0x0000000eff107221 */ /* 0x000fe20000010000 */
[----:B------:R-:W-:Y:S01]  /*0c00*/  FMUL.FTZ R0, R0, UR14 ;  /* 0x0000000e00007c20 */ /* 0x000fe20008410000 */
[----:B------:R-:W-:Y:S01]  /*0c10*/  FMUL.FTZ R21, R6, R12 ;  /* 0x0000000c06157220 */ /* 0x000fe20000410000 */
[----:B------:R-:W-:Y:S01]  /*0c20*/  FFMA.FTZ R19, R15, R14, RZ ;  /* 0x0000000e0f137223 */ /* 0x000fe200000100ff */
[----:B------:R-:W-:Y:S01]  /*0c30*/  FADD.FTZ R14, R36, -UR15 ;  /* 0x8000000f240e7e21 */ /* 0x000fe20008010000 */
[----:B------:R-:W-:Y:S01]  /*0c40*/  FADD.FTZ R16, R17, R16 ;  /* 0x0000001011107221 */ /* 0x000fe20000010000 */
[----:B------:R-:W-:Y:S01]  /*0c50*/  FADD.FTZ R20, R34, -UR15 ;  /* 0x8000000f22147e21 */ /* 0x000fe20008010000 */
[----:B------:R-:W-:Y:S01]  /*0c60*/  FFMA.FTZ R19, R0, R17, R19 ;  /* 0x0000001100137223 */ /* 0x000fe20000010013 */
[----:B------:R-:W-:Y:S01]  /*0c70*/  FMUL.FTZ R18, R14, UR14 ;  /* 0x0000000e0e127c20 */ /* 0x000fe20008410000 */
[----:B------:R-:W-:Y:S01]  /*0c80*/  FADD.FTZ R14, R37, -UR15 ;  /* 0x8000000f250e7e21 */ /* 0x000fe20008010000 */
[----:B------:R-:W-:Y:S01]  /*0c90*/  FFMA.FTZ R17, R2, R15, RZ ;  /* 0x0000000f02117223 */ /* 0x000fe200000100ff */
[----:B------:R-:W-:Y:S01]  /*0ca0*/  FADD.FTZ R16, R16, R21 ;  /* 0x0000001510107221 */ /* 0x000fe20000010000 */
[----:B------:R-:W-:Y:S01]  /*0cb0*/  FMUL.FTZ R15, R7, R13 ;  /* 0x0000000d070f7220 */ /* 0x000fe20000410000 */
[----:B------:R-:W-:Y:S01]  /*0cc0*/  FFMA.FTZ R19, R18, R21, R19 ;  /* 0x0000001512137223 */ /* 0x000fe20000010013 */
[----:B------:R-:W-:Y:S01]  /*0cd0*/  FMUL.FTZ R14, R14, UR14 ;  /* 0x0000000e0e0e7c20 */ /* 0x000fe20008410000 */
[----:B------:R-:W-:Y:S01]  /*0ce0*/  FFMA.FTZ R17, R6, R18, R17 ;  /* 0x0000001206117223 */ /* 0x000fe20000010011 */
[----:B------:R-:W-:Y:S01]  /*0cf0*/  FADD.FTZ R18, R15, R16 ;  /* 0x000000100f127221 */ /* 0x000fe20000010000 */
[----:B------:R-:W-:Y:S01]  /*0d00*/  FMUL.FTZ R21, R8, R12 ;  /* 0x0000000c08157220 */ /* 0x000fe20000410000 */
[----:B------:R-:W-:Y:S01]  /*0d10*/  FFMA.FTZ R19, R14, R15, R19 ;  /* 0x0000000f0e137223 */ /* 0x000fe20000010013 */
[----:B------:R-:W-:Y:S01]  /*0d20*/  FMUL.FTZ R16, R20, UR14 ;  /* 0x0000000e14107c20 */ /* 0x000fe20008410000 */
[----:B------:R-:W-:Y:S01]  /*0d30*/  FADD.FTZ R15, R35, -UR15 ;  /* 0x8000000f230f7e21 */ /* 0x000fe20008010000 */
[----:B------:R-:W-:Y:S01]  /*0d40*/  FADD.FTZ R20, R18, R21 ;  /* 0x0000001512147221 */ /* 0x000fe20000010000 */
[----:B------:R-:W-:Y:S01]  /*0d50*/  FFMA.FTZ R0, R3, R0, RZ ;  /* 0x0000000003007223 */ /* 0x000fe200000100ff */
[----:B------:R-:W-:Y:S01]  /*0d60*/  FFMA.FTZ R21, R16, R21, R19 ;  /* 0x0000001510157223 */ /* 0x000fe20000010013 */
        /* <DEDUP_REMOVED lines=8> */
[----:B------:R-:W-:Y:S01]  /*0df0*/  FFMA.FTZ R17, R8, R16, R17 ;  /* 0x0000001008117223 */ /* 0x000fe20000010011 */
[----:B------:R-:W-:Y:S01]  /*0e00*/  FADD.FTZ R16, RZ, R3 ;  /* 0x00000003ff107221 */ /* 0x000fe20000010000 */
[----:B------:R-:W-:Y:S01]  /*0e10*/  FADD.FTZ R20, R20, R19 ;  /* 0x0000001314147221 */ /* 0x000fe20000010000 */
[----:B------:R-:W-:Y:S01]  /*0e20*/  FFMA.FTZ R23, R15, R19, R14 ;  /* 0x000000130f177223 */ /* 0x000fe2000001000e */
[----:B------:R-:W-:Y:S01]  /*0e30*/  FADD.FTZ R19, RZ, R2 ;  /* 0x00000002ff137221 */ /* 0x000fe20000010000 */
[----:B------:R-:W-:Y:S01]  /*0e40*/  FMUL.FTZ R21, R11, R13 ;  /* 0x0000000d0b157220 */ /* 0x000fe20000410000 */
[----:B------:R-:W-:Y:S01]  /*0e50*/  FADD.FTZ R14, R33, -UR15 ;  /* 0x8000000f210e7e21 */ /* 0x000fe20008010000 */
[----:B------:R-:W-:Y:S01]  /*0e60*/  FADD.FTZ R16, R7, R16 ;  /* 0x0000001007107221 */ /* 0x000fe20000010000 */
[----:B------:R-:W-:Y:S01]  /*0e70*/  FADD.FTZ R19, R6, R19 ;  /* 0x0000001306137221 */ /* 0x000fe20000010000 */
[----:B------:R-:W-:Y:S01]  /*0e80*/  FADD.FTZ R24, R21, R20 ;  /* 0x0000001415187221 */ /* 0x000fe20000010000 */
[C---:B------:R-:W-:Y:S01]  /*0e90*/  FFMA.FTZ R0, R9.reuse, R18, R0 ;  /* 0x0000001209007223 */ /* 0x040fe20000010000 */
[----:B------:R-:W-:Y:S01]  /*0ea0*/  FMUL.FTZ R14, R14, UR14 ;  /* 0x0000000e0e0e7c20 */ /* 0x000fe20008410000 */
[----:B------:R-:W-:Y:S01]  /*0eb0*/  FADD.FTZ R19, R8, R19 ;  /* 0x0000001308137221 */ /* 0x000fe20000010000 */
[----:B------:R-:W-:Y:S01]  /*0ec0*/  FADD.FTZ R20, R9, R16 ;  /* 0x0000001009147221 */ /* 0x000fe20000010000 */
[----:B------:R-:W-:Y:S01]  /*0ed0*/  FFMA.FTZ R16, R10, R15, R17 ;  /* 0x0000000f0a107223 */ /* 0x000fe20000010011 */
[----:B------:R-:W-:Y:S01]  /*0ee0*/  FFMA.FTZ R22, R14, R21, R23 ;  /* 0x000000150e167223 */ /* 0x000fe20000010017 */
[----:B------:R-:W-:Y:S01]  /*0ef0*/  FADD.FTZ R18, R10, R19 ;  /* 0x000000130a127221 */ /* 0x000fe20000010000 */
[C---:B------:R-:W-:Y:S01]  /*0f00*/  FFMA.FTZ R17, R11.reuse, R14, R0 ;  /* 0x0000000e0b117223 */ /* 0x040fe20000010000 */
[----:B------:R-:W-:Y:S01]  /*0f10*/  FADD.FTZ R19, R11, R20 ;  /* 0x000000140b137221 */ /* 0x000fe20000010000 */
[----:B------:R-:W-:Y:S06]  /*0f20*/  BRA `(.L_x_975) ;  /* 0x0000000800007947 */ /* 0x000fec0003800000 */
.L_x_974:
        /* <DEDUP_REMOVED lines=27> */
[----:B-1----:R-:W-:-:S04]  /*10e0*/  FADD.FTZ R22, -R19, 1 ;  /* 0x3f80000013167421 */ /* 0x002fc80000010100 */
[----:B------:R-:W-:-:S03]  /*10f0*/  FFMA.FTZ R21, R21, R22, 1 ;  /* 0x3f80000015157423 */ /* 0x000fc60000010016 */
[----:B------:R-:W1:Y:S01]  /*1100*/  MUFU.RCP R22, R45 ;  /* 0x0000002d00167308 */ /* 0x000e620000001000 */
[----:B--2---:R-:W-:Y:S01]  /*1110*/  FADD.FTZ R27, -R24, 1 ;  /* 0x3f800000181b7421 */ /* 0x004fe20000010100 */
[----:B------:R-:W-:-:S03]  /*1120*/  FMUL.FTZ R24, R3, R24 ;  /* 0x0000001803187220 */ /* 0x000fc60000410000 */
[----:B------:R-:W-:Y:S01]  /*1130*/  FFMA.FTZ R27, R18, R27, 1 ;  /* 0x3f800000121b7423 */ /* 0x000fe2000001001b */
[----:B------:R-:W-:Y:S01]  /*1140*/  FMUL.FTZ R18, R2, R19 ;  /* 0x0000001302127220 */ /* 0x000fe20000410000 */
[----:B0-----:R-:W-:Y:S01]  /*1150*/  FADD.FTZ R19, -R17, 1 ;  /* 0x3f80000011137421 */ /* 0x001fe20000010100 */
[----:B------:R-:W-:Y:S02]  /*1160*/  FMUL.FTZ R17, R6, R17 ;  /* 0x0000001106117220 */ /* 0x000fe40000410000 */
[----:B------:R-:W-:Y:S01]  /*1170*/  FMUL.FTZ R18, R18, R21 ;  /* 0x0000001512127220 */ /* 0x000fe20000410000 */
[----:B------:R-:W-:Y:S01]  /*1180*/  FMUL.FTZ R21, R24, R27 ;  /* 0x0000001b18157220 */ /* 0x000fe20000410000 */
[----:B------:R-:W-:Y:S01]  /*1190*/  FFMA.FTZ R14, R14, R19, 1 ;  /* 0x3f8000000e0e7423 */ /* 0x000fe20000010013 */
[----:B-1----:R-:W-:Y:S01]  /*11a0*/  FADD.FTZ R19, -R22, 1 ;  /* 0x3f80000016137421 */ /* 0x002fe20000010100 */
[----:B------:R-:W-:Y:S02]  /*11b0*/  FMUL.FTZ R25, R7, R22 ;  /* 0x0000001607197220 */ /* 0x000fe40000410000 */
[----:B------:R-:W-:Y:S01]  /*11c0*/  FMUL.FTZ R22, R17, R14 ;  /* 0x0000000e11167220 */ /* 0x000fe20000410000 */
[----:B------:R-:W-:Y:S01]  /*11d0*/  FMUL.FTZ R14, R12, R18 ;  /* 0x000000120c0e7220 */ /* 0x000fe20000410000 */
[----:B------:R-:W-:Y:S01]  /*11e0*/  FADD.FTZ R17, R34, -UR15 ;  /* 0x8000000f22117e21 */ /* 0x000fe20008010000 */
[----:B------:R-:W-:Y:S01]  /*11f0*/  FFMA.FTZ R16, R16, R19, 1 ;  /* 0x3f80000010107423 */ /* 0x000fe20000010013 */
[----:B------:R-:W-:Y:S01]  /*1200*/  FMUL.FTZ R19, R13, R21 ;  /* 0x000000150d137220 */ /* 0x000fe20000410000 */
[----:B------:R-:W-:Y:S01]  /*1210*/  FFMA.FTZ R45, R15, R14, RZ ;  /* 0x0000000e0f2d7223 */ /* 0x000fe200000100ff */
[----:B------:R-:W-:Y:S01]  /*1220*/  FADD.FTZ R14, RZ, R14 ;  /* 0x0000000eff0e7221 */ /* 0x000fe20000010000 */
[----:B------:R-:W-:Y:S01]  /*1230*/  FMUL.FTZ R17, R17, UR14 ;  /* 0x0000000e11117c20 */ /* 0x000fe20008410000 */
[----:B------:R-:W-:Y:S01]  /*1240*/  FMUL.FTZ R25, R25, R16 ;  /* 0x0000001019197220 */ /* 0x000fe20000410000 */
[----:B------:R-:W-:Y:S01]  /*1250*/  FFMA.FTZ R45, R0, R19, R45 ;  /* 0x00000013002d7223 */ /* 0x000fe2000001002d */
[----:B------:R-:W-:Y:S01]  /*1260*/  FADD.FTZ R19, R19, R14 ;  /* 0x0000000e13137221 */ /* 0x000fe20000010000 */
[----:B------:R-:W-:Y:S01]  /*1270*/  FFMA.FTZ R14, R12, R17, R4 ;  /* 0x000000110c0e7223 */ /* 0x000fe20000010004 */
[----:B------:R-:W-:Y:S01]  /*1280*/  FFMA.FTZ R16, R15, R18, RZ ;  /* 0x000000120f107223 */ /* 0x000fe200000100ff */
[----:B------:R-:W-:-:S02]  /*1290*/  FADD.FTZ R15, RZ, R18 ;  /* 0x00000012ff0f7221 */ /* 0x000fc40000010000 */
[----:B------:R-:W-:Y:S01]  /*12a0*/  FMUL.FTZ R24, R14, -1.4426950216293334961 ;  /* 0xbfb8aa3b0e187820 */ /* 0x000fe20000410000 */
[-C--:B------:R-:W-:Y:S01]  /*12b0*/  FFMA.FTZ R18, R23, R22.reuse, R16 ;  /* 0x0000001617127223 */ /* 0x080fe20000010010 */
[----:B------:R-:W-:Y:S01]  /*12c0*/  FADD.FTZ R15, R15, R22 ;  /* 0x000000160f0f7221 */ /* 0x000fe20000010000 */
[----:B------:R-:W-:Y:S01]  /*12d0*/  FADD.FTZ R16, R35, -UR15 ;  /* 0x8000000f23107e21 */ /* 0x000fe20008010000 */
[----:B------:R-:W-:Y:S02]  /*12e0*/  FMUL.FTZ R22, R12, R22 ;  /* 0x000000160c167220 */ /* 0x000fe40000410000 */
[----:B------:R-:W0:Y:S01]  /*12f0*/  MUFU.EX2 R24, R24 ;  /* 0x0000001800187308 */ /* 0x000e220000000800 */
[----:B------:R-:W-:Y:S01]  /*1300*/  FMUL.FTZ R16, R16, UR14 ;  /* 0x0000000e10107c20 */ /* 0x000fe20008410000 */
[----:B------:R-:W-:Y:S01]  /*1310*/  FFMA.FTZ R26, R23, R22, R45 ;  /* 0x00000016171a7223 */ /* 0x000fe2000001002d */
[----:B------:R-:W-:Y:S02]  /*1320*/  FADD.FTZ R19, R19, R22 ;  /* 0x0000001613137221 */ /* 0x000fe40000010000 */
[----:B------:R-:W-:Y:S01]  /*1330*/  FFMA.FTZ R22, R13, R16, R5 ;  /* 0x000000100d167223 */ /* 0x000fe20000010005 */
[----:B0-----:R-:W-:-:S06]  /*1340*/  FADD.FTZ R27, R24, 1 ;  /* 0x3f800000181b7421 */ /* 0x001fcc0000010000 */
[----:B------:R-:W0:Y:S02]  /*1350*/  MUFU.RCP R27, R27 ;  /* 0x0000001b001b7308 */ /* 0x000e240000001000 */
[----:B0-----:R-:W-:-:S04]  /*1360*/  FADD.FTZ R23, -R27, 1 ;  /* 0x3f8000001b177421 */ /* 0x001fc80000010100 */
[----:B------:R-:W-:Y:S01]  /*1370*/  FFMA.FTZ R23, R14, R23, 1 ;  /* 0x3f8000000e177423 */ /* 0x000fe20000010017 */
[----:B------:R-:W-:Y:S01]  /*1380*/  FMUL.FTZ R14, R8, R27 ;  /* 0x0000001b080e7220 */ /* 0x000fe20000410000 */
[----:B------:R-:W-:-:S03]  /*1390*/  FMUL.FTZ R27, R22, -1.4426950216293334961 ;  /* 0xbfb8aa3b161b7820 */ /* 0x000fc60000410000 */
[----:B------:R-:W-:Y:S01]  /*13a0*/  FMUL.FTZ R14, R14, R23 ;  /* 0x000000170e0e7220 */ /* 0x000fe20000410000 */
[----:B------:R-:W-:Y:S01]  /*13b0*/  FFMA.FTZ R23, R0, R21, RZ ;  /* 0x0000001500177223 */ /* 0x000fe200000100ff */
[----:B------:R-:W-:Y:S01]  /*13c0*/  FADD.FTZ R0, RZ, R21 ;  /* 0x00000015ff007221 */ /* 0x000fe20000010000 */
[----:B------:R-:W0:Y:S01]  /*13d0*/  MUFU.EX2 R27, R27 ;  /* 0x0000001b001b7308 */ /* 0x000e220000000800 */
[----:B------:R-:W-:Y:S01]  /*13e0*/  FADD.FTZ R15, R15, R14 ;  /* 0x0000000e0f0f7221 */ /* 0x000fe20000010000 */
[-C--:B------:R-:W-:Y:S01]  /*13f0*/  FFMA.FTZ R21, R20, R25.reuse, R23 ;  /* 0x0000001914157223 */ /* 0x080fe20000010017 */
[----:B------:R-:W-:Y:S01]  /*1400*/  FADD.FTZ R0, R0, R25 ;  /* 0x0000001900007221 */ /* 0x000fe20000010000 */
[----:B------:R-:W-:Y:S01]  /*1410*/  FMUL.FTZ R25, R13, R25 ;  /* 0x000000190d197220 */ /* 0x000fe20000410000 */
[----:B------:R-:W-:-:S03]  /*1420*/  FFMA.FTZ R18, R17, R14, R18 ;  /* 0x0000000e11127223 */ /* 0x000fc60000010012 */
[----:B------:R-:W-:Y:S01]  /*1430*/  FFMA.FTZ R20, R20, R25, R26 ;  /* 0x0000001914147223 */ /* 0x000fe2000001001a */
[----:B------:R-:W-:Y:S01]  /*1440*/  FADD.FTZ R19, R25, R19 ;  /* 0x0000001319137221 */ /* 0x000fe20000010000 */
[----:B0-----:R-:W-:Y:S01]  /*1450*/  FADD.FTZ R24, R27, 1 ;  /* 0x3f8000001b187421 */ /* 0x001fe20000010000 */
[----:B------:R-:W-:Y:S01]  /*1460*/  FMUL.FTZ R27, R12, R14 ;  /* 0x0000000e0c1b7220 */ /* 0x000fe20000410000 */
[----:B------:R-:W-:-:S03]  /*1470*/  FADD.FTZ R14, R33, -UR15 ;  /* 0x8000000f210e7e21 */ /* 0x000fc60008010000 */
[----:B------:R-:W-:Y:S01]  /*1480*/  FFMA.FTZ R17, R17, R27, R20 ;  /* 0x0000001b11117223 */ /* 0x000fe20000010014 */
[----:B------:R-:W0:Y:S01]  /*1490*/  MUFU.RCP R24, R24 ;  /* 0x0000001800187308 */ /* 0x000e220000001000 */
[----:B------:R-:W-:Y:S01]  /*14a0*/  FMUL.FTZ R14, R14, UR14 ;  /* 0x0000000e0e0e7c20 */ /* 0x000fe20008410000 */
[----:B------:R-:W-:Y:S01]  /*14b0*/  FADD.FTZ R19, R19, R27 ;  /* 0x0000001b13137221 */ /* 0x000fe20000010000 */
[----:B0-----:R-:W-:-:S04]  /*14c0*/  FADD.FTZ R23, -R24, 1 ;  /* 0x3f80000018177421 */ /* 0x001fc80000010100 */
[----:B------:R-:W-:Y:S01]  /*14d0*/  FFMA.FTZ R23, R22, R23, 1 ;  /* 0x3f80000016177423 */ /* 0x000fe20000010017 */
[----:B------:R-:W-:-:S04]  /*14e0*/  FMUL.FTZ R22, R9, R24 ;  /* 0x0000001809167220 */ /* 0x000fc80000410000 */
[----:B------:R-:W-:Y:S01]  /*14f0*/  FMUL.FTZ R22, R22, R23 ;  /* 0x0000001716167220 */ /* 0x000fe20000410000 */
[----:B------:R-:W-:-:S03]  /*1500*/  FADD.FTZ R23, R32, -UR15 ;  /* 0x8000000f20177e21 */ /* 0x000fc60008010000 */
[----:B------:R-:W-:Y:S01]  /*1510*/  FADD.FTZ R0, R0, R22 ;  /* 0x0000001600007221 */ /* 0x000fe20000010000 */
[----:B------:R-:W-:Y:S01]  /*1520*/  FMUL.FTZ R23, R23, UR14 ;  /* 0x0000000e17177c20 */ /* 0x000fe20008410000 */
[-C--:B------:R-:W-:Y:S01]  /*1530*/  FFMA.FTZ R21, R16, R22.reuse, R21 ;  /* 0x0000001610157223 */ /* 0x080fe20000010015 */
[----:B------:R-:W-:Y:S02]  /*1540*/  FMUL.FTZ R22, R13, R22 ;  /* 0x000000160d167220 */ /* 0x000fe40000410000 */
[----:B------:R-:W-:Y:S02]  /*1550*/  FFMA.FTZ R24, R12, R23, R4 ;  /* 0x000000170c187223 */ /* 0x000fe40000010004 */
[----:B------:R-:W-:Y:S01]  /*1560*/  FFMA.FTZ R16, R16, R22, R17 ;  /* 0x0000001610107223 */ /* 0x000fe20000010011 */
[----:B------:R-:W-:Y:S01]  /*1570*/  FADD.FTZ R19, R22, R19 ;  /* 0x0000001316137221 */ /* 0x000fe20000010000 */
[----:B------:R-:W-:-:S06]  /*1580*/  FMUL.FTZ R26, R24, -1.4426950216293334961 ;  /* 0xbfb8aa3b181a7820 */ /* 0x000fcc0000410000 */
[----:B------:R-:W0:Y:S02]  /*1590*/  MUFU.EX2 R26, R26 ;  /* 0x0000001a001a7308 */ /* 0x000e240000000800 */
[----:B0-----:R-:W-:-:S06]  /*15a0*/  FADD.FTZ R25, R26, 1 ;  /* 0x3f8000001a197421 */ /* 0x001fcc0000010000 */
[----:B------:R-:W0:Y:S02]  /*15b0*/  MUFU.RCP R25, R25 ;  /* 0x0000001900197308 */ /* 0x000e240000001000 */
[----:B0-----:R-:W-:Y:S01]  /*15c0*/  FADD.FTZ R45, -R25, 1 ;  /* 0x3f800000192d7421 */ /* 0x001fe20000010100 */
[----:B------:R-:W-:-:S03]  /*15d0*/  FMUL.FTZ R20, R10, R25 ;  /* 0x000000190a147220 */ /* 0x000fc60000410000 */
[----:B------:R-:W-:Y:S01]  /*15e0*/  FFMA.FTZ R45, R24, R45, 1 ;  /* 0x3f800000182d7423 */ /* 0x000fe2000001002d */
[----:B------:R-:W-:-:S03]  /*15f0*/  FFMA.FTZ R24, R13, R14, R5 ;  /* 0x0000000e0d187223 */ /* 0x000fc60000010005 */
[----:B------:R-:W-:Y:S01]  /*1600*/  FMUL.FTZ R20, R20, R45 ;  /* 0x0000002d14147220 */ /* 0x000fe20000410000 */
[----:B------:R-:W-:-:S03]  /*1610*/  FMUL.FTZ R27, R24, -1.4426950216293334961 ;  /* 0xbfb8aa3b181b7820 */ /* 0x000fc60000410000 */
[----:B------:R-:W-:-:S03]  /*1620*/  FMUL.FTZ R22, R12, R20 ;  /* 0x000000140c167220 */ /* 0x000fc60000410000 */
[----:B------:R-:W0:Y:S02]  /*1630*/  MUFU.EX2 R27, R27 ;  /* 0x0000001b001b7308 */ /* 0x000e240000000800 */
[----:B0-----:R-:W-:Y:S01]  /*1640*/  FADD.FTZ R26, R27, 1 ;  /* 0x3f8000001b1a7421 */ /* 0x001fe20000010000 */
[C---:B------:R-:W-:Y:S01]  /*1650*/  FFMA.FTZ R27, R23.reuse, R22, R16 ;  /* 0x00000016171b7223 */ /* 0x040fe20000010010 */
[----:B------:R-:W-:Y:S01]  /*1660*/  FFMA.FTZ R16, R23, R20, R18 ;  /* 0x0000001417107223 */ /* 0x000fe20000010012 */
[----:B------:R-:W-:-:S03]  /*1670*/  FADD.FTZ R18, R15, R20 ;  /* 0x000000140f127221 */ /* 0x000fc60000010000 */
[----:B------:R-:W0:Y:S02]  /*1680*/  MUFU.RCP R26, R26 ;  /* 0x0000001a001a7308 */ /* 0x000e240000001000 */
[----:B0-----:R-:W-:Y:S01]  /*1690*/  FADD.FTZ R17, -R26, 1 ;  /* 0x3f8000001a117421 */ /* 0x001fe20000010100 */
[----:B------:R-:W-:-:S03]  /*16a0*/  FMUL.FTZ R25, R11, R26 ;  /* 0x0000001a0b197220 */ /* 0x000fc60000410000 */
[----:B------:R-:W-:-:S04]  /*16b0*/  FFMA.FTZ R24, R24, R17, 1 ;  /* 0x3f80000018187423 */ /* 0x000fc80000010011 */
[----:B------:R-:W-:Y:S01]  /*16c0*/  FMUL.FTZ R25, R25, R24 ;  /* 0x0000001819197220 */ /* 0x000fe20000410000 */
[----:B------:R-:W-:-:S03]  /*16d0*/  FADD.FTZ R24, R19, R22 ;  /* 0x0000001613187221 */ /* 0x000fc60000010000 */
[----:B------:R-:W-:Y:S01]  /*16e0*/  FMUL.FTZ R17, R13, R25 ;  /* 0x000000190d117220 */ /* 0x000fe20000410000 */
[----:B------:R-:W-:-:S03]  /*16f0*/  FADD.FTZ R19, R0, R25 ;  /* 0x0000001900137221 */ /* 0x000fc60000010000 */
[C---:B------:R-:W-:Y:S01]  /*1700*/  FFMA.FTZ R22, R14.reuse, R17, R27 ;  /* 0x000000110e167223 */ /* 0x040fe2000001001b */
[----:B------:R-:W-:Y:S01]  /*1710*/  FADD.FTZ R24, R17, R24 ;  /* 0x0000001811187221 */ /* 0x000fe20000010000 */
[----:B------:R-:W-:-:S07]  /*1720*/  FFMA.FTZ R17, R14, R25, R21 ;  /* 0x000000190e117223 */ /* 0x000fce0000010015 */
.L_x_975:
[----:B------:R-:W0:Y:S01]  /*1730*/  S2R R20, SR_LANEID ;  /* 0x0000000000147919 */ /* 0x000e220000000000 */
[----:B------:R-:W1:Y:S01]  /*1740*/  S2UR UR9, SR_CgaCtaId ;  /* 0x00000000000979c3 */ /* 0x000e620000008800 */
[----:B------:R-:W-:Y:S01]  /*1750*/  UMOV UR8, 0x400 ;  /* 0x0000040000087882 */ /* 0x000fe20000000000 */
[----:B------:R-:W-:Y:S01]  /*1760*/  BSSY.RECONVERGENT B0, `(.L_x_976) ;  /* 0x000002a000007945 */ /* 0x000fe20003800200 */
[----:B------:R-:W2:Y:S01]  /*1770*/  SHFL.DOWN PT, R15, R22, 0x1, 0x1f ;  /* 0x08201f00160f7f89 */ /* 0x000ea200000e0000 */
[----:B------:R-:W-:-:S03]  /*1780*/  UIADD3 UR5, UPT, UPT, UR8, 0xd0, URZ ;  /* 0x000000d008057890 */ /* 0x000fc6000fffe0ff */
[----:B------:R-:W3:Y:S01]  /*1790*/  SHFL.DOWN PT, R21, R24, 0x1, 0x1f ;  /* 0x08201f0018157f89 */ /* 0x000ee200000e0000 */
[----:B------:R-:W4:Y:S01]  /*17a0*/  S2R R45, SR_TID.X ;  /* 0x00000000002d7919 */ /* 0x000f220000002100 */
[----:B-1----:R-:W-:Y:S01]  /*17b0*/  ULEA UR5, UR9, UR5, 0x18 ;  /* 0x0000000509057291 */ /* 0x002fe2000f8ec0ff */
[C---:B0-----:R-:W-:Y:S02]  /*17c0*/  ISETP.GT.AND P0, PT, R20.reuse, 0x1e, PT ;  /* 0x0000001e1400780c */ /* 0x041fe40003f04270 */
[C---:B------:R-:W-:Y:S02]  /*17d0*/  ISETP.GT.AND P2, PT, R20.reuse, 0xf, PT ;  /* 0x0000000f1400780c */ /* 0x040fe40003f44270 */
[----:B------:R-:W-:Y:S02]  /*17e0*/  ISETP.GT.AND P1, PT, R20, 0x17, PT ;  /* 0x000000171400780c */ /* 0x000fe40003f24270 */
[----:B----4-:R-:W-:-:S07]  /*17f0*/  LEA R0, R45, UR5, 0x4 ;  /* 0x000000052d007c11 */ /* 0x010fce000f8e20ff */
[----:B--2---:R-:W-:Y:S01]  /*1800*/  @!P0 FADD.FTZ R22, R15, R22 ;  /* 0x000000160f168221 */ /* 0x004fe20000010000 */
[----:B---3--:R-:W-:Y:S01]  /*1810*/  @!P0 FADD.FTZ R24, R21, R24 ;  /* 0x0000001815188221 */ /* 0x008fe20000010000 */
[----:B------:R-:W-:Y:S01]  /*1820*/  ISETP.GT.AND P0, PT, R20, 0x1d, PT ;  /* 0x0000001d1400780c */ /* 0x000fe20003f04270 */
[----:B------:R-:W-:Y:S01]  /*1830*/  STS.128 [R0], R16 ;  /* 0x0000001000007388 */ /* 0x000fe20000000c00 */
[----:B------:R-:W-:-:S03]  /*1840*/  ISETP.GT.U32.AND P3, PT, R45, 0x4, PT ;  /* 0x000000042d00780c */ /* 0x000fc60003f64070 */
[----:B------:R-:W0:Y:S04]  /*1850*/  SHFL.DOWN PT, R15, R22, 0x2, 0x1f ;  /* 0x08401f00160f7f89 */ /* 0x000e2800000e0000 */
[----:B------:R-:W1:Y:S04]  /*1860*/  SHFL.DOWN PT, R21, R24, 0x2, 0x1f ;  /* 0x08401f0018157f89 */ /* 0x000e6800000e0000 */
[----:B0-----:R-:W-:Y:S01]  /*1870*/  @!P0 FADD.FTZ R22, R22, R15 ;  /* 0x0000000f16168221 */ /* 0x001fe20000010000 */
[----:B-1----:R-:W-:-:S04]  /*1880*/  @!P0 FADD.FTZ R24, R24, R21 ;  /* 0x0000001518188221 */ /* 0x002fc80000010000 */
[----:B------:R-:W0:Y:S01]  /*1890*/  SHFL.DOWN PT, R15, R22, 0x4, 0x1f ;  /* 0x08801f00160f7f89 */ /* 0x000e2200000e0000 */
[----:B------:R-:W-:-:S03]  /*18a0*/  ISETP.GT.AND P0, PT, R20, 0x1b, PT ;  /* 0x0000001b1400780c */ /* 0x000fc60003f04270 */
[----:B------:R-:W1:Y:S10]  /*18b0*/  SHFL.DOWN PT, R21, R24, 0x4, 0x1f ;  /* 0x08801f0018157f89 */ /* 0x000e7400000e0000 */
[----:B0-----:R-:W-:Y:S01]  /*18c0*/  @!P0 FADD.FTZ R22, R22, R15 ;  /* 0x0000000f16168221 */ /* 0x001fe20000010000 */
[----:B-1----:R-:W-:Y:S01]  /*18d0*/  @!P0 FADD.FTZ R24, R24, R21 ;  /* 0x0000001518188221 */ /* 0x002fe20000010000 */
[----:B------:R-:W-:-:S03]  /*18e0*/  ISETP.NE.AND P0, PT, R45, RZ, PT ;  /* 0x000000ff2d00720c */ /* 0x000fc60003f05270 */
[----:B------:R-:W0:Y:S04]  /*18f0*/  SHFL.DOWN PT, R21, R22, 0x8, 0x1f ;  /* 0x09001f0016157f89 */ /* 0x000e2800000e0000 */
        /* <DEDUP_REMOVED lines=16> */
.L_x_977:
[----:B------:R-:W-:Y:S05]  /*1a00*/  BSYNC.RECONVERGENT B0 ;  /* 0x0000000000007941 */ /* 0x000fea0003800200 */
.L_x_976:
[----:B------:R-:W-:Y:S06]  /*1a10*/  BAR.SYNC.DEFER_BLOCKING 0x0 ;  /* 0x0000000000007b1d */ /* 0x000fec0000010000 */
[----:B------:R-:W-:Y:S04]  /*1a20*/  BSSY.RECONVERGENT B0, `(.L_x_978) ;  /* 0x0000033000007945 */ /* 0x000fe80003800200 */
[----:B------:R-:W-:Y:S05]  /*1a30*/  @P0 BRA `(.L_x_979) ;  /* 0x0000000000c40947 */ /* 0x000fea0003800000 */
[----:B------:R-:W-:-:S09]  /*1a40*/  ULEA UR5, UR9, UR8, 0x18 ;  /* 0x0000000809057291 */ /* 0x000fd2000f8ec0ff */
[----:B-1-3--:R-:W1:Y:S02]  /*1a50*/  LDS.128 R20, [UR5+0x20] ;  /* 0x00002005ff147984 */ /* 0x00ae640008000c00 */
[----:B-1----:R-:W-:Y:S01]  /*1a60*/  FADD.FTZ R25, R14, R20 ;  /* 0x000000140e197221 */ /* 0x002fe20000010000 */
[----:B0-----:R-:W-:-:S03]  /*1a70*/  FADD.FTZ R14, R15, R21 ;  /* 0x000000150f0e7221 */ /* 0x001fc60000010000 */
[----:B------:R-:W-:Y:S01]  /*1a80*/  FADD.FTZ R15, R25, R22 ;  /* 0x00000016190f7221 */ /* 0x000fe20000010000 */
[----:B------:R-:W-:Y:S01]  /*1a90*/  FADD.FTZ R14, R14, R23 ;  /* 0x000000170e0e7221 */ /* 0x000fe20000010000 */
[----:B--2---:R-:W0:Y:S04]  /*1aa0*/  LDS.128 R24, [UR5+0x30] ;  /* 0x00003005ff187984 */ /* 0x004e280008000c00 */
        /* <DEDUP_REMOVED lines=34> */
[----:B------:R-:W-:-:S03]  /*1cd0*/  FADD.FTZ R24, R14, R27 ;  /* 0x0000001b0e187221 */ /* 0x000fc60000010000 */
[----:B-1----:R-:W-:Y:S01]  /*1ce0*/  FADD.FTZ R25, R15, R20 ;  /* 0x000000140f197221 */ /* 0x002fe20000010000 */
[----:B------:R-:W-:Y:S01]  /*1cf0*/  FADD.FTZ R24, R24, R21 ;  /* 0x0000001518187221 */ /* 0x000fe20000010000 */
[----:B------:R-:W0:Y:S02]  /*1d00*/  LDS.64 R14, [UR5+0xb0] ;  /* 0x0000b005ff0e7984 */ /* 0x000e240008000a00 */
[----:B------:R-:W-:Y:S01]  /*1d10*/  FADD.FTZ R25, R25, R22 ;  /* 0x0000001619197221 */ /* 0x000fe20000010000 */
[----:B------:R-:W-:-:S03]  /*1d20*/  FADD.FTZ R24, R24, R23 ;  /* 0x0000001718187221 */ /* 0x000fc60000010000 */
[----:B0-----:R-:W-:Y:S01]  /*1d30*/  FADD.FTZ R14, R25, R14 ;  /* 0x0000000e190e7221 */ /* 0x001fe20000010000 */
[----:B------:R-:W-:-:S07]  /*1d40*/  FADD.FTZ R15, R24, R15 ;  /* 0x0000000f180f7221 */ /* 0x000fce0000010000 */
.L_x_979:
[----:B------:R-:W-:Y:S05]  /*1d50*/  BSYNC.RECONVERGENT B0 ;  /* 0x0000000000007941 */ /* 0x000fea0003800200 */
.L_x_978:
        /* <DEDUP_REMOVED lines=14> */
[----:B------:R-:W1:Y:S02]  /*1e40*/  LDS.128 R16, [R0+0xf0] ;  /* 0x0000f00000107984 */ /* 0x000e640000000c00 */
[----:B-1----:R-:W-:Y:S01]  /*1e50*/  FADD.FTZ R25, R21, R16 ;  /* 0x0000001015197221 */ /* 0x002fe20000010000 */
        /* <DEDUP_REMOVED lines=18> */
[----:B------:R1:W2:Y:S02]  /*1f80*/  LDS.128 R16, [R0+0x230] ;  /* 0x0002300000107984 */ /* 0x0002a40000000c00 */
[----:B-1----:R-:W-:Y:S01]  /*1f90*/  IADD3 R0, PT, PT, R0, 0x1e0, RZ ;  /* 0x000001e000007810 */ /* 0x002fe20007ffe0ff */
[----:B--2---:R-:W-:Y:S01]  /*1fa0*/  FADD.FTZ R16, R25, R16 ;  /* 0x0000001019107221 */ /* 0x004fe20000010000 */
[----:B------:R-:W-:Y:S01]  /*1fb0*/  FADD.FTZ R17, R20, R17 ;  /* 0x0000001114117221 */ /* 0x000fe20000010000 */
[----:B------:R-:W-:Y:S01]  /*1fc0*/  FADD.FTZ R18, R21, R18 ;  /* 0x0000001215127221 */ /* 0x000fe20000010000 */
[----:B------:R-:W-:-:S07]  /*1fd0*/  FADD.FTZ R19, R24, R19 ;  /* 0x0000001318137221 */ /* 0x000fce0000010000 */
.L_x_982:
        /* <DEDUP_REMOVED lines=186> */
[----:B------:R-:W-:-:S02]  /*2b80*/  FADD.FTZ R23, R19, R23 ;  /* 0x0000001713177221 */ /* 0x000fc40000010000 */
[----:B------:R-:W1:Y:S02]  /*2b90*/  LDS.128 R16, [R0+0xc30] ;  /* 0x000c300000107984 */ /* 0x000e640000000c00 */
[----:B-1----:R-:W-:Y:S01]  /*2ba0*/  FADD.FTZ R20, R20, R16 ;  /* 0x0000001014147221 */ /* 0x002fe20000010000 */
[----:B------:R-:W-:Y:S01]  /*2bb0*/  FADD.FTZ R21, R21, R17 ;  /* 0x0000001115157221 */ /* 0x000fe20000010000 */
[----:B------:R-:W-:Y:S01]  /*2bc0*/  FADD.FTZ R22, R22, R18 ;  /* 0x0000001216167221 */ /* 0x000fe20000010000 */
[----:B------:R-:W-:Y:S02]  /*2bd0*/  FADD.FTZ R24, R23, R19 ;  /* 0x0000001317187221 */ /* 0x000fe40000010000 */
        /* <DEDUP_REMOVED lines=10> */
[----:B------:R-:W-:Y:S01]  /*2c80*/  FADD.FTZ R19, R24, R23 ;  /* 0x0000001718137221 */ /* 0x000fe20000010000 */
[----:B------:R-:W-:Y:S06]  /*2c90*/  BRA.U UP0, `(.L_x_982) ;  /* 0xfffffff100d07547 */ /* 0x000fec000b83ffff */
.L_x_981:
[----:B------:R-:W-:Y:S05]  /*2ca0*/  BSYNC.RECONVERGENT B0 ;  /* 0x0000000000007941 */ /* 0x000fea0003800200 */
.L_x_980:
[----:B------:R-:W-:Y:S04]  /*2cb0*/  BSSY.RECONVERGENT B0, `(.L_x_983) ;  /* 0x000001d000007945 */ /* 0x000fe80003800200 */
[----:B------:R-:W-:Y:S05]  /*2cc0*/  @P3 BRA `(.L_x_984) ;  /* 0x00000000006c3947 */ /* 0x000fea0003800000 */
[----:B---3--:R-:W3:Y:S01]  /*2cd0*/  LDC.64 R20, c[0x0][0x3f8] ;  /* 0x0000fe00ff147b82 */ /* 0x008ee20000000a00 */
[----:B------:R-:W-:-:S07]  /*2ce0*/  IMAD R41, R41, 0x5, R45 ;  /* 0x0000000529297824 */ /* 0x000fce00078e022d */
[----:B-1----:R-:W1:Y:S01]  /*2cf0*/  LDC.64 R22, c[0x0][0x3d8] ;  /* 0x0000f600ff167b82 */ /* 0x002e620000000a00 */
[----:B---3--:R-:W-:-:S04]  /*2d00*/  LEA.HI R0, P1, R21, R20, RZ, 0x1 ;  /* 0x0000001415007211 */ /* 0x008fc800078308ff */
[C---:B------:R-:W-:Y:S02]  /*2d10*/  SHF.L.U32 R25, R0.reuse, 0x1, RZ ;  /* 0x0000000100197819 */ /* 0x040fe400000006ff */
[----:B------:R-:W-:Y:S01]  /*2d20*/  IADD3.X R27, PT, PT, RZ, R21, RZ, P1, !PT ;  /* 0x00000015ff1b7210 */ /* 0x000fe20000ffe4ff */
[----:B-1----:R-:W-:Y:S01]  /*2d30*/  IMAD.WIDE R22, R41, 0x4, R22 ;  /* 0x0000000429167825 */ /* 0x002fe200078e0216 */
[----:B------:R-:W-:Y:S02]  /*2d40*/  LOP3.LUT R25, R25, 0xfffffffc, RZ, 0xc0, !PT ;  /* 0xfffffffc19197812 */ /* 0x000fe400078ec0ff */
[----:B------:R-:W-:Y:S02]  /*2d50*/  SHF.L.U64.HI R27, R0, 0x1, R27 ;  /* 0x00000001001b7819 */ /* 0x000fe4000001021b */
[----:B--2---:R-:W-:Y:S01]  /*2d60*/  IADD3 R24, P1, PT, R22, R25, RZ ;  /* 0x0000001916187210 */ /* 0x004fe20007f3e0ff */
[----:B------:R-:W-:Y:S03]  /*2d70*/  REDG.E.ADD.F32.FTZ.RN.STRONG.GPU desc[UR12][R22.64], R16 ;  /* 0x00000010160079a6 */ /* 0x000fe6000c12f30c */
[----:B------:R-:W-:-:S02]  /*2d80*/  IADD3.X R25, PT, PT, R23, R27, RZ, P1, !PT ;  /* 0x0000001b17197210 */ /* 0x000fc40000ffe4ff */
[----:B------:R-:W-:-:S03]  /*2d90*/  LEA R27, R21, R21, 0x1 ;  /* 0x00000015151b7211 */ /* 0x000fc600078e08ff */
[----:B------:R1:W-:Y:S02]  /*2da0*/  REDG.E.ADD.F32.FTZ.RN.STRONG.GPU desc[UR12][R24.64], R17 ;  /* 0x00000011180079a6 */ /* 0x0003e4000c12f30c */
[----:B-1----:R-:W-:-:S05]  /*2db0*/  IMAD.WIDE.U32 R16, R20, 0x3, RZ ;  /* 0x0000000314107825 */ /* 0x002fca00078e00ff */
[----:B------:R-:W-:-:S04]  /*2dc0*/  IADD3 R27, PT, PT, R17, R27, RZ ;  /* 0x0000001b111b7210 */ /* 0x000fc80007ffe0ff */
[----:B------:R-:W-:-:S04]  /*2dd0*/  LEA.HI R41, P1, R27, R16, RZ, 0x1 ;  /* 0x000000101b297211 */ /* 0x000fc800078308ff */
[----:B------:R-:W-:Y:S02]  /*2de0*/  IADD3.X R0, PT, PT, RZ, R27, RZ, P1, !PT ;  /* 0x0000001bff007210 */ /* 0x000fe40000ffe4ff */
[----:B------:R-:W-:-:S04]  /*2df0*/  SHF.L.U32 R27, R41, 0x1, RZ ;  /* 0x00000001291b7819 */ /* 0x000fc800000006ff */
[----:B------:R-:W-:Y:S02]  /*2e00*/  LOP3.LUT R27, R27, 0xfffffffc, RZ, 0xc0, !PT ;  /* 0xfffffffc1b1b7812 */ /* 0x000fe400078ec0ff */
[----:B------:R-:W-:Y:S02]  /*2e10*/  LEA R16, P1, R20, R22, 0x2 ;  /* 0x0000001614107211 */ /* 0x000fe400078210ff */
[----:B------:R-:W-:Y:S02]  /*2e20*/  SHF.L.U64.HI R41, R41, 0x1, R0 ;  /* 0x0000000129297819 */ /* 0x000fe40000010200 */
[----:B------:R-:W-:Y:S02]  /*2e30*/  IADD3 R22, P2, PT, R22, R27, RZ ;  /* 0x0000001b16167210 */ /* 0x000fe40007f5e0ff */
[----:B------:R-:W-:Y:S02]  /*2e40*/  LEA.HI.X R17, R20, R23, R21, 0x2, P1 ;  /* 0x0000001714117211 */ /* 0x000fe400008f1415 */
[----:B------:R-:W-:-:S03]  /*2e50*/  IADD3.X R23, PT, PT, R23, R41, RZ, P2, !PT ;  /* 0x0000002917177210 */ /* 0x000fc600017fe4ff */
[----:B------:R4:W-:Y:S04]  /*2e60*/  REDG.E.ADD.F32.FTZ.RN.STRONG.GPU desc[UR12][R16.64], R18 ;  /* 0x00000012100079a6 */ /* 0x0009e8000c12f30c */
[----:B------:R4:W-:Y:S02]  /*2e70*/  REDG.E.ADD.F32.FTZ.RN.STRONG.GPU desc[UR12][R22.64], R19 ;  /* 0x00000013160079a6 */ /* 0x0009e4000c12f30c */
.L_x_984:
[----:B------:R-:W-:Y:S05]  /*2e80*/  BSYNC.RECONVERGENT B0 ;  /* 0x0000000000007941 */ /* 0x000fea0003800200 */
.L_x_983:
[----:B------:R-:W5:Y:S02]  /*2e90*/  LDC R0, c[0x0][0x370] ;  /* 0x0000dc00ff007b82 */ /* 0x000f640000000800 */
[----:B-----5:R-:W-:-:S13]  /*2ea0*/  ISETP.GE.U32.AND P1, PT, R0, 0x2, PT ;  /* 0x000000020000780c */ /* 0x020fda0003f26070 */
[----:B------:R-:W-:Y:S05]  /*2eb0*/  @!P1 BRA `(.L_x_985) ;  /* 0x0000000800ec9947 */ /* 0x000fea0003800000 */
[----:B------:R-:W-:Y:S01]  /*2ec0*/  ULOP3.LUT UR8, UR4, 0x1, URZ, 0xc0, !UPT ;  /* 0x0000000104087892 */ /* 0x000fe2000f8ec0ff */
[----:B----4-:R-:W4:Y:S01]  /*2ed0*/  LDC.64 R18, c[0x0][0x3d0] ;  /* 0x0000f400ff127b82 */ /* 0x010f220000000a00 */
[----:B------:R-:W-:-:S04]  /*2ee0*/  ISETP.GE.U32.AND P2, PT, R0, 0x8, PT ;  /* 0x000000080000780c */ /* 0x000fc80003f46070 */
[----:B------:R-:W-:-:S05]  /*2ef0*/  MOV R17, UR8 ;  /* 0x0000000800117c02 */ /* 0x000fca0008000f00 */
[----:B------:R-:W-:-:S04]  /*2f00*/  IMAD R17, R17, UR11, RZ ;  /* 0x0000000b11117c24 */ /* 0x000fc8000f8e02ff */
[----:B------:R-:W-:-:S05]  /*2f10*/  IMAD R17, R17, R0, RZ ;  /* 0x0000000011117224 */ /* 0x000fca00078e02ff */
[----:B------:R-:W-:-:S05]  /*2f20*/  SHF.L.U32 R17, R17, 0x1, RZ ;  /* 0x0000000111117819 */ /* 0x000fca00000006ff */
[----:B----4-:R-:W-:Y:S01]  /*2f30*/  IMAD.WIDE R18, R17, 0x4, R18 ;  /* 0x0000000411127825 */ /* 0x010fe200078e0212 */
[----:B------:R-:W-:Y:S06]  /*2f40*/  @P0 BRA `(.L_x_986) ;  /* 0x0000000000600947 */ /* 0x000fec0003800000 */
[----:B---3--:R-:W3:Y:S01]  /*2f50*/  S2R R20, SR_CTAID.Y ;  /* 0x0000000000147919 */ /* 0x008ee20000002600 */
[----:B------:R-:W4:Y:S01]  /*2f60*/  LDC.64 R16, c[0x0][0x3c8] ;  /* 0x0000f200ff107b82 */ /* 0x000f220000000a00 */
[----:B------:R-:W-:Y:S02]  /*2f70*/  UIMAD UR9, UR8, UR11, UR6 ;  /* 0x0000000b080972a4 */ /* 0x000fe4000f8e0206 */
[----:B------:R-:W-:-:S04]  /*2f80*/  ULOP3.LUT UP0, UR5, UR4, 0x2, URZ, 0xc0, !UPT ;  /* 0x0000000204057892 */ /* 0x000fc8000f80c0ff */
[----:B------:R-:W-:Y:S01]  /*2f90*/  MOV R23, UR9 ;  /* 0x0000000900177c02 */ /* 0x000fe20008000f00 */
[----:B------:R-:W-:Y:S01]  /*2fa0*/  UIADD3 UR5, UPT, UPT, -UR5, 0x1, URZ ;  /* 0x0000000105057890 */ /* 0x000fe2000fffe1ff */
[----:B------:R-:W-:-:S05]  /*2fb0*/  PLOP3.LUT P1, PT, PT, PT, UP0, 0x80, 0x8 ;  /* 0x000000000008781c */ /* 0x000fca0003f2f008 */
[----:B------:R-:W-:Y:S01]  /*2fc0*/  MOV R25, UR5 ;  /* 0x0000000500197c02 */ /* 0x000fe20008000f00 */
[----:B----4-:R-:W-:Y:S01]  /*2fd0*/  IMAD.WIDE.U32 R16, R23, 0x4, R16 ;  /* 0x0000000417107825 */ /* 0x010fe200078e0010 */
[----:B------:R-:W-:-:S04]  /*2fe0*/  SEL R23, R0, RZ, !P1 ;  /* 0x000000ff00177207 */ /* 0x000fc80004800000 */
[----:B------:R-:W-:Y:S01]  /*2ff0*/  ISETP.NE.AND P1, PT, R23, -0x1, PT ;  /* 0xffffffff1700780c */ /* 0x000fe20003f25270 */
[----:B---3--:R-:W-:-:S04]  /*3000*/  IMAD R21, R43, UR11, R20 ;  /* 0x0000000b2b157c24 */ /* 0x008fc8000f8e0214 */
[----:B------:R-:W-:-:S05]  /*3010*/  IMAD.WIDE.U32 R20, R21, 0x8, R18 ;  /* 0x0000000815147825 */ /* 0x000fca00078e0012 */
[----:B------:R4:W-:Y:S01]  /*3020*/  STG.E.64 desc[UR12][R20.64], R14 ;  /* 0x0000000e14007986 */ /* 0x0009e2000c101b0c */
[----:B------:R-:W-:Y:S06]  /*3030*/  MEMBAR.ALL.GPU ;  /* 0x0000000000007992 */ /* 0x000fec000000a000 */
[----:B------:R-:W-:-:S00]  /*3040*/  ERRBAR ;  /* 0x00000000000079ab */ /* 0x000fc00000000000 */
[----:B------:R-:W-:Y:S06]  /*3050*/  CGAERRBAR ;  /* 0x00000000000075ab */ /* 0x000fec0000000000 */
[----:B------:R4:W-:Y:S01]  /*3060*/  REDG.E.ADD.S32.STRONG.GPU desc[UR12][R16.64], R25 ;  /* 0x000000191000798e */ /* 0x0009e2000c12e30c */
[----:B------:R-:W-:Y:S05]  /*3070*/  @!P1 BRA `(.L_x_986) ;  /* 0x0000000000149947 */ /* 0x000fea0003800000 */
.L_x_987:
[----:B----4-:R-:W3:Y:S04]  /*3080*/  LDG.E.STRONG.GPU R20, desc[UR12][R16.64] ;  /* 0x0000000c10147981 */ /* 0x010ee8000c1ef900 */
[----:B---3--:R-:W-:Y:S01]  /*3090*/  CCTL.IVALL ;  /* 0x00000000ff00798f */ /* 0x008fe20002000000 */
[----:B------:R-:W-:Y:S05]  /*30a0*/  YIELD ;  /* 0x0000000000007946 */ /* 0x000fea0003800000 */
[----:B------:R-:W-:-:S13]  /*30b0*/  ISETP.NE.AND P1, PT, R20, R23, PT ;  /* 0x000000171400720c */ /* 0x000fda0003f25270 */
[----:B------:R-:W-:Y:S05]  /*30c0*/  @P1 BRA `(.L_x_987) ;  /* 0xfffffffc00ec1947 */ /* 0x000fea000383ffff */
.L_x_986:
[----:B------:R-:W-:Y:S05]  /*30d0*/  WARPSYNC.ALL ;  /* 0x0000000000007948 */ /* 0x000fea0003800000 */
[----:B------:R-:W-:Y:S01]  /*30e0*/  BAR.SYNC.DEFER_BLOCKING 0x0 ;  /* 0x0000000000007b1d */ /* 0x000fe20000010000 */
[----:B------:R-:W-:-:S05]  /*30f0*/  HFMA2 R26, -RZ, RZ, 0, 0 ;  /* 0x00000000ff1a7431 */ /* 0x000fca00000001ff */
[----:B------:R-:W-:Y:S05]  /*3100*/  @!P2 BRA `(.L_x_988) ;  /* 0x000000040038a947 */ /* 0x000fea0003800000 */
[----:B----4-:R-:W-:Y:S01]  /*3110*/  LOP3.LUT R16, R0, 0x7ffffff8, RZ, 0xc0, !PT ;  /* 0x7ffffff800107812 */ /* 0x010fe200078ec0ff */
[----:B------:R-:W-:-:S06]  /*3120*/  UMOV UR5, URZ ;  /* 0x000000ff00057c82 */ /* 0x000fcc0008000000 */
.L_x_989:
[----:B------:R-:W-:Y:S01]  /*3130*/  ISETP.EQ.OR P4, PT, R43, UR5, P0 ;  /* 0x000000052b007c0c */ /* 0x000fe20008782670 */
[----:B------:R-:W-:-:S06]  /*3140*/  UIADD3 UR8, UPT, UPT, UR5, 0x1, URZ ;  /* 0x0000000105087890 */ /* 0x000fcc000fffe0ff */
[----:B------:R-:W-:-:S06]  /*3150*/  ISETP.EQ.OR P5, PT, R43, UR8, P0 ;  /* 0x000000082b007c0c */ /* 0x000fcc00087a2670 */
[----:B------:R-:W-:-:S05]  /*3160*/  VOTEU.ALL UP0, P4 ;  /* 0x0000000000ff7886 */ /* 0x000fca0002000000 */
[----:B------:R-:W-:Y:S02]  /*3170*/  @!UP0 UIMAD UR8, UR11, UR5, UR6 ;  /* 0x000000050b0882a4 */ /* 0x000fe4000f8e0206 */
[----:B------:R-:W-:-:S04]  /*3180*/  VOTEU.ALL UP0, P5 ;  /* 0x0000000000ff7886 */ /* 0x000fc80002800000 */
[----:B------:R-:W-:Y:S01]  /*3190*/  MOV R23, UR8 ;  /* 0x0000000800177c02 */ /* 0x000fe20008000f00 */
[----:B------:R-:W-:-:S04]  /*31a0*/  @!UP0 UIMAD UR8, UR11, UR5, UR11 ;  /* 0x000000050b0882a4 */ /* 0x000fc8000f8e020b */
[----:B-1----:R-:W-:Y:S01]  /*31b0*/  @!P4 IMAD.WIDE.U32 R22, R23, 0x8, R18 ;  /* 0x000000081716c825 */ /* 0x002fe200078e0012 */
[----:B------:R-:W-:-:S05]  /*31c0*/  @!UP0 UIADD3 UR8, UPT, UPT, UR8, UR6, URZ ;  /* 0x0000000608088290 */ /* 0x000fca000fffe0ff */
[----:B------:R-:W0:Y:S01]  /*31d0*/  @!P4 LDG.E.64 R22, desc[UR12][R22.64] ;  /* 0x0000000c1616c981 */ /* 0x000e22000c1e1b00 */
[----:B------:R-:W-:Y:S01]  /*31e0*/  MOV R21, UR8 ;  /* 0x0000000800157c02 */ /* 0x000fe20008000f00 */
[----:B------:R-:W-:Y:S02]  /*31f0*/  UIADD3 UR8, UPT, UPT, UR5, 0x2, URZ ;  /* 0x0000000205087890 */ /* 0x000fe4000fffe0ff */
[----:B------:R-:W-:Y:S02]  /*3200*/  UIADD3 UR9, UPT, UPT, UR5, 0x3, URZ ;  /* 0x0000000305097890 */ /* 0x000fe4000fffe0ff */
[----:B---3--:R-:W-:Y:S02]  /*3210*/  @!P5 IMAD.WIDE.U32 R20, R21, 0x8, R18 ;  /* 0x000000081514d825 */ /* 0x008fe400078e0012 */
[C---:B------:R-:W-:Y:S02]  /*3220*/  ISETP.EQ.OR P1, PT, R43.reuse, UR8, P0 ;  /* 0x000000082b007c0c */ /* 0x040fe40008722670 */
[----:B------:R-:W-:-:S02]  /*3230*/  ISETP.EQ.OR P2, PT, R43, UR9, P0 ;  /* 0x000000092b007c0c */ /* 0x000fc40008742670 */
[----:B------:R-:W3:Y:S01]  /*3240*/  @!P5 LDG.E.64 R20, desc[UR12][R20.64] ;  /* 0x0000000c1414d981 */ /* 0x000ee2000c1e1b00 */
[----:B------:R-:W-:-:S06]  /*3250*/  UIADD3 UR10, UPT, UPT, UR5, 0x4, URZ ;  /* 0x00000004050a7890 */ /* 0x000fcc000fffe0ff */
[----:B------:R-:W-:Y:S02]  /*3260*/  ISETP.EQ.OR P3, PT, R43, UR10, P0 ;  /* 0x0000000a2b007c0c */ /* 0x000fe40008762670 */
[----:B------:R-:W-:-:S05]  /*3270*/  VOTEU.ALL UP0, P1 ;  /* 0x0000000000ff7886 */ /* 0x000fca0000800000 */
[----:B------:R-:W-:Y:S01]  /*3280*/  @!UP0 UIMAD UR8, UR8, UR11, UR6 ;  /* 0x0000000b080882a4 */ /* 0x000fe2000f8e0206 */
[----:B------:R-:W-:-:S05]  /*3290*/  VOTEU.ALL UP0, P2 ;  /* 0x0000000000ff7886 */ /* 0x000fca0001000000 */
[----:B------:R-:W-:Y:S01]  /*32a0*/  MOV R25, UR8 ;  /* 0x0000000800197c02 */ /* 0x000fe20008000f00 */
[----:B------:R-:W-:Y:S01]  /*32b0*/  @!UP0 UIMAD UR8, UR9, UR11, UR6 ;  /* 0x0000000b090882a4 */ /* 0x000fe2000f8e0206 */
[----:B------:R-:W-:-:S03]  /*32c0*/  VOTEU.ALL UP1, P3 ;  /* 0x0000000000ff7886 */ /* 0x000fc60001820000 */
[----:B--2---:R-:W-:Y:S02]  /*32d0*/  @!P1 IMAD.WIDE.U32 R24, R25, 0x8, R18 ;  /* 0x0000000819189825 */ /* 0x004fe400078e0012 */
[----:B------:R-:W-:-:S04]  /*32e0*/  @!UP1 UIMAD UR9, UR10, UR11, UR6 ;  /* 0x0000000b0a0992a4 */ /* 0x000fc8000f8e0206 */
[----:B------:R-:W2:Y:S01]  /*32f0*/  @!P1 LDG.E.64 R24, desc[UR12][R24.64] ;  /* 0x0000000c18189981 */ /* 0x000ea2000c1e1b00 */
[----:B0-----:R-:W-:Y:S01]  /*3300*/  @!P4 FADD.FTZ R15, R15, R23 ;  /* 0x000000170f0fc221 */ /* 0x001fe20000010000 */
[----:B------:R-:W-:Y:S01]  /*3310*/  MOV R23, UR8 ;  /* 0x0000000800177c02 */ /* 0x000fe20008000f00 */
[----:B------:R-:W-:-:S04]  /*3320*/  @!P4 FADD.FTZ R14, R14, R22 ;  /* 0x000000160e0ec221 */ /* 0x000fc80000010000 */
[----:B------:R-:W-:-:S06]  /*3330*/  @!P2 IMAD.WIDE.U32 R22, R23, 0x8, R18 ;  /* 0x000000081716a825 */ /* 0x000fcc00078e0012 */
[----:B------:R-:W4:Y:S01]  /*3340*/  @!P2 LDG.E.64 R22, desc[UR12][R22.64] ;  /* 0x0000000c1616a981 */ /* 0x000f22000c1e1b00 */
[----:B------:R-:W-:Y:S01]  /*3350*/  UIADD3 UR8, UPT, UPT, UR5, 0x5, URZ ;  /* 0x0000000505087890 */ /* 0x000fe2000fffe0ff */
[----:B------:R-:W-:Y:S01]  /*3360*/  MOV R27, UR9 ;  /* 0x00000009001b7c02 */ /* 0x000fe20008000f00 */
[----:B------:R-:W-:Y:S01]  /*3370*/  UIADD3 UR9, UPT, UPT, UR5, 0x6, URZ ;  /* 0x0000000605097890 */ /* 0x000fe2000fffe0ff */
[----:B---3--:R-:W-:Y:S01]  /*3380*/  @!P5 FADD.FTZ R14, R14, R20 ;  /* 0x000000140e0ed221 */ /* 0x008fe20000010000 */
[----:B------:R-:W-:Y:S02]  /*3390*/  UIADD3 UR10, UPT, UPT, UR5, 0x7, URZ ;  /* 0x00000007050a7890 */ /* 0x000fe4000fffe0ff */
[----:B------:R-:W-:Y:S01]  /*33a0*/  ISETP.EQ.OR P6, PT, R43, UR8, P0 ;  /* 0x000000082b007c0c */ /* 0x000fe200087c2670 */
[----:B------:R-:W-:Y:S01]  /*33b0*/  @!P5 FADD.FTZ R15, R15, R21 ;  /* 0x000000150f0fd221 */ /* 0x000fe20000010000 */
[C---:B------:R-:W-:Y:S02]  /*33c0*/  ISETP.EQ.OR P5, PT, R43.reuse, UR9, P0 ;  /* 0x000000092b007c0c */ /* 0x040fe400087a2670 */
[----:B------:R-:W-:-:S09]  /*33d0*/  ISETP.EQ.OR P4, PT, R43, UR10, P0 ;  /* 0x0000000a2b007c0c */ /* 0x000fd20008782670 */
[----:B------:R-:W-:Y:S02]  /*33e0*/  VOTEU.ALL UP0, P6 ;  /* 0x0000000000ff7886 */ /* 0x000fe40003000000 */
[----:B------:R-:W-:-:S03]  /*33f0*/  VOTEU.ALL UP1, P5 ;  /* 0x0000000000ff7886 */ /* 0x000fc60002820000 */
[----:B------:R-:W-:Y:S01]  /*3400*/  @!UP0 UIMAD UR8, UR8, UR11, UR6 ;  /* 0x0000000b080882a4 */ /* 0x000fe2000f8e0206 */
[----:B------:R-:W-:Y:S01]  /*3410*/  VOTEU.ALL UP2, P4 ;  /* 0x0000000000ff7886 */ /* 0x000fe20002040000 */
[----:B------:R-:W-:Y:S01]  /*3420*/  @!UP1 UIMAD UR9, UR9, UR11, UR6 ;  /* 0x0000000b090992a4 */ /* 0x000fe2000f8e0206 */
[----:B--2---:R-:W-:Y:S01]  /*3430*/  @!P1 FADD.FTZ R15, R15, R25 ;  /* 0x000000190f0f9221 */ /* 0x004fe20000010000 */
[----:B------:R-:W-:Y:S01]  /*3440*/  @!P1 FADD.FTZ R14, R14, R24 ;  /* 0x000000180e0e9221 */ /* 0x000fe20000010000 */
[----:B------:R-:W-:-:S03]  /*3450*/  @!P3 IMAD.WIDE.U32 R26, R27, 0x8, R18 ;  /* 0x000000081b1ab825 */ /* 0x000fc600078e0012 */
[----:B------:R-:W-:-:S03]  /*3460*/  MOV R21, UR9 ;  /* 0x0000000900157c02 */ /* 0x000fc60008000f00 */
[----:B------:R-:W2:Y:S02]  /*3470*/  @!P3 LDG.E.64 R26, desc[UR12][R26.64] ;  /* 0x0000000c1a1ab981 */ /* 0x000ea4000c1e1b00 */
[----:B------:R-:W-:-:S06]  /*3480*/  @!P5 IMAD.WIDE.U32 R20, R21, 0x8, R18 ;  /* 0x000000081514d825 */ /* 0x000fcc00078e0012 */
[----:B------:R-:W3:Y:S01]  /*3490*/  @!P5 LDG.E.64 R20, desc[UR12][R20.64] ;  /* 0x0000000c1414d981 */ /* 0x000ee2000c1e1b00 */
[----:B----4-:R-:W-:Y:S01]  /*34a0*/  @!P2 FADD.FTZ R15, R15, R23 ;  /* 0x000000170f0fa221 */ /* 0x010fe20000010000 */
[----:B------:R-:W-:Y:S01]  /*34b0*/  MOV R23, UR8 ;  /* 0x0000000800177c02 */ /* 0x000fe20008000f00 */
[----:B------:R-:W-:Y:S01]  /*34c0*/  @!UP2 UIMAD UR8, UR10, UR11, UR6 ;  /* 0x0000000b0a08a2a4 */ /* 0x000fe2000f8e0206 */
[----:B------:R-:W-:-:S03]  /*34d0*/  @!P2 FADD.FTZ R14, R14, R22 ;  /* 0x000000160e0ea221 */ /* 0x000fc60000010000 */
[----:B------:R-:W-:Y:S02]  /*34e0*/  @!P6 IMAD.WIDE.U32 R22, R23, 0x8, R18 ;  /* 0x000000081716e825 */ /* 0x000fe400078e0012 */
[----:B------:R-:W-:-:S04]  /*34f0*/  MOV R24, UR8 ;  /* 0x0000000800187c02 */ /* 0x000fc80008000f00 */
[----:B------:R-:W4:Y:S01]  /*3500*/  @!P6 LDG.E.64 R22, desc[UR12][R22.64] ;  /* 0x0000000c1616e981 */ /* 0x000f22000c1e1b00 */
[----:B------:R-:W-:-:S06]  /*3510*/  @!P4 IMAD.WIDE.U32 R24, R24, 0x8, R18 ;  /* 0x000000081818c825 */ /* 0x000fcc00078e0012 */
[----:B------:R-:W5:Y:S01]  /*3520*/  @!P4 LDG.E.64 R24, desc[UR12][R24.64] ;  /* 0x0000000c1818c981 */ /* 0x000f62000c1e1b00 */
[----:B------:R-:W-:-:S06]  /*3530*/  UIADD3 UR5, UPT, UPT, UR5, 0x8, URZ ;  /* 0x0000000805057890 */ /* 0x000fcc000fffe0ff */
[----:B------:R-:W-:Y:S01]  /*3540*/  ISETP.NE.AND P1, PT, R16, UR5, PT ;  /* 0x0000000510007c0c */ /* 0x000fe2000bf25270 */
[----:B--2---:R-:W-:Y:S01]  /*3550*/  @!P3 FADD.FTZ R14, R14, R26 ;  /* 0x0000001a0e0eb221 */ /* 0x004fe20000010000 */
[----:B------:R-:W-:-:S03]  /*3560*/  @!P3 FADD.FTZ R15, R15, R27 ;  /* 0x0000001b0f0fb221 */ /* 0x000fc60000010000 */
[----:B----4-:R-:W-:Y:S01]  /*3570*/  @!P6 FADD.FTZ R14, R14, R22 ;  /* 0x000000160e0ee221 */ /* 0x010fe20000010000 */
[----:B------:R-:W-:-:S03]  /*3580*/  @!P6 FADD.FTZ R15, R15, R23 ;  /* 0x000000170f0fe221 */ /* 0x000fc60000010000 */
[----:B---3--:R-:W-:Y:S01]  /*3590*/  @!P5 FADD.FTZ R14, R14, R20 ;  /* 0x000000140e0ed221 */ /* 0x008fe20000010000 */
[----:B------:R-:W-:-:S03]  /*35a0*/  @!P5 FADD.FTZ R15, R15, R21 ;  /* 0x000000150f0fd221 */ /* 0x000fc60000010000 */
[----:B-----5:R-:W-:Y:S01]  /*35b0*/  @!P4 FADD.FTZ R14, R14, R24 ;  /* 0x000000180e0ec221 */ /* 0x020fe20000010000 */
[----:B------:R-:W-:Y:S01]  /*35c0*/  @!P4 FADD.FTZ R15, R15, R25 ;  /* 0x000000190f0fc221 */ /* 0x000fe20000010000 */
[----:B------:R-:W-:Y:S06]  /*35d0*/  @P1 BRA `(.L_x_989) ;  /* 0xfffffff800d41947 */ /* 0x000fec000383ffff */
[----:B------:R-:W-:-:S07]  /*35e0*/  MOV R26, R16 ;  /* 0x00000010001a7202 */ /* 0x000fce0000000f00 */
.L_x_988:
[----:B----4-:R-:W-:-:S13]  /*35f0*/  LOP3.LUT P1, R16, R0, 0x7, RZ, 0xc0, !PT ;  /* 0x0000000700107812 */ /* 0x010fda000782c0ff */
[----:B------:R-:W-:Y:S05]  /*3600*/  @!P1 BRA `(.L_x_985) ;  /* 0x0000000400189947 */ /* 0x000fea0003800000 */
[----:B------:R-:W-:-:S04]  /*3610*/  IADD3 R16, PT, PT, R16, -0x1, RZ ;  /* 0xffffffff10107810 */ /* 0x000fc80007ffe0ff */
[----:B------:R-:W-:-:S13]  /*3620*/  ISETP.GE.U32.AND P1, PT, R16, 0x3, PT ;  /* 0x000000031000780c */ /* 0x000fda0003f26070 */
[----:B------:R-:W-:Y:S05]  /*3630*/  @!P1 BRA `(.L_x_990) ;  /* 0x0000000000809947 */ /* 0x000fea0003800000 */
[----:B------:R-:W4:Y:S01]  /*3640*/  S2UR UR5, SR_CTAID.X ;  /* 0x00000000000579c3 */ /* 0x000f220000002500 */
[----:B------:R-:W5:Y:S01]  /*3650*/  S2R R21, SR_CTAID.Y ;  /* 0x0000000000157919 */ /* 0x000f620000002600 */
[C---:B------:R-:W-:Y:S02]  /*3660*/  IADD3 R16, PT, PT, R26.reuse, 0x1, RZ ;  /* 0x000000011a107810 */ /* 0x040fe40007ffe0ff */
[C---:B---3--:R-:W-:Y:S02]  /*3670*/  IADD3 R20, PT, PT, R26.reuse, 0x2, RZ ;  /* 0x000000021a147810 */ /* 0x048fe40007ffe0ff */
[----:B--2---:R-:W-:Y:S02]  /*3680*/  IADD3 R24, PT, PT, R26, 0x3, RZ ;  /* 0x000000031a187810 */ /* 0x004fe40007ffe0ff */
[----:B------:R-:W-:Y:S02]  /*3690*/  MOV R17, UR11 ;  /* 0x0000000b00117c02 */ /* 0x000fe40008000f00 */
[----:B----4-:R-:W-:-:S02]  /*36a0*/  ISETP.EQ.OR P2, PT, R16, UR5, P0 ;  /* 0x0000000510007c0c */ /* 0x010fc40008742670 */
[----:B------:R-:W-:Y:S02]  /*36b0*/  ISETP.EQ.OR P1, PT, R26, UR5, P0 ;  /* 0x000000051a007c0c */ /* 0x000fe40008722670 */
[----:B------:R-:W-:Y:S02]  /*36c0*/  ISETP.EQ.OR P3, PT, R20, UR5, P0 ;  /* 0x0000000514007c0c */ /* 0x000fe40008762670 */
[----:B------:R-:W-:-:S07]  /*36d0*/  ISETP.EQ.OR P4, PT, R24, UR5, P0 ;  /* 0x0000000518007c0c */ /* 0x000fce0008782670 */
[C---:B------:R-:W-:Y:S02]  /*36e0*/  @!P2 IMAD R16, R26.reuse, R17, UR11 ;  /* 0x0000000b1a10ae24 */ /* 0x040fe4000f8e0211 */
[--C-:B-----5:R-:W-:Y:S02]  /*36f0*/  @!P1 IMAD R23, R26, UR11, R21.reuse ;  /* 0x0000000b1a179c24 */ /* 0x120fe4000f8e0215 */
[----:B------:R-:W-:Y:S01]  /*3700*/  @!P3 IMAD R17, R20, UR11, R21 ;  /* 0x0000000b1411bc24 */ /* 0x000fe2000f8e0215 */
[----:B------:R-:W-:Y:S01]  /*3710*/  @!P2 IADD3 R25, PT, PT, R16, UR6, RZ ;  /* 0x000000061019ac10 */ /* 0x000fe2000fffe0ff */
[----:B-1----:R-:W-:-:S04]  /*3720*/  @!P1 IMAD.WIDE.U32 R22, R23, 0x8, R18 ;  /* 0x0000000817169825 */ /* 0x002fc800078e0012 */
[----:B------:R-:W-:Y:S02]  /*3730*/  @!P4 IMAD R24, R24, UR11, R21 ;  /* 0x0000000b1818cc24 */ /* 0x000fe4000f8e0215 */
[--C-:B------:R-:W-:Y:S01]  /*3740*/  @!P2 IMAD.WIDE.U32 R20, R25, 0x8, R18.reuse ;  /* 0x000000081914a825 */ /* 0x100fe200078e0012 */
[----:B------:R-:W0:Y:S03]  /*3750*/  @!P1 LDG.E.64 R22, desc[UR12][R22.64] ;  /* 0x0000000c16169981 */ /* 0x000e26000c1e1b00 */
[--C-:B------:R-:W-:Y:S02]  /*3760*/  @!P3 IMAD.WIDE.U32 R16, R17, 0x8, R18.reuse ;  /* 0x000000081110b825 */ /* 0x100fe400078e0012 */
[----:B------:R-:W2:Y:S02]  /*3770*/  @!P2 LDG.E.64 R20, desc[UR12][R20.64] ;  /* 0x0000000c1414a981 */ /* 0x000ea4000c1e1b00 */
        /* <DEDUP_REMOVED lines=12> */
.L_x_990:
[----:B------:R-:W-:-:S13]  /*3840*/  LOP3.LUT P1, R16, R0, 0x3, RZ, 0xc0, !PT ;  /* 0x0000000300107812 */ /* 0x000fda000782c0ff */
[----:B------:R-:W-:Y:S05]  /*3850*/  @!P1 BRA `(.L_x_985) ;  /* 0x0000000000849947 */ /* 0x000fea0003800000 */
[----:B------:R-:W-:Y:S01]  /*3860*/  ISETP.NE.AND P1, PT, R16, 0x1, PT ;  /* 0x000000011000780c */ /* 0x000fe20003f25270 */
[----:B------:R-:W4:Y:S01]  /*3870*/  S2UR UR8, SR_CTAID.X ;  /* 0x00000000000879c3 */ /* 0x000f220000002500 */
[----:B------:R-:W-:-:S11]  /*3880*/  LOP3.LUT R0, R0, 0x1, RZ, 0xc0, !PT ;  /* 0x0000000100007812 */ /* 0x000fd600078ec0ff */
[----:B------:R-:W-:Y:S05]  /*3890*/  @!P1 BRA `(.L_x_991) ;  /* 0x0000000000489947 */ /* 0x000fea0003800000 */
[----:B------:R-:W5:Y:S01]  /*38a0*/  S2UR UR5, SR_CTAID.X ;  /* 0x00000000000579c3 */ /* 0x000f620000002500 */
[----:B------:R-:W0:Y:S01]  /*38b0*/  S2R R21, SR_CTAID.Y ;  /* 0x0000000000157919 */ /* 0x000e220000002600 */
[----:B------:R-:W-:Y:S02]  /*38c0*/  IADD3 R16, PT, PT, R26, 0x1, RZ ;  /* 0x000000011a107810 */ /* 0x000fe40007ffe0ff */
[----:B------:R-:W-:Y:S02]  /*38d0*/  MOV R17, UR11 ;  /* 0x0000000b00117c02 */ /* 0x000fe40008000f00 */
[----:B-----5:R-:W-:Y:S02]  /*38e0*/  ISETP.EQ.OR P2, PT, R16, UR5, P0 ;  /* 0x0000000510007c0c */ /* 0x020fe40008742670 */
[----:B------:R-:W-:-:S11]  /*38f0*/  ISETP.EQ.OR P1, PT, R26, UR5, P0 ;  /* 0x000000051a007c0c */ /* 0x000fd60008722670 */
[C---:B------:R-:W-:Y:S02]  /*3900*/  @!P2 IMAD R16, R26.reuse, R17, UR11 ;  /* 0x0000000b1a10ae24 */ /* 0x040fe4000f8e0211 */
[----:B0-----:R-:W-:-:S03]  /*3910*/  @!P1 IMAD R21, R26, UR11, R21 ;  /* 0x0000000b1a159c24 */ /* 0x001fc6000f8e0215 */
[----:B------:R-:W-:Y:S01]  /*3920*/  @!P2 IADD3 R17, PT, PT, R16, UR6, RZ ;  /* 0x000000061011ac10 */ /* 0x000fe2000fffe0ff */
[----:B---3--:R-:W-:-:S04]  /*3930*/  @!P1 IMAD.WIDE.U32 R20, R21, 0x8, R18 ;  /* 0x0000000815149825 */ /* 0x008fc800078e0012 */
[----:B------:R-:W-:Y:S02]  /*3940*/  @!P2 IMAD.WIDE.U32 R16, R17, 0x8, R18 ;  /* 0x000000081110a825 */ /* 0x000fe400078e0012 */
[----:B------:R-:W3:Y:S04]  /*3950*/  @!P1 LDG.E.64 R20, desc[UR12][R20.64] ;  /* 0x0000000c14149981 */ /* 0x000ee8000c1e1b00 */
[----:B------:R-:W5:Y:S01]  /*3960*/  @!P2 LDG.E.64 R16, desc[UR12][R16.64] ;  /* 0x0000000c1010a981 */ /* 0x000f62000c1e1b00 */
[----:B------:R-:W-:Y:S01]  /*3970*/  IADD3 R26, PT, PT, R26, 0x2, RZ ;  /* 0x000000021a1a7810 */ /* 0x000fe20007ffe0ff */
[----:B---3--:R-:W-:Y:S01]  /*3980*/  @!P1 FADD.FTZ R14, R14, R20 ;  /* 0x000000140e0e9221 */ /* 0x008fe20000010000 */
[----:B------:R-:W-:-:S03]  /*3990*/  @!P1 FADD.FTZ R15, R15, R21 ;  /* 0x000000150f0f9221 */ /* 0x000fc60000010000 */
[----:B-----5:R-:W-:Y:S01]  /*39a0*/  @!P2 FADD.FTZ R14, R14, R16 ;  /* 0x000000100e0ea221 */ /* 0x020fe20000010000 */
[----:B------:R-:W-:-:S07]  /*39b0*/  @!P2 FADD.FTZ R15, R15, R17 ;  /* 0x000000110f0fa221 */ /* 0x000fce0000010000 */
.L_x_991:
[----:B----4-:R-:W-:Y:S01]  /*39c0*/  ISETP.EQ.OR P0, PT, R26, UR8, P0 ;  /* 0x000000081a007c0c */ /* 0x010fe20008702670 */
[----:B------:R-:W-:Y:S03]  /*39d0*/  BSSY.RECONVERGENT B0, `(.L_x_985) ;  /* 0x0000009000007945 */ /* 0x000fe60003800200 */
[----:B------:R-:W-:-:S13]  /*39e0*/  ISETP.NE.U32.OR P0, PT, R0, 0x1, P0 ;  /* 0x000000010000780c */ /* 0x000fda0000705470 */
[----:B------:R-:W-:Y:S05]  /*39f0*/  @P0 BRA `(.L_x_992) ;  /* 0x0000000000180947 */ /* 0x000fea0003800000 */
[----:B------:R-:W4:Y:S02]  /*3a00*/  S2R R17, SR_CTAID.Y ;  /* 0x0000000000117919 */ /* 0x000f240000002600 */
[----:B----4-:R-:W-:-:S04]  /*3a10*/  IMAD R17, R26, UR11, R17 ;  /* 0x0000000b1a117c24 */ /* 0x010fc8000f8e0211 */
[----:B------:R-:W-:-:S06]  /*3a20*/  IMAD.WIDE.U32 R18, R17, 0x8, R18 ;  /* 0x0000000811127825 */ /* 0x000fcc00078e0012 */
[----:B------:R-:W0:Y:S02]  /*3a30*/  LDG.E.64 R18, desc[UR12][R18.64] ;  /* 0x0000000c12127981 */ /* 0x000e24000c1e1b00 */
[----:B0--3--:R-:W-:Y:S01]  /*3a40*/  FADD.FTZ R14, R14, R18 ;  /* 0x000000120e0e7221 */ /* 0x009fe20000010000 */
[----:B------:R-:W-:-:S07]  /*3a50*/  FADD.FTZ R15, R15, R19 ;  /* 0x000000130f0f7221 */ /* 0x000fce0000010000 */
.L_x_992:
[----:B------:R-:W-:Y:S05]  /*3a60*/  BSYNC.RECONVERGENT B0 ;  /* 0x0000000000007941 */ /* 0x000fea0003800200 */
.L_x_985:
[----:B------:R-:W5:Y:S01]  /*3a70*/  S2UR UR8, SR_CgaCtaId ;  /* 0x00000000000879c3 */ /* 0x000f620000008800 */
[----:B------:R-:W-:Y:S01]  /*3a80*/  ISETP.NE.AND P0, PT, R45, RZ, PT ;  /* 0x000000ff2d00720c */ /* 0x000fe20003f05270 */
[----:B------:R-:W-:Y:S01]  /*3a90*/  UMOV UR5, 0x400 ;  /* 0x0000040000057882 */ /* 0x000fe20000000000 */
[----:B------:R-:W-:Y:S01]  /*3aa0*/  FADD.FTZ R38, R38, -UR15 ;  /* 0x8000000f26267e21 */ /* 0x000fe20008010000 */
[----:B------:R-:W-:-:S04]  /*3ab0*/  FADD.FTZ R0, R39, -UR15 ;  /* 0x8000000f27007e21 */ /* 0x000fc80008010000 */
[----:B------:R-:W1:Y:S01]  /*3ac0*/  LDC R21, c[0x0][0x41c] ;  /* 0x00010700ff157b82 */ /* 0x000e620000000800 */
[----:B-----5:R-:W-:Y:S01]  /*3ad0*/  ULEA UR5, UR8, UR5, 0x18 ;  /* 0x0000000508057291 */ /* 0x020fe2000f8ec0ff */
[----:B------:R-:W5:Y:S08]  /*3ae0*/  LDCU.U8 UR8, c[0x0][0x414] ;  /* 0x00008280ff0877ac */ /* 0x000f700008000000 */
[----:B------:R0:W-:Y:S01]  /*3af0*/  @!P0 STS.64 [UR5+0xc0], R14 ;  /* 0x0000c00eff008988 */ /* 0x0001e20008000a05 */
[----:B------:R-:W-:Y:S01]  /*3b00*/  BAR.SYNC.DEFER_BLOCKING 0x0 ;  /* 0x0000000000007b1d */ /* 0x000fe20000010000 */
[----:B0--3--:R-:W-:Y:S01]  /*3b10*/  FMUL.FTZ R15, R38, UR14 ;  /* 0x0000000e260f7c20 */ /* 0x009fe20008410000 */
[----:B-----5:R-:W-:Y:S01]  /*3b20*/  UISETP.NE.AND UP0, UPT, UR8, URZ, UPT ;  /* 0x000000ff0800728c */ /* 0x020fe2000bf05270 */
[----:B------:R-:W-:-:S03]  /*3b30*/  FMUL.FTZ R14, R0, UR14 ;  /* 0x0000000e000e7c20 */ /* 0x000fc60008410000 */
[----:B--2---:R-:W0:Y:S01]  /*3b40*/  LDS.64 R24, [UR5+0xc0] ;  /* 0x0000c005ff187984 */ /* 0x004e220008000a00 */
[----:B------:R-:W0:Y:S02]  /*3b50*/  LDCU UR5, c[0x0][0x42c] ;  /* 0x00008580ff0577ac */ /* 0x000e240008000800 */
[----:B0-----:R-:W-:Y:S01]  /*3b60*/  FMUL.FTZ R24, R24, UR5 ;  /* 0x0000000518187c20 */ /* 0x001fe20008410000 */
[----:B------:R-:W-:Y:S01]  /*3b70*/  FMUL.FTZ R39, R25, UR5 ;  /* 0x0000000519277c20 */ /* 0x000fe20008410000 */
[----:B-1----:R-:W-:Y:S06]  /*3b80*/  BRA.U !UP0, `(.L_x_993) ;  /* 0x0000000108487547 */ /* 0x002fec000b800000 */
[----:B------:R-:W-:Y:S01]  /*3b90*/  FFMA.FTZ R0, R13, R14, R5 ;  /* 0x0000000e0d007223 */ /* 0x000fe20000010005 */
[----:B----4-:R-:W-:-:S03]  /*3ba0*/  FFMA.FTZ R16, R12, R15, R4 ;  /* 0x0000000f0c107223 */ /* 0x010fc60000010004 */
        /* <DEDUP_REMOVED lines=16> */
.L_x_993:
[----:B------:R-:W0:Y:S01]  /*3cb0*/  S2UR UR5, SR_CTAID.X ;  /* 0x00000000000579c3 */ /* 0x000e220000002500 */
[----:B------:R-:W1:Y:S01]  /*3cc0*/  LDCU.64 UR16, c[0x0][0x400] ;  /* 0x00008000ff1077ac */ /* 0x000e620008000a00 */
[----:B------:R-:W-:Y:S01]  /*3cd0*/  FADD.FTZ R26, R37, -UR15 ;  /* 0x8000000f251a7e21 */ /* 0x000fe20008010000 */
[--C-:B------:R-:W-:Y:S01]  /*3ce0*/  FFMA.FTZ R38, R24, R14, R39.reuse ;  /* 0x0000000e18267223 */ /* 0x100fe20000010027 */
[----:B------:R-:W-:Y:S01]  /*3cf0*/  FADD.FTZ R36, R36, -UR15 ;  /* 0x8000000f24247e21 */ /* 0x000fe20008010000 */
[----:B----4-:R-:W-:Y:S01]  /*3d00*/  FADD.FTZ R17, R34, -UR15 ;  /* 0x8000000f22117e21 */ /* 0x010fe20008010000 */
[----:B------:R-:W-:Y:S01]  /*3d10*/  FADD.FTZ R0, R35, -UR15 ;  /* 0x8000000f23007e21 */ /* 0x000fe20008010000 */
[----:B------:R-:W-:Y:S01]  /*3d20*/  FADD.FTZ R19, R32, -UR15 ;  /* 0x8000000f20137e21 */ /* 0x000fe20008010000 */
[----:B------:R-:W-:Y:S01]  /*3d30*/  FADD.FTZ R16, R33, -UR15 ;  /* 0x8000000f21107e21 */ /* 0x000fe20008010000 */
[----:B------:R-:W-:Y:S01]  /*3d40*/  FMUL.FTZ R33, R36, UR14 ;  /* 0x0000000e24217c20 */ /* 0x000fe20008410000 */
[----:B------:R-:W-:Y:S01]  /*3d50*/  FMUL.FTZ R26, R26, UR14 ;  /* 0x0000000e1a1a7c20 */ /* 0x000fe20008410000 */
[----:B------:R-:W-:Y:S01]  /*3d60*/  FMUL.FTZ R17, R17, UR14 ;  /* 0x0000000e11117c20 */ /* 0x000fe20008410000 */
[----:B------:R-:W-:Y:S01]  /*3d70*/  FMUL.FTZ R0, R0, UR14 ;  /* 0x0000000e00007c20 */ /* 0x000fe20008410000 */
[----:B------:R-:W-:Y:S01]  /*3d80*/  FMUL.FTZ R19, R19, UR14 ;  /* 0x0000000e13137c20 */ /* 0x000fe20008410000 */
[----:B------:R-:W-:Y:S01]  /*3d90*/  FMUL.FTZ R16, R16, UR14 ;  /* 0x0000000e10107c20 */ /* 0x000fe20008410000 */
        /* <DEDUP_REMOVED lines=9> */
[----:B0-----:R-:W-:-:S02]  /*3e30*/  IMAD R37, R21, UR5, R40 ;  /* 0x0000000515257c24 */ /* 0x001fc4000f8e0228 */
[----:B------:R-:W-:-:S03]  /*3e40*/  FFMA.FTZ R38, R13, R3, -R38 ;  /* 0x000000030d267223 */ /* 0x000fc60000010826 */
[C---:B-1----:R-:W-:Y:S02]  /*3e50*/  ISETP.GE.U32.AND P0, PT, R37.reuse, UR16, PT ;  /* 0x0000001025007c0c */ /* 0x042fe4000bf06070 */
[----:B------:R-:W-:Y:S02]  /*3e60*/  SHF.R.S32.HI R14, RZ, 0x1f, R37 ;  /* 0x0000001fff0e7819 */ /* 0x000fe40000011425 */
[C---:B------:R-:W-:Y:S02]  /*3e70*/  IADD3 R27, PT, PT, R37.reuse, 0x80, RZ ;  /* 0x00000080251b7810 */ /* 0x040fe40007ffe0ff */
[----:B------:R-:W-:Y:S02]  /*3e80*/  ISETP.GE.AND.EX P1, PT, R14, UR17, PT, P0 ;  /* 0x000000110e007c0c */ /* 0x000fe4000bf26300 */
[C---:B------:R-:W-:Y:S02]  /*3e90*/  IADD3 R18, PT, PT, R37.reuse, 0x100, RZ ;  /* 0x0000010025127810 */ /* 0x040fe40007ffe0ff */
[----:B------:R-:W-:-:S02]  /*3ea0*/  IADD3 R20, PT, PT, R37, 0x180, RZ ;  /* 0x0000018025147810 */ /* 0x000fc40007ffe0ff */
[----:B------:R-:W-:Y:S02]  /*3eb0*/  ISETP.GE.U32.AND P2, PT, R27, UR16, PT ;  /* 0x000000101b007c0c */ /* 0x000fe4000bf46070 */
[----:B------:R-:W-:Y:S02]  /*3ec0*/  ISETP.GE.U32.AND P3, PT, R18, UR16, PT ;  /* 0x0000001012007c0c */ /* 0x000fe4000bf66070 */
[----:B------:R-:W-:Y:S02]  /*3ed0*/  SHF.R.S32.HI R32, RZ, 0x1f, R27 ;  /* 0x0000001fff207819 */ /* 0x000fe4000001141b */
[----:B------:R-:W-:Y:S02]  /*3ee0*/  SHF.R.S32.HI R21, RZ, 0x1f, R18 ;  /* 0x0000001fff157819 */ /* 0x000fe40000011412 */
[----:B------:R-:W-:Y:S02]  /*3ef0*/  ISETP.GE.U32.AND P0, PT, R20, UR16, PT ;  /* 0x0000001014007c0c */ /* 0x000fe4000bf06070 */
[----:B------:R-:W-:-:S02]  /*3f00*/  ISETP.GE.AND.EX P2, PT, R32, UR17, PT, P2 ;  /* 0x0000001120007c0c */ /* 0x000fc4000bf46320 */
[----:B------:R-:W-:Y:S01]  /*3f10*/  ISETP.GE.AND.EX P3, PT, R21, UR17, PT, P3 ;  /* 0x0000001115007c0c */ /* 0x000fe2000bf66330 */
[----:B------:R-:W-:-:S12]  /*3f20*/  @P1 BRA `(.L_x_995) ;  /* 0x0000000000341947 */ /* 0x000fd80003800000 */
[----:B------:R-:W0:Y:S01]  /*3f30*/  LDCU.64 UR18, c[0x0][0x3f8] ;  /* 0x00007f00ff1277ac */ /* 0x000e220008000a00 */
[----:B------:R-:W-:Y:S01]  /*3f40*/  MOV R15, R29 ;  /* 0x0000001d000f7202 */ /* 0x000fe20000000f00 */
[----:B------:R-:W1:Y:S01]  /*3f50*/  LDCU.64 UR8, c[0x0][0x380] ;  /* 0x00007000ff0877ac */ /* 0x000e620008000a00 */
[----:B0-----:R-:W-:-:S04]  /*3f60*/  IMAD R14, R14, UR18, RZ ;  /* 0x000000120e0e7c24 */ /* 0x001fc8000f8e02ff */
[----:B------:R-:W-:Y:S01]  /*3f70*/  IMAD R3, R37, UR19, R14 ;  /* 0x0000001325037c24 */ /* 0x000fe2000f8e020e */
[----:B------:R-:W-:-:S05]  /*3f80*/  MOV R14, R30 ;  /* 0x0000001e000e7202 */ /* 0x000fca0000000f00 */
[----:B------:R-:W-:-:S05]  /*3f90*/  IMAD.WIDE.U32 R14, R37, UR18, R14 ;  /* 0x00000012250e7c25 */ /* 0x000fca000f8e000e */
[----:B------:R-:W-:Y:S01]  /*3fa0*/  IADD3 R3, PT, PT, R15, R3, RZ ;  /* 0x000000030f037210 */ /* 0x000fe20007ffe0ff */
[----:B------:R-:W-:Y:S01]  /*3fb0*/  FMUL.FTZ R15, R38, UR14 ;  /* 0x0000000e260f7c20 */ /* 0x000fe20008410000 */
[----:B-1----:R-:W-:-:S04]  /*3fc0*/  LEA R2, P1, R14, UR8, 0x2 ;  /* 0x000000080e027c11 */ /* 0x002fc8000f8210ff */
[----:B------:R-:W-:Y:S01]  /*3fd0*/  LEA.HI.X R3, R14, UR9, R3, 0x2, P1 ;  /* 0x000000090e037c11 */ /* 0x000fe200088f1403 */
[----:B------:R-:W-:-:S05]  /*3fe0*/  FMUL.FTZ R14, R36, UR14 ;  /* 0x0000000e240e7c20 */ /* 0x000fca0008410000 */
[----:B------:R0:W-:Y:S03]  /*3ff0*/  STG.E.64 desc[UR12][R2.64], R14 ;  /* 0x0000000e02007986 */ /* 0x0001e6000c101b0c */
.L_x_995:
[----:B------:R-:W-:Y:S05]  /*4000*/  BSYNC.RECONVERGENT B0 ;  /* 0x0000000000007941 */ /* 0x000fea0003800200 */
.L_x_994:
[----:B------:R-:W-:Y:S05]  /*4010*/  BRA.U !UP0, `(.L_x_996) ;  /* 0x0000000108487547 */ /* 0x000fea000b800000 */
[----:B------:R-:W-:Y:S01]  /*4020*/  FFMA.FTZ R33, R12, R33, R4 ;  /* 0x000000210c217223 */ /* 0x000fe20000010004 */
[----:B------:R-:W-:-:S03]  /*4030*/  FFMA.FTZ R26, R13, R26, R5 ;  /* 0x0000001a0d1a7223 */ /* 0x000fc60000010005 */
[----:B0-----:R-:W-:Y:S01]  /*4040*/  FMUL.FTZ R2, R33, -1.4426950216293334961 ;  /* 0xbfb8aa3b21027820 */ /* 0x001fe20000410000 */
        /* <DEDUP_REMOVED lines=15> */
.L_x_996:
[----:B------:R-:W-:Y:S01]  /*4140*/  BSSY.RECONVERGENT B0, `(.L_x_997) ;  /* 0x0000011000007945 */ /* 0x000fe20003800200 */
[----:B0-----:R-:W-:Y:S01]  /*4150*/  FFMA.FTZ R14, R12, R6, -R35 ;  /* 0x000000060c0e7223 */ /* 0x001fe20000010823 */
[----:B------:R-:W-:Y:S02]  /*4160*/  FFMA.FTZ R15, R13, R7, -R34 ;  /* 0x000000070d0f7223 */ /* 0x000fe40000010822 */
[----:B------:R-:W-:Y:S05]  /*4170*/  @P2 BRA `(.L_x_998) ;  /* 0x0000000000342947 */ /* 0x000fea0003800000 */
[----:B------:R-:W0:Y:S01]  /*4180*/  LDCU.64 UR8, c[0x0][0x3f8] ;  /* 0x00007f00ff0877ac */ /* 0x000e220008000a00 */
[----:B------:R-:W-:Y:S01]  /*4190*/  MOV R2, R30 ;  /* 0x0000001e00027202 */ /* 0x000fe20000000f00 */
[----:B------:R-:W-:Y:S01]  /*41a0*/  FMUL.FTZ R14, R14, UR14 ;  /* 0x0000000e0e0e7c20 */ /* 0x000fe20008410000 */
[----:B------:R-:W-:Y:S01]  /*41b0*/  MOV R3, R29 ;  /* 0x0000001d00037202 */ /* 0x000fe20000000f00 */
[----:B------:R-:W1:Y:S01]  /*41c0*/  LDCU.64 UR18, c[0x0][0x380] ;  /* 0x00007000ff1277ac */ /* 0x000e620008000a00 */
[----:B------:R-:W-:Y:S01]  /*41d0*/  FMUL.FTZ R15, R15, UR14 ;  /* 0x0000000e0f0f7c20 */ /* 0x000fe20008410000 */
[----:B0-----:R-:W-:Y:S02]  /*41e0*/  IMAD R32, R32, UR8, RZ ;  /* 0x0000000820207c24 */ /* 0x001fe4000f8e02ff */
[----:B------:R-:W-:-:S04]  /*41f0*/  IMAD.WIDE.U32 R2, R27, UR8, R2 ;  /* 0x000000081b027c25 */ /* 0x000fc8000f8e0002 */
[----:B------:R-:W-:Y:S01]  /*4200*/  IMAD R27, R27, UR9, R32 ;  /* 0x000000091b1b7c24 */ /* 0x000fe2000f8e0220 */
[----:B-1----:R-:W-:-:S04]  /*4210*/  LEA R6, P1, R2, UR18, 0x2 ;  /* 0x0000001202067c11 */ /* 0x002fc8000f8210ff */
[----:B------:R-:W-:-:S04]  /*4220*/  IADD3 R27, PT, PT, R3, R27, RZ ;  /* 0x0000001b031b7210 */ /* 0x000fc80007ffe0ff */
[----:B------:R-:W-:-:S05]  /*4230*/  LEA.HI.X R7, R2, UR19, R27, 0x2, P1 ;  /* 0x0000001302077c11 */ /* 0x000fca00088f141b */
[----:B------:R0:W-:Y:S02]  /*4240*/  STG.E.64 desc[UR12][R6.64], R14 ;  /* 0x0000000e06007986 */ /* 0x0001e4000c101b0c */
.L_x_998:
[----:B------:R-:W-:Y:S05]  /*4250*/  BSYNC.RECONVERGENT B0 ;  /* 0x0000000000007941 */ /* 0x000fea0003800200 */
.L_x_997:
[----:B------:R-:W-:Y:S05]  /*4260*/  BRA.U !UP0, `(.L_x_999) ;  /* 0x0000000108487547 */ /* 0x000fea000b800000 */
        /* <DEDUP_REMOVED lines=18> */
.L_x_999:
[----:B------:R-:W-:Y:S01]  /*4390*/  BSSY.RECONVERGENT B0, `(.L_x_1000) ;  /* 0x0000012000007945 */ /* 0x000fe20003800200 */
[----:B------:R-:W-:Y:S01]  /*43a0*/  FFMA.FTZ R23, R12, R8, -R23 ;  /* 0x000000080c177223 */ /* 0x000fe20000010817 */
[----:B------:R-:W-:Y:S01]  /*43b0*/  SHF.R.S32.HI R0, RZ, 0x1f, R20 ;  /* 0x0000001fff007819 */ /* 0x000fe20000011414 */
[----:B------:R-:W-:Y:S01]  /*43c0*/  FFMA.FTZ R9, R13, R9, -R22 ;  /* 0x000000090d097223 */ /* 0x000fe20000010816 */
[----:B------:R-:W-:Y:S06]  /*43d0*/  @P3 BRA `(.L_x_1001) ;  /* 0x0000000000343947 */ /* 0x000fec0003800000 */
[----:B------:R-:W1:Y:S01]  /*43e0*/  LDCU.64 UR8, c[0x0][0x3f8] ;  /* 0x00007f00ff0877ac */ /* 0x000e620008000a00 */
[----:B------:R-:W-:Y:S01]  /*43f0*/  MOV R2, R30 ;  /* 0x0000001e00027202 */ /* 0x000fe20000000f00 */
[----:B------:R-:W-:Y:S01]  /*4400*/  FMUL.FTZ R8, R23, UR14 ;  /* 0x0000000e17087c20 */ /* 0x000fe20008410000 */
[----:B------:R-:W-:Y:S01]  /*4410*/  MOV R3, R29 ;  /* 0x0000001d00037202 */ /* 0x000fe20000000f00 */
[----:B------:R-:W0:Y:S01]  /*4420*/  LDCU.64 UR18, c[0x0][0x380] ;  /* 0x00007000ff1277ac */ /* 0x000e220008000a00 */
[----:B------:R-:W-:Y:S01]  /*4430*/  FMUL.FTZ R9, R9, UR14 ;  /* 0x0000000e09097c20 */ /* 0x000fe20008410000 */
[----:B-1----:R-:W-:Y:S02]  /*4440*/  IMAD R21, R21, UR8, RZ ;  /* 0x0000000815157c24 */ /* 0x002fe4000f8e02ff */
[----:B------:R-:W-:-:S04]  /*4450*/  IMAD.WIDE.U32 R2, R18, UR8, R2 ;  /* 0x0000000812027c25 */ /* 0x000fc8000f8e0002 */
[----:B------:R-:W-:Y:S01]  /*4460*/  IMAD R21, R18, UR9, R21 ;  /* 0x0000000912157c24 */ /* 0x000fe2000f8e0215 */
[----:B0-----:R-:W-:-:S04]  /*4470*/  LEA R6, P1, R2, UR18, 0x2 ;  /* 0x0000001202067c11 */ /* 0x001fc8000f8210ff */
[----:B------:R-:W-:-:S04]  /*4480*/  IADD3 R21, PT, PT, R3, R21, RZ ;  /* 0x0000001503157210 */ /* 0x000fc80007ffe0ff */
[----:B------:R-:W-:-:S05]  /*4490*/  LEA.HI.X R7, R2, UR19, R21, 0x2, P1 ;  /* 0x0000001302077c11 */ /* 0x000fca00088f1415 */
[----:B------:R1:W-:Y:S02]  /*44a0*/  STG.E.64 desc[UR12][R6.64], R8 ;  /* 0x0000000806007986 */ /* 0x0003e4000c101b0c */
.L_x_1001:
[----:B------:R-:W-:Y:S05]  /*44b0*/  BSYNC.RECONVERGENT B0 ;  /* 0x0000000000007941 */ /* 0x000fea0003800200 */
.L_x_1000:
[----:B------:R-:W-:Y:S05]  /*44c0*/  BRA.U !UP0, `(.L_x_1002) ;  /* 0x0000000108487547 */ /* 0x000fea000b800000 */
        /* <DEDUP_REMOVED lines=18> */
.L_x_1002:
        /* <DEDUP_REMOVED lines=8> */
[----:B------:R-:W-:Y:S01]  /*4670*/  MOV R28, R30 ;  /* 0x0000001e001c7202 */ /* 0x000fe20000000f00 */
[----:B------:R-:W3:Y:S01]  /*4680*/  LDCU.64 UR14, c[0x0][0x380] ;  /* 0x00007000ff0e77ac */ /* 0x000ee20008000a00 */
[----:B--2---:R-:W-:-:S03]  /*4690*/  IMAD R3, R0, UR8, RZ ;  /* 0x0000000800037c24 */ /* 0x004fc6000f8e02ff */
[----:B------:R-:W-:-:S04]  /*46a0*/  IMAD.WIDE.U32 R28, R20, UR8, R28 ;  /* 0x00000008141c7c25 */ /* 0x000fc8000f8e001c */
[----:B------:R-:W-:Y:S01]  /*46b0*/  IMAD R3, R20, UR9, R3 ;  /* 0x0000000914037c24 */ /* 0x000fe2000f8e0203 */
[----:B---3--:R-:W-:-:S04]  /*46c0*/  LEA R2, P0, R28, UR14, 0x2 ;  /* 0x0000000e1c027c11 */ /* 0x008fc8000f8010ff */
[----:B------:R-:W-:-:S04]  /*46d0*/  IADD3 R3, PT, PT, R29, R3, RZ ;  /* 0x000000031d037210 */ /* 0x000fc80007ffe0ff */
[----:B------:R-:W-:-:S05]  /*46e0*/  LEA.HI.X R3, R28, UR15, R3, 0x2, P0 ;  /* 0x0000000f1c037c11 */ /* 0x000fca00080f1403 */
[----:B------:R2:W-:Y:S02]  /*46f0*/  STG.E.64 desc[UR12][R2.64], R4 ;  /* 0x0000000402007986 */ /* 0x0005e4000c101b0c */
.L_x_1004:
[----:B------:R-:W-:Y:S05]  /*4700*/  BSYNC.RECONVERGENT B0 ;  /* 0x0000000000007941 */ /* 0x000fea0003800200 */
.L_x_1003:
[----:B------:R-:W3:Y:S01]  /*4710*/  LDCU UR5, c[0x0][0x410] ;  /* 0x00008200ff0577ac */ /* 0x000ee20008000800 */
[----:B------:R-:W3:Y:S01]  /*4720*/  LDCU UR8, c[0x0][0x3e0] ;  /* 0x00007c00ff0877ac */ /* 0x000ee20008000800 */
[----:B------:R-:W-:Y:S02]  /*4730*/  UIADD3 UR7, UPT, UPT, UR11, UR7, URZ ;  /* 0x000000070b077290 */ /* 0x000fe4000fffe0ff */
[----:B------:R-:W-:Y:S02]  /*4740*/  UIADD3 UR4, UPT, UPT, UR4, 0x1, URZ ;  /* 0x0000000104047890 */ /* 0x000fe4000fffe0ff */
[----:B---3--:R-:W-:-:S04]  /*4750*/  UIMAD UR5, UR5, UR8, URZ ;  /* 0x00000008050572a4 */ /* 0x008fc8000f8e02ff */
[----:B------:R-:W-:-:S09]  /*4760*/  UISETP.GE.AND UP0, UPT, UR7, UR5, UPT ;  /* 0x000000050700728c */ /* 0x000fd2000bf06270 */
[----:B------:R-:W-:Y:S05]  /*4770*/  BRA.U !UP0, `(.L_x_1005) ;  /* 0xffffffb908787547 */ /* 0x000fea000b83ffff */
.L_x_973:
[----:B-1----:R-:W1:Y:S01]  /*4780*/  S2R R9, SR_TID.X ;  /* 0x0000000000097919 */ /* 0x002e620000002100 */
[----:B0-----:R-:W0:Y:S01]  /*4790*/  LDC R6, c[0x0][0x370] ;  /* 0x0000dc00ff067b82 */ /* 0x001e220000000800 */
[----:B------:R-:W-:Y:S01]  /*47a0*/  BSSY.RECONVERGENT B0, `(.L_x_1006) ;  /* 0x0000013000007945 */ /* 0x000fe20003800200 */
[----:B--2---:R-:W2:Y:S06]  /*47b0*/  S2R R5, SR_CTAID.X ;  /* 0x0000000000057919 */ /* 0x004eac0000002500 */
[----:B------:R-:W3:Y:S08]  /*47c0*/  LDC R7, c[0x0][0x374] ;  /* 0x0000dd00ff077b82 */ /* 0x000ef00000000800 */
[----:B------:R-:W4:Y:S01]  /*47d0*/  LDC.64 R2, c[0x0][0x3c8] ;  /* 0x0000f200ff027b82 */ /* 0x000f220000000a00 */
[----:B0-----:R-:W-:-:S02]  /*47e0*/  IADD3 R4, PT, PT, R6, -0x1, RZ ;  /* 0xffffffff06047810 */ /* 0x001fc40007ffe0ff */
[----:B------:R-:W-:Y:S02]  /*47f0*/  ISETP.NE.AND P1, PT, R6, 0x1, PT ;  /* 0x000000010600780c */ /* 0x000fe40003f25270 */
[----:B-1----:R-:W-:Y:S02]  /*4800*/  ISETP.NE.AND P2, PT, R9, RZ, PT ;  /* 0x000000ff0900720c */ /* 0x002fe40003f45270 */
[----:B---3--:R-:W-:-:S04]  /*4810*/  IADD3 R0, PT, PT, R7, -0x1, RZ ;  /* 0xffffffff07007810 */ /* 0x008fc80007ffe0ff */
[----:B------:R-:W-:Y:S02]  /*4820*/  ISETP.NE.AND P0, PT, R0, UR6, PT ;  /* 0x0000000600007c0c */ /* 0x000fe4000bf05270 */
[----:B------:R-:W-:Y:S02]  /*4830*/  SHF.L.U32 R0, R7, 0x1, RZ ;  /* 0x0000000107007819 */ /* 0x000fe400000006ff */
[----:B--2---:R-:W-:Y:S02]  /*4840*/  ISETP.NE.OR P0, PT, R5, R4, P0 ;  /* 0x000000040500720c */ /* 0x004fe40000705670 */
        /* <DEDUP_REMOVED lines=8> */
.L_x_1007:
[----:B------:R-:W-:Y:S05]  /*48d0*/  BSYNC.RECONVERGENT B0 ;  /* 0x0000000000007941 */ /* 0x000fea0003800200 */
.L_x_1006:
[----:B------:R-:W-:Y:S05]  /*48e0*/  @P0 EXIT ;  /* 0x000000000000094d */ /* 0x000fea0003800000 */
[----:B------:R-:W-:Y:S05]  /*48f0*/  @P2 BRA `(.L_x_1008) ;  /* 0x0000000000202947 */ /* 0x000fea0003800000 */
[----:B------:R-:W-:-:S05]  /*4900*/  IMAD R0, R6, R7, RZ ;  /* 0x0000000706007224 */ /* 0x000fca00078e02ff */
[----:B------:R-:W-:-:S13]  /*4910*/  ISETP.NE.AND P0, PT, R0, -0x1, PT ;  /* 0xffffffff0000780c */ /* 0x000fda0003f05270 */
[----:B------:R-:W-:Y:S05]  /*4920*/  @!P0 BRA `(.L_x_1008) ;  /* 0x0000000000148947 */ /* 0x000fea0003800000 */
.L_x_1009:
[----:B0-----:R-:W2:Y:S04]  /*4930*/  LDG.E.STRONG.GPU R5, desc[UR12][R2.64] ;  /* 0x0000000c02057981 */ /* 0x001ea8000c1ef900 */
[----:B--2---:R-:W-:Y:S01]  /*4940*/  CCTL.IVALL ;  /* 0x00000000ff00798f */ /* 0x004fe20002000000 */
[----:B------:R-:W-:Y:S05]  /*4950*/  YIELD ;  /* 0x0000000000007946 */ /* 0x000fea0003800000 */
[----:B------:R-:W-:-:S13]  /*4960*/  ISETP.NE.AND P0, PT, R5, R0, PT ;  /* 0x000000000500720c */ /* 0x000fda0003f05270 */
[----:B------:R-:W-:Y:S05]  /*4970*/  @P0 BRA `(.L_x_1009) ;  /* 0xfffffffc00ec0947 */ /* 0x000fea000383ffff */
.L_x_1008:
[----:B------:R-:W-:Y:S05]  /*4980*/  WARPSYNC.ALL ;  /* 0x0000000000007948 */ /* 0x000fea0003800000 */
[----:B------:R-:W1:Y:S08]  /*4990*/  LDC.64 R6, c[0x0][0x3f8] ;  /* 0x0000fe00ff067b82 */ /* 0x000e700000000a00 */
[----:B------:R-:W-:Y:S01]  /*49a0*/  BAR.SYNC.DEFER_BLOCKING 0x0 ;  /* 0x0000000000007b1d */ /* 0x000fe20000010000 */
[----:B-1----:R-:W-:-:S04]  /*49b0*/  LEA.HI R0, P0, R7, R6, RZ, 0x1 ;  /* 0x0000000607007211 */ /* 0x002fc800078108ff */
[----:B0-----:R-:W-:-:S04]  /*49c0*/  IADD3.X R3, PT, PT, RZ, R7, RZ, P0, !PT ;  /* 0x00000007ff037210 */ /* 0x001fc800007fe4ff */
        /* <DEDUP_REMOVED lines=70> */
.L_x_1012:
        /* <DEDUP_REMOVED lines=27> */
.L_x_1011:
[----:B------:R-:W-:Y:S05]  /*4fe0*/  BSYNC.RECONVERGENT B0 ;  /* 0x0000000000007941 */ /* 0x000fea0003800200 */
.L_x_1010:
        /* <DEDUP_REMOVED lines=10> */
.L_x_1013:
        /* <DEDUP_REMOVED lines=82> */
.L_x_1014:
        /* <DEDUP_REMOVED lines=13> */
.L_x_2087:


//--------------------- .text._Z35group_norm_nhwc_bwd_one_pass_kernelI11Fp32IOBf16WLi64ELi10ELi640EEv26Group_norm_nhwc_bwd_params --------------------------
	.section	.text._Z35group_norm_nhwc_bwd_one_pass_kernelI11Fp32IOBf16WLi64ELi10ELi640EEv26Group_norm_nhwc_bwd_params,"ax",@progbits
	.align	128
        .global         _Z35group_norm_nhwc_bwd_one_pass_kernelI11Fp32IOBf16WLi64ELi10ELi640EEv26Group_norm_nhwc_bwd_params
        .type           _Z35group_norm_nhwc_bwd_one_pass_kernelI11Fp32IOBf16WLi64ELi10ELi640EEv26Group_norm_nhwc_bwd_params,@function
        .size           _Z35group_norm_nhwc_bwd_one_pass_kernelI11Fp32IOBf16WLi64ELi10ELi640EEv26Group_norm_nhwc_bwd_params,(.L_x_2088 - _Z35group_norm_nhwc_bwd_one_pass_kernelI11Fp32IOBf16WLi64ELi10ELi640EEv26Group_norm_nhwc_bwd_params)
        .other          _Z35group_norm_nhwc_bwd_one_pass_kernelI11Fp32IOBf16WLi64ELi10ELi640EEv26Group_norm_nhwc_bwd_params,@"STO_CUDA_ENTRY STV_DEFAULT"
_Z35group_norm_nhwc_bwd_one_pass_kernelI11Fp32IOBf16WLi64ELi10ELi640EEv26Group_norm_nhwc_bwd_params:
.text._Z35group_norm_nhwc_bwd_one_pass_kernelI11Fp32IOBf16WLi64ELi10ELi640EEv26Group_norm_nhwc_bwd_params:
        /* <DEDUP_REMOVED lines=37> */
.L_x_1037:
[----:B0-----:R-:W0:Y:S01]  /*0250*/  LDC R9, c[0x0][0x410] ;  /* 0x00010400ff097b82 */ /* 0x001e220000000800 */
[----:B-1----:R-:W1:Y:S01]  /*0260*/  LDCU.64 UR6, c[0x0][0x3b8] ;  /* 0x00007700ff0677ac */ /* 0x002e620008000a00 */
[----:B--2---:R-:W2:Y:S01]  /*0270*/  LDCU.128 UR24, c[0x0][0x400] ;  /* 0x00008000ff1877ac */ /* 0x004ea20008000c00 */
[----:B-1----:R-:W-:Y:S02]  /*0280*/  UIMAD.WIDE UR6, UR11, 0x8, UR6 ;  /* 0x000000080b0678a5 */ /* 0x002fe4000f8e0206 */
[----:B------:R-:W-:Y:S02]  /*0290*/  ISETP.LE.AND P1, PT, RZ, UR11, PT ;  /* 0x0000000bff007c0c */ /* 0x000fe4000bf23270 */
[----:B--2---:R-:W-:Y:S02]  /*02a0*/  ISETP.GE.U32.AND P0, PT, R33, UR24, PT ;  /* 0x0000001821007c0c */ /* 0x004fe4000bf06070 */
[----:B0-----:R-:W-:Y:S02]  /*02b0*/  IABS R5, R9 ;  /* 0x0000000900057213 */ /* 0x001fe40000000000 */
[----:B---3--:R-:W-:-:S02]  /*02c0*/  MOV R10, UR6 ;  /* 0x00000006000a7c02 */ /* 0x008fc40008000f00 */
[----:B------:R-:W0:Y:S01]  /*02d0*/  I2F.RP R0, R5 ;  /* 0x0000000500007306 */ /* 0x000e220000209400 */
[----:B------:R-:W-:-:S06]  /*02e0*/  MOV R11, UR7 ;  /* 0x00000007000b7c02 */ /* 0x000fcc0008000f00 */
[----:B------:R-:W2:Y:S01]  /*02f0*/  LDG.E.64 R10, desc[UR14][R10.64] ;  /* 0x0000000e0a0a7981 */ /* 0x000ea2000c1e1b00 */
[----:B0-----:R-:W0:Y:S02]  /*0300*/  MUFU.RCP R0, R0 ;  /* 0x0000000000007308 */ /* 0x001e240000001000 */
[----:B0-----:R-:W-:-:S06]  /*0310*/  IADD3 R2, PT, PT, R0, 0xffffffe, RZ ;  /* 0x0ffffffe00027810 */ /* 0x001fcc0007ffe0ff */
[----:B------:R0:W1:Y:S02]  /*0320*/  F2I.FTZ.U32.TRUNC.NTZ R3, R2 ;  /* 0x0000000200037305 */ /* 0x000064000021f000 */
[----:B0-----:R-:W-:Y:S01]  /*0330*/  HFMA2 R2, -RZ, RZ, 0, 0 ;  /* 0x00000000ff027431 */ /* 0x001fe200000001ff */
[----:B-1----:R-:W-:-:S05]  /*0340*/  IADD3 R8, PT, PT, RZ, -R3, RZ ;  /* 0x80000003ff087210 */ /* 0x002fca0007ffe0ff */
[----:B------:R-:W-:Y:S01]  /*0350*/  IMAD R7, R8, R5, RZ ;  /* 0x0000000508077224 */ /* 0x000fe200078e02ff */
[----:B------:R-:W-:-:S03]  /*0360*/  IABS R8, UR11 ;  /* 0x0000000b00087c13 */ /* 0x000fc60008000000 */
[----:B------:R-:W-:Y:S01]  /*0370*/  IMAD.HI.U32 R3, R3, R7, R2 ;  /* 0x0000000703037227 */ /* 0x000fe200078e0002 */
[----:B------:R-:W-:Y:S02]  /*0380*/  SHF.R.S32.HI R7, RZ, 0x1f, R33 ;  /* 0x0000001fff077819 */ /* 0x000fe40000011421 */
[----:B------:R-:W-:-:S03]  /*0390*/  LOP3.LUT R2, R9, UR11, RZ, 0x3c, !PT ;  /* 0x0000000b09027c12 */ /* 0x000fc6000f8e3cff */
[----:B------:R-:W-:-:S05]  /*03a0*/  IMAD.HI.U32 R3, R3, R8, RZ ;  /* 0x0000000803037227 */ /* 0x000fca00078e00ff */
[----:B------:R-:W-:-:S05]  /*03b0*/  IADD3 R0, PT, PT, -R3, RZ, RZ ;  /* 0x000000ff03007210 */ /* 0x000fca0007ffe1ff */
[----:B------:R-:W-:-:S05]  /*03c0*/  IMAD R0, R5, R0, R8 ;  /* 0x0000000005007224 */ /* 0x000fca00078e0208 */
[----:B------:R-:W-:Y:S02]  /*03d0*/  ISETP.GT.U32.AND P4, PT, R5, R0, PT ;  /* 0x000000000500720c */ /* 0x000fe40003f84070 */
[----:B------:R-:W-:-:S11]  /*03e0*/  ISETP.GE.AND.EX P0, PT, R7, UR25, PT, P0 ;  /* 0x0000001907007c0c */ /* 0x000fd6000bf06300 */
[-C--:B------:R-:W-:Y:S02]  /*03f0*/  @!P4 IADD3 R0, PT, PT, R0, -R5.reuse, RZ ;  /* 0x800000050000c210 */ /* 0x080fe40007ffe0ff */
[----:B------:R-:W-:Y:S01]  /*0400*/  @!P4 IADD3 R3, PT, PT, R3, 0x1, RZ ;  /* 0x000000010303c810 */ /* 0x000fe20007ffe0ff */
[----:B------:R-:W0:Y:S01]  /*0410*/  @!P0 LDC.64 R16, c[0x0][0x3f8] ;  /* 0x0000fe00ff108b82 */ /* 0x000e220000000a00 */
[CC--:B------:R-:W-:Y:S02]  /*0420*/  ISETP.GE.U32.AND P3, PT, R0.reuse, R5.reuse, PT ;  /* 0x000000050000720c */ /* 0x0c0fe40003f66070 */
[-C--:B------:R-:W-:Y:S02]  /*0430*/  ISETP.GT.U32.AND P4, PT, R5, R0.reuse, PT ;  /* 0x000000000500720c */ /* 0x080fe40003f84070 */
[----:B------:R-:W-:Y:S02]  /*0440*/  IADD3 R5, PT, PT, R0, -R5, RZ ;  /* 0x8000000500057210 */ /* 0x000fe40007ffe0ff */
[----:B------:R-:W-:Y:S01]  /*0450*/  ISETP.GE.AND P2, PT, R2, RZ, PT ;  /* 0x000000ff0200720c */ /* 0x000fe20003f46270 */
[----:B------:R-:W1:Y:S01]  /*0460*/  @!P0 LDC.64 R12, c[0x0][0x3a0] ;  /* 0x0000e800ff0c8b82 */ /* 0x000e620000000a00 */
[----:B------:R-:W-:-:S02]  /*0470*/  SEL R0, R5, R0, !P4 ;  /* 0x0000000005007207 */ /* 0x000fc40006000000 */
[----:B------:R-:W-:-:S03]  /*0480*/  LOP3.LUT R5, RZ, R9, RZ, 0x33, !PT ;  /* 0x00000009ff057212 */ /* 0x000fc600078e33ff */
[----:B------:R-:W-:Y:S02]  /*0490*/  @P3 IADD3 R3, PT, PT, R3, 0x1, RZ ;  /* 0x0000000103033810 */ /* 0x000fe40007ffe0ff */
[----:B------:R-:W-:Y:S01]  /*04a0*/  ISETP.NE.AND P3, PT, R9, RZ, PT ;  /* 0x000000ff0900720c */ /* 0x000fe20003f65270 */
[----:B------:R-:W3:Y:S01]  /*04b0*/  @!P0 LDC.64 R14, c[0x0][0x398] ;  /* 0x0000e600ff0e8b82 */ /* 0x000ee20000000a00 */
[----:B------:R-:W-:Y:S02]  /*04c0*/  @!P1 IADD3 R0, PT, PT, -R0, RZ, RZ ;  /* 0x000000ff00009210 */ /* 0x000fe40007ffe1ff */
[----:B------:R-:W-:Y:S02]  /*04d0*/  MOV R2, R3 ;  /* 0x0000000300027202 */ /* 0x000fe40000000f00 */
[----:B------:R-:W-:Y:S02]  /*04e0*/  SEL R3, R5, R0, !P3 ;  /* 0x0000000005037207 */ /* 0x000fe40005800000 */
[----:B------:R-:W-:Y:S01]  /*04f0*/  @!P2 IADD3 R2, PT, PT, -R2, RZ, RZ ;  /* 0x000000ff0202a210 */ /* 0x000fe20007ffe1ff */
[----:B------:R-:W4:Y:S02]  /*0500*/  LDC.64 R8, c[0x0][0x3a8] ;  /* 0x0000ea00ff087b82 */ /* 0x000f240000000a00 */
[----:B------:R-:W-:Y:S01]  /*0510*/  IMAD R21, R3, 0xa, RZ ;  /* 0x0000000a03157824 */ /* 0x000fe200078e02ff */
[----:B------:R-:W-:-:S02]  /*0520*/  SEL R5, R5, R2, !P3 ;  /* 0x0000000205057207 */ /* 0x000fc40005800000 */
[----:B------:R-:W-:Y:S02]  /*0530*/  ISETP.NE.AND P2, PT, RZ, UR22, PT ;  /* 0x00000016ff007c0c */ /* 0x000fe4000bf45270 */
[----:B------:R-:W-:Y:S02]  /*0540*/  SHF.R.S32.HI R0, RZ, 0x1f, R5 ;  /* 0x0000001fff007819 */ /* 0x000fe40000011405 */
[----:B------:R-:W-:-:S03]  /*0550*/  IADD3 R34, P1, PT, R21, R4, RZ ;  /* 0x0000000415227210 */ /* 0x000fc60007f3e0ff */
[----:B------:R-:W-:Y:S01]  /*0560*/  IMAD R0, R0, UR26, RZ ;  /* 0x0000001a00007c24 */ /* 0x000fe2000f8e02ff */
[----:B------:R-:W-:-:S03]  /*0570*/  LEA.HI.X.SX32 R35, R21, RZ, 0x1, P1 ;  /* 0x000000ff15237211 */ /* 0x000fc600008f0eff */
[C---:B------:R-:W-:Y:S02]  /*0580*/  IMAD R37, R5.reuse, UR27, R0 ;  /* 0x0000001b05257c24 */ /* 0x040fe4000f8e0200 */
[----:B------:R-:W-:Y:S01]  /*0590*/  IMAD.WIDE.U32 R34, R5, UR26, R34 ;  /* 0x0000001a05227c25 */ /* 0x000fe2000f8e0022 */
[----:B------:R-:W5:Y:S03]  /*05a0*/  @P2 LDC.64 R18, c[0x0][0x3b0] ;  /* 0x0000ec00ff122b82 */ /* 0x000f660000000a00 */
[----:B0-----:R-:W-:Y:S01]  /*05b0*/  @!P0 IMAD R0, R7, R16, RZ ;  /* 0x0000001007008224 */ /* 0x001fe200078e02ff */
[----:B------:R-:W-:Y:S02]  /*05c0*/  IADD3 R37, PT, PT, R35, R37, RZ ;  /* 0x0000002523257210 */ /* 0x000fe40007ffe0ff */
[----:B------:R-:W-:Y:S01]  /*05d0*/  @!P0 MOV R36, R34 ;  /* 0x0000002200248202 */ /* 0x000fe20000000f00 */
[----:B------:R-:W-:-:S04]  /*05e0*/  @!P0 IMAD R7, R33, R17, R0 ;  /* 0x0000001121078224 */ /* 0x000fc800078e0200 */
[----:B------:R-:W-:-:S05]  /*05f0*/  @!P0 IMAD.WIDE.U32 R16, R33, R16, R36 ;  /* 0x0000001021108225 */ /* 0x000fca00078e0024 */
[----:B------:R-:W-:Y:S02]  /*0600*/  @!P0 IADD3 R7, PT, PT, R17, R7, RZ ;  /* 0x0000000711078210 */ /* 0x000fe40007ffe0ff */
[C---:B------:R-:W-:Y:S02]  /*0610*/  @!P0 SHF.L.U32 R5, R16.reuse, 0x2, RZ ;  /* 0x0000000210058819 */ /* 0x040fe400000006ff */
[----:B------:R-:W-:Y:S02]  /*0620*/  @!P0 SHF.L.U64.HI R0, R16, 0x2, R7 ;  /* 0x0000000210008819 */ /* 0x000fe40000010207 */
[C---:B-1----:R-:W-:Y:S02]  /*0630*/  @!P0 IADD3 R16, P1, PT, R5.reuse, R12, RZ ;  /* 0x0000000c05108210 */ /* 0x042fe40007f3e0ff */
[----:B---3--:R-:W-:Y:S02]  /*0640*/  @!P0 IADD3 R14, P3, PT, R5, R14, RZ ;  /* 0x0000000e050e8210 */ /* 0x008fe40007f7e0ff */
[----:B------:R-:W-:-:S02]  /*0650*/  IADD3 R5, PT, PT, R21, R4, RZ ;  /* 0x0000000415057210 */ /* 0x000fc40007ffe0ff */
[C---:B------:R-:W-:Y:S02]  /*0660*/  @!P0 IADD3.X R17, PT, PT, R0.reuse, R13, RZ, P1, !PT ;  /* 0x0000000d00118210 */ /* 0x040fe40000ffe4ff */
[----:B------:R-:W-:Y:S01]  /*0670*/  CS2R R12, SRZ ;  /* 0x00000000000c7805 */ /* 0x000fe2000001ff00 */
[----:B-----5:R-:W-:Y:S01]  /*0680*/  @P2 IMAD.WIDE R20, R5, 0x2, R18 ;  /* 0x0000000205142825 */ /* 0x020fe200078e0212 */
[----:B------:R-:W-:-:S03]  /*0690*/  @!P0 IADD3.X R15, PT, PT, R0, R15, RZ, P3, !PT ;  /* 0x0000000f000f8210 */ /* 0x000fc60001ffe4ff */
[----:B----4-:R-:W-:Y:S01]  /*06a0*/  IMAD.WIDE R18, R5, 0x2, R8 ;  /* 0x0000000205127825 */ /* 0x010fe200078e0208 */
[----:B------:R-:W-:Y:S01]  /*06b0*/  CS2R R8, SRZ ;  /* 0x0000000000087805 */ /* 0x000fe2000001ff00 */
[----:B------:R-:W3:Y:S04]  /*06c0*/  @!P0 LDG.E.64 R12, desc[UR14][R16.64] ;  /* 0x0000000e100c8981 */ /* 0x000ee8000c1e1b00 */
[----:B------:R-:W4:Y:S04]  /*06d0*/  @P2 LDG.E.U16 R2, desc[UR14][R20.64] ;  /* 0x0000000e14022981 */ /* 0x000f28000c1e1500 */
[----:B------:R-:W5:Y:S04]  /*06e0*/  @P2 LDG.E.U16 R22, desc[UR14][R20.64+0x2] ;  /* 0x0000020e14162981 */ /* 0x000f68000c1e1500 */
[----:B------:R-:W5:Y:S04]  /*06f0*/  LDG.E.U16 R5, desc[UR14][R18.64] ;  /* 0x0000000e12057981 */ /* 0x000f68000c1e1500 */
[----:B------:R-:W5:Y:S04]  /*0700*/  LDG.E.U16 R7, desc[UR14][R18.64+0x2] ;  /* 0x0000020e12077981 */ /* 0x000f68000c1e1500 */
[----:B------:R-:W5:Y:S01]  /*0710*/  @!P0 LDG.E.64 R8, desc[UR14][R14.64] ;  /* 0x0000000e0e088981 */ /* 0x000f62000c1e1b00 */
[----:B------:R-:W-:Y:S01]  /*0720*/  HFMA2 R32, -RZ, RZ, 0, 0 ;  /* 0x00000000ff207431 */ /* 0x000fe200000001ff */
[----:B------:R-:W-:Y:S01]  /*0730*/  UMOV UR17, 0x3f800000 ;  /* 0x3f80000000117882 */ /* 0x000fe20000000000 */
[----:B------:R-:W-:Y:S01]  /*0740*/  MOV R30, RZ ;  /* 0x000000ff001e7202 */ /* 0x000fe20000000f00 */
[----:B--2---:R-:W-:-:S05]  /*0750*/  FFMA.FTZ R11, -R10, R10, R11 ;  /* 0x0000000a0a0b7223 */ /* 0x004fca000001010b */
        /* <DEDUP_REMOVED lines=8> */
[C---:B---3--:R-:W-:Y:S01]  /*07e0*/  FADD.FTZ R12, -R10.reuse, R12 ;  /* 0x0000000c0a0c7221 */ /* 0x048fe20000010100 */
[----:B------:R-:W-:Y:S01]  /*07f0*/  FADD.FTZ R13, -R10, R13 ;  /* 0x0000000d0a0d7221 */ /* 0x000fe20000010100 */
[----:B----4-:R-:W-:Y:S02]  /*0800*/  @P2 SHF.L.U32 R32, R2, 0x10, RZ ;  /* 0x0000001002202819 */ /* 0x010fe400000006ff */
[----:B------:R-:W-:Y:S01]  /*0810*/  FMUL.FTZ R0, R12, UR17 ;  /* 0x000000110c007c20 */ /* 0x000fe20008410000 */
[----:B------:R-:W-:Y:S01]  /*0820*/  FMUL.FTZ R2, R13, UR17 ;  /* 0x000000110d027c20 */ /* 0x000fe20008410000 */
[----:B-----5:R-:W-:Y:S02]  /*0830*/  @P2 SHF.L.U32 R30, R22, 0x10, RZ ;  /* 0x00000010161e2819 */ /* 0x020fe400000006ff */
[----:B------:R-:W-:Y:S02]  /*0840*/  SHF.L.U32 R5, R5, 0x10, RZ ;  /* 0x0000001005057819 */ /* 0x000fe400000006ff */
[----:B------:R-:W-:-:S02]  /*0850*/  SHF.L.U32 R7, R7, 0x10, RZ ;  /* 0x0000001007077819 */ /* 0x000fc400000006ff */
[----:B------:R-:W-:Y:S02]  /*0860*/  MOV R10, R9 ;  /* 0x00000009000a7202 */ /* 0x000fe40000000f00 */
        /* <DEDUP_REMOVED lines=16> */
[----:B------:R-:W-:-:S03]  /*0970*/  FMUL.FTZ R16, R9, R16 ;  /* 0x0000001009107220 */ /* 0x000fc60000410000 */
[----:B------:R-:W-:Y:S01]  /*0980*/  FFMA.FTZ R19, R11, R18, 1 ;  /* 0x3f8000000b137423 */ /* 0x000fe20000010012 */
[----:B------:R-:W-:-:S03]  /*0990*/  FMUL.FTZ R11, R17, R10 ;  /* 0x0000000a110b7220 */ /* 0x000fc60000410000 */
[----:B------:R-:W-:-:S07]  /*09a0*/  FMUL.FTZ R10, R16, R19 ;  /* 0x00000013100a7220 */ /* 0x000fce0000410000 */
.L_x_1016:
[----:B------:R-:W-:Y:S01]  /*09b0*/  FMUL.FTZ R13, R5, R11 ;  /* 0x0000000b050d7220 */ /* 0x000fe20000410000 */
[----:B------:R-:W-:Y:S01]  /*09c0*/  FMUL.FTZ R15, R7, R10 ;  /* 0x0000000a070f7220 */ /* 0x000fe20000410000 */
[----:B------:R-:W-:Y:S01]  /*09d0*/  ISETP.GT.AND P1, PT, R6, 0x1e, PT ;  /* 0x0000001e0600780c */ /* 0x000fe20003f24270 */
[----:B------:R-:W-:Y:S01]  /*09e0*/  FADD.FTZ R14, RZ, R11 ;  /* 0x0000000bff0e7221 */ /* 0x000fe20000010000 */
[----:B------:R-:W-:Y:S01]  /*09f0*/  FFMA.FTZ R17, R0, R13, RZ ;  /* 0x0000000d00117223 */ /* 0x000fe200000100ff */
[----:B------:R-:W-:Y:S01]  /*0a00*/  FADD.FTZ R12, RZ, R13 ;  /* 0x0000000dff0c7221 */ /* 0x000fe20000010000 */
[----:B------:R-:W-:Y:S01]  /*0a10*/  ISETP.GT.AND P4, PT, R6, 0xf, PT ;  /* 0x0000000f0600780c */ /* 0x000fe20003f84270 */
[----:B------:R-:W-:Y:S01]  /*0a20*/  BSSY.RECONVERGENT B0, `(.L_x_1017) ;  /* 0x0000025000007945 */ /* 0x000fe20003800200 */
[----:B------:R-:W-:Y:S01]  /*0a30*/  FFMA.FTZ R17, R2, R15, R17 ;  /* 0x0000000f02117223 */ /* 0x000fe20000010011 */
[----:B------:R-:W-:Y:S01]  /*0a40*/  FADD.FTZ R16, R15, R12 ;  /* 0x0000000c0f107221 */ /* 0x000fe20000010000 */
[----:B------:R-:W-:Y:S01]  /*0a50*/  FADD.FTZ R15, RZ, R10 ;  /* 0x0000000aff0f7221 */ /* 0x000fe20000010000 */
        /* <DEDUP_REMOVED lines=19> */
[C---:B0-----:R-:W-:Y:S01]  /*0b90*/  FADD.FTZ R18, R17.reuse, R12 ;  /* 0x0000000c11127221 */ /* 0x041fe20000010000 */
        /* <DEDUP_REMOVED lines=13> */
.L_x_1018:
[----:B------:R-:W-:Y:S05]  /*0c70*/  BSYNC.RECONVERGENT B0 ;  /* 0x0000000000007941 */ /* 0x000fea0003800200 */
.L_x_1017:
[----:B------:R-:W-:Y:S06]  /*0c80*/  BAR.SYNC.DEFER_BLOCKING 0x0 ;  /* 0x0000000000007b1d */ /* 0x000fec0000010000 */
[----:B------:R-:W-:Y:S04]  /*0c90*/  BSSY.RECONVERGENT B0, `(.L_x_1019) ;  /* 0x0000035000007945 */ /* 0x000fe80003800200 */
[----:B------:R-:W-:Y:S05]  /*0ca0*/  @P3 BRA `(.L_x_1020) ;  /* 0x0000000000cc3947 */ /* 0x000fea0003800000 */
[----:B------:R-:W4:Y:S01]  /*0cb0*/  S2UR UR7, SR_CgaCtaId ;  /* 0x00000000000779c3 */ /* 0x000f220000008800 */
[----:B------:R-:W-:Y:S02]  /*0cc0*/  UMOV UR6, 0x400 ;  /* 0x0000040000067882 */ /* 0x000fe40000000000 */
[----:B----4-:R-:W-:-:S09]  /*0cd0*/  ULEA UR6, UR7, UR6, 0x18 ;  /* 0x0000000607067291 */ /* 0x010fd2000f8ec0ff */
[----:B-12---:R-:W1:Y:S04]  /*0ce0*/  LDS.128 R16, [UR6+0x20] ;  /* 0x00002006ff107984 */ /* 0x006e680008000c00 */
[----:B------:R-:W2:Y:S04]  /*0cf0*/  LDS.128 R20, [UR6+0x30] ;  /* 0x00003006ff147984 */ /* 0x000ea80008000c00 */
[----:B------:R-:W4:Y:S01]  /*0d00*/  LDS.128 R24, [UR6+0x40] ;  /* 0x00004006ff187984 */ /* 0x000f220008000c00 */
[----:B-1----:R-:W-:Y:S01]  /*0d10*/  FADD.FTZ R39, R10, R16 ;  /* 0x000000100a277221 */ /* 0x002fe20000010000 */
[----:B0--3--:R-:W-:-:S03]  /*0d20*/  FADD.FTZ R10, R11, R17 ;  /* 0x000000110b0a7221 */ /* 0x009fc60000010000 */
[----:B------:R-:W-:Y:S01]  /*0d30*/  FADD.FTZ R39, R39, R18 ;  /* 0x0000001227277221 */ /* 0x000fe20000010000 */
[----:B------:R-:W-:Y:S02]  /*0d40*/  FADD.FTZ R10, R10, R19 ;  /* 0x000000130a0a7221 */ /* 0x000fe40000010000 */
[----:B------:R-:W0:Y:S01]  /*0d50*/  LDS.128 R16, [UR6+0x50] ;  /* 0x00005006ff107984 */ /* 0x000e220008000c00 */
[----:B--2---:R-:W-:Y:S01]  /*0d60*/  FADD.FTZ R39, R39, R20 ;  /* 0x0000001427277221 */ /* 0x004fe20000010000 */
[----:B------:R-:W-:-:S03]  /*0d70*/  FADD.FTZ R10, R10, R21 ;  /* 0x000000150a0a7221 */ /* 0x000fc60000010000 */
[----:B------:R-:W-:Y:S01]  /*0d80*/  FADD.FTZ R39, R39, R22 ;  /* 0x0000001627277221 */ /* 0x000fe20000010000 */
[----:B------:R-:W-:Y:S02]  /*0d90*/  FADD.FTZ R10, R10, R23 ;  /* 0x000000170a0a7221 */ /* 0x000fe40000010000 */
[----:B------:R-:W1:Y:S01]  /*0da0*/  LDS.128 R20, [UR6+0x60] ;  /* 0x00006006ff147984 */ /* 0x000e620008000c00 */
[----:B----4-:R-:W-:Y:S01]  /*0db0*/  FADD.FTZ R39, R39, R24 ;  /* 0x0000001827277221 */ /* 0x010fe20000010000 */
        /* <DEDUP_REMOVED lines=18> */
[----:B------:R-:W2:Y:S02]  /*0ee0*/  LDS.128 R24, [UR6+0xa0] ;  /* 0x0000a006ff187984 */ /* 0x000ea40008000c00 */
[----:B0-----:R-:W-:Y:S01]  /*0ef0*/  FADD.FTZ R10, R10, R17 ;  /* 0x000000110a0a7221 */ /* 0x001fe20000010000 */
[----:B------:R-:W-:-:S03]  /*0f00*/  FADD.FTZ R39, R39, R16 ;  /* 0x0000001027277221 */ /* 0x000fc60000010000 */
[----:B------:R-:W-:Y:S01]  /*0f10*/  FADD.FTZ R16, R10, R19 ;  /* 0x000000130a107221 */ /* 0x000fe20000010000 */
[----:B------:R-:W-:Y:S01]  /*0f20*/  FADD.FTZ R39, R39, R18 ;  /* 0x0000001227277221 */ /* 0x000fe20000010000 */
[----:B------:R-:W0:Y:S02]  /*0f30*/  LDS.64 R10, [UR6+0xb0] ;  /* 0x0000b006ff0a7984 */ /* 0x000e240008000a00 */
[----:B-1----:R-:W-:Y:S01]  /*0f40*/  FADD.FTZ R16, R16, R21 ;  /* 0x0000001510107221 */ /* 0x002fe20000010000 */
[----:B------:R-:W-:-:S03]  /*0f50*/  FADD.FTZ R39, R39, R20 ;  /* 0x0000001427277221 */ /* 0x000fc60000010000 */
[----:B------:R-:W-:Y:S01]  /*0f60*/  FADD.FTZ R16, R16, R23 ;  /* 0x0000001710107221 */ /* 0x000fe20000010000 */
[----:B------:R-:W-:-:S03]  /*0f70*/  FADD.FTZ R39, R39, R22 ;  /* 0x0000001627277221 */ /* 0x000fc60000010000 */
[----:B--2---:R-:W-:Y:S01]  /*0f80*/  FADD.FTZ R16, R16, R25 ;  /* 0x0000001910107221 */ /* 0x004fe20000010000 */
[----:B------:R-:W-:-:S03]  /*0f90*/  FADD.FTZ R39, R39, R24 ;  /* 0x0000001827277221 */ /* 0x000fc60000010000 */
[----:B------:R-:W-:Y:S01]  /*0fa0*/  FADD.FTZ R16, R16, R27 ;  /* 0x0000001b10107221 */ /* 0x000fe20000010000 */
[----:B------:R-:W-:-:S04]  /*0fb0*/  FADD.FTZ R39, R39, R26 ;  /* 0x0000001a27277221 */ /* 0x000fc80000010000 */
[----:B0-----:R-:W-:Y:S01]  /*0fc0*/  FADD.FTZ R10, R39, R10 ;  /* 0x0000000a270a7221 */ /* 0x001fe20000010000 */
[----:B------:R-:W-:-:S07]  /*0fd0*/  FADD.FTZ R11, R16, R11 ;  /* 0x0000000b100b7221 */ /* 0x000fce0000010000 */
.L_x_1020:
[----:B------:R-:W-:Y:S05]  /*0fe0*/  BSYNC.RECONVERGENT B0 ;  /* 0x0000000000007941 */ /* 0x000fea0003800200 */
.L_x_1019:
[----:B------:R-:W-:Y:S06]  /*0ff0*/  BAR.SYNC.DEFER_BLOCKING 0x0 ;  /* 0x0000000000007b1d */ /* 0x000fec0000010000 */
[----:B------:R-:W-:Y:S04]  /*1000*/  BSSY.RECONVERGENT B0, `(.L_x_1021) ;  /* 0x00000f3000007945 */ /* 0x000fe80003800200 */
[----:B------:R-:W-:Y:S05]  /*1010*/  @P5 BRA `(.L_x_1022) ;  /* 0x0000000c00c45947 */ /* 0x000fea0003800000 */
[----:B-12---:R-:W1:Y:S01]  /*1020*/  LDS.128 R16, [R31+0x50] ;  /* 0x000050001f107984 */ /* 0x006e620000000c00 */
[----:B------:R-:W-:-:S03]  /*1030*/  UMOV UR6, 0x1e0 ;  /* 0x000001e000067882 */ /* 0x000fc60000000000 */
[----:B------:R-:W2:Y:S04]  /*1040*/  LDS.128 R20, [R31+0xa0] ;  /* 0x0000a0001f147984 */ /* 0x000ea80000000c00 */
[----:B------:R-:W4:Y:S01]  /*1050*/  LDS.128 R24, [R31+0xf0] ;  /* 0x0000f0001f187984 */ /* 0x000f220000000c00 */
[----:B-1----:R-:W-:Y:S01]  /*1060*/  FADD.FTZ R39, R12, R16 ;  /* 0x000000100c277221 */ /* 0x002fe20000010000 */
[----:B0-----:R-:W-:Y:S01]  /*1070*/  FADD.FTZ R12, R13, R17 ;  /* 0x000000110d0c7221 */ /* 0x001fe20000010000 */
[----:B------:R-:W-:Y:S01]  /*1080*/  FADD.FTZ R13, R14, R18 ;  /* 0x000000120e0d7221 */ /* 0x000fe20000010000 */
[----:B------:R-:W-:Y:S01]  /*1090*/  FADD.FTZ R14, R15, R19 ;  /* 0x000000130f0e7221 */ /* 0x000fe20000010000 */
[----:B--2---:R-:W-:Y:S01]  /*10a0*/  FADD.FTZ R39, R39, R20 ;  /* 0x0000001427277221 */ /* 0x004fe20000010000 */
        /* <DEDUP_REMOVED lines=28> */
.L_x_1023:
        /* <DEDUP_REMOVED lines=204> */
.L_x_1022:
[----:B------:R-:W-:Y:S05]  /*1f30*/  BSYNC.RECONVERGENT B0 ;  /* 0x0000000000007941 */ /* 0x000fea0003800200 */
.L_x_1021:
        /* <DEDUP_REMOVED lines=12> */
[----:B------:R-:W-:Y:S02]  /*2000*/  IADD3.X R20, PT, PT, RZ, R17, RZ, P1, !PT ;  /* 0x00000011ff147210 */ /* 0x000fe40000ffe4ff */
        /* <DEDUP_REMOVED lines=16> */
.L_x_1025:
[----:B------:R-:W-:Y:S05]  /*2110*/  BSYNC.RECONVERGENT B0 ;  /* 0x0000000000007941 */ /* 0x000fea0003800200 */
.L_x_1024:
        /* <DEDUP_REMOVED lines=11> */
[----:B0---4-:R-:W0:Y:S01]  /*21d0*/  LDC.64 R12, c[0x0][0x3c8] ;  /* 0x0000f200ff0c7b82 */ /* 0x011e220000000a00 */
[----:B------:R-:W-:Y:S01]  /*21e0*/  MOV R3, UR4 ;  /* 0x0000000400037c02 */ /* 0x000fe20008000f00 */
[----:B------:R-:W-:Y:S02]  /*21f0*/  UIADD3 UR18, UPT, UPT, UR13, UR12, URZ ;  /* 0x0000000c0d127290 */ /* 0x000fe4000fffe0ff */
[----:B------:R-:W-:Y:S01]  /*2200*/  UIMAD UR6, UR19, UR21, UR12 ;  /* 0x00000015130672a4 */ /* 0x000fe2000f8e020c */
[----:B------:R-:W-:-:S03]  /*2210*/  LOP3.LUT P1, R3, R3, 0x2, RZ, 0xc0, !PT ;  /* 0x0000000203037812 */ /* 0x000fc6000782c0ff */
[----:B------:R-:W-:Y:S01]  /*2220*/  UIMAD.WIDE.U32 UR6, UR6, 0x8, UR8 ;  /* 0x00000008060678a5 */ /* 0x000fe2000f8e0008 */
[----:B--2---:R-:W-:Y:S02]  /*2230*/  SEL R16, RZ, UR20, P1 ;  /* 0x00000014ff107c07 */ /* 0x004fe40008800000 */
[----:B------:R-:W-:Y:S02]  /*2240*/  MOV R15, UR18 ;  /* 0x00000012000f7c02 */ /* 0x000fe40008000f00 */
[----:B------:R-:W-:Y:S02]  /*2250*/  ISETP.NE.AND P1, PT, R16, -0x1, PT ;  /* 0xffffffff1000780c */ /* 0x000fe40003f25270 */
[----:B------:R-:W-:Y:S02]  /*2260*/  MOV R14, UR6 ;  /* 0x00000006000e7c02 */ /* 0x000fe40008000f00 */
[----:B------:R-:W-:Y:S01]  /*2270*/  IADD3 R3, PT, PT, -R3, 0x1, RZ ;  /* 0x0000000103037810 */ /* 0x000fe20007ffe1ff */
[----:B0-----:R-:W-:Y:S01]  /*2280*/  IMAD.WIDE.U32 R12, R15, 0x4, R12 ;  /* 0x000000040f0c7825 */ /* 0x001fe200078e000c */
[----:B------:R-:W-:-:S05]  /*2290*/  MOV R15, UR7 ;  /* 0x00000007000f7c02 */ /* 0x000fca0008000f00 */
[----:B------:R0:W-:Y:S01]  /*22a0*/  STG.E.64 desc[UR14][R14.64], R10 ;  /* 0x0000000a0e007986 */ /* 0x0001e2000c101b0e */
[----:B------:R-:W-:Y:S06]  /*22b0*/  MEMBAR.ALL.GPU ;  /* 0x0000000000007992 */ /* 0x000fec000000a000 */
[----:B------:R-:W-:-:S00]  /*22c0*/  ERRBAR ;  /* 0x00000000000079ab */ /* 0x000fc00000000000 */
[----:B------:R-:W-:Y:S06]  /*22d0*/  CGAERRBAR ;  /* 0x00000000000075ab */ /* 0x000fec0000000000 */
[----:B------:R0:W-:Y:S01]  /*22e0*/  REDG.E.ADD.S32.STRONG.GPU desc[UR14][R12.64], R3 ;  /* 0x000000030c00798e */ /* 0x0001e2000c12e30e */
[----:B------:R-:W-:Y:S05]  /*22f0*/  @!P1 BRA `(.L_x_1027) ;  /* 0x0000000000149947 */ /* 0x000fea0003800000 */
.L_x_1028:
[----:B0-----:R-:W2:Y:S04]  /*2300*/  LDG.E.STRONG.GPU R3, desc[UR14][R12.64] ;  /* 0x0000000e0c037981 */ /* 0x001ea8000c1ef900 */
[----:B--2---:R-:W-:Y:S01]  /*2310*/  CCTL.IVALL ;  /* 0x00000000ff00798f */ /* 0x004fe20002000000 */
[----:B------:R-:W-:Y:S05]  /*2320*/  YIELD ;  /* 0x0000000000007946 */ /* 0x000fea0003800000 */
[----:B------:R-:W-:-:S13]  /*2330*/  ISETP.NE.AND P1, PT, R3, R16, PT ;  /* 0x000000100300720c */ /* 0x000fda0003f25270 */
[----:B------:R-:W-:Y:S05]  /*2340*/  @P1 BRA `(.L_x_1028) ;  /* 0xfffffffc00ec1947 */ /* 0x000fea000383ffff */
.L_x_1027:
[----:B------:R-:W-:Y:S05]  /*2350*/  WARPSYNC.ALL ;  /* 0x0000000000007948 */ /* 0x000fea0003800000 */
[----:B------:R-:W-:Y:S01]  /*2360*/  BAR.SYNC.DEFER_BLOCKING 0x0 ;  /* 0x0000000000007b1d */ /* 0x000fe20000010000 */
[----:B0-----:R-:W-:-:S05]  /*2370*/  HFMA2 R3, -RZ, RZ, 0, 0 ;  /* 0x00000000ff037431 */ /* 0x001fca00000001ff */
[----:B------:R-:W-:Y:S05]  /*2380*/  @!P4 BRA `(.L_x_1029) ;  /* 0x00000004002cc947 */ /* 0x000fea0003800000 */
[----:B------:R-:W-:-:S07]  /*2390*/  MOV R3, RZ ;  /* 0x000000ff00037202 */ /* 0x000fce0000000f00 */
.L_x_1030:
[C---:B----4-:R-:W-:Y:S02]  /*23a0*/  IADD3 R14, PT, PT, R3.reuse, 0x1, RZ ;  /* 0x00000001030e7810 */ /* 0x050fe40007ffe0ff */
[C---:B------:R-:W-:Y:S02]  /*23b0*/  ISETP.EQ.OR P4, PT, R3.reuse, UR19, P3 ;  /* 0x0000001303007c0c */ /* 0x040fe40009f82670 */
[----:B------:R-:W-:Y:S02]  /*23c0*/  ISETP.EQ.OR P5, PT, R14, UR19, P3 ;  /* 0x000000130e007c0c */ /* 0x000fe40009fa2670 */
[C---:B------:R-:W-:Y:S02]  /*23d0*/  IADD3 R18, PT, PT, R3.reuse, 0x3, RZ ;  /* 0x0000000303127810 */ /* 0x040fe40007ffe0ff */
[----:B--2---:R-:W-:Y:S02]  /*23e0*/  IADD3 R16, PT, PT, R3, 0x2, RZ ;  /* 0x0000000203107810 */ /* 0x004fe40007ffe0ff */
[----:B------:R-:W-:-:S02]  /*23f0*/  MOV R15, UR21 ;  /* 0x00000015000f7c02 */ /* 0x000fc40008000f00 */
[----:B------:R-:W-:Y:S02]  /*2400*/  ISETP.EQ.OR P1, PT, R18, UR19, P3 ;  /* 0x0000001312007c0c */ /* 0x000fe40009f22670 */
[----:B------:R-:W-:Y:S02]  /*2410*/  ISETP.EQ.OR P6, PT, R16, UR19, P3 ;  /* 0x0000001310007c0c */ /* 0x000fe40009fc2670 */
[----:B------:R-:W-:Y:S01]  /*2420*/  MOV R12, UR21 ;  /* 0x00000015000c7c02 */ /* 0x000fe20008000f00 */
[----:B------:R-:W-:Y:S01]  /*2430*/  @!P5 IMAD R14, R14, R15, UR12 ;  /* 0x0000000c0e0ede24 */ /* 0x000fe2000f8e020f */
[----:B------:R-:W-:Y:S01]  /*2440*/  MOV R13, 0x8 ;  /* 0x00000008000d7802 */ /* 0x000fe20000000f00 */
[----:B------:R-:W-:Y:S01]  /*2450*/  HFMA2 R15, -RZ, RZ, 0, 4.76837158203125e-07 ;  /* 0x00000008ff0f7431 */ /* 0x000fe200000001ff */
[----:B------:R-:W-:Y:S01]  /*2460*/  MOV R19, UR21 ;  /* 0x0000001500137c02 */ /* 0x000fe20008000f00 */
[----:B------:R-:W-:Y:S01]  /*2470*/  @!P4 IMAD R12, R3, R12, UR12 ;  /* 0x0000000c030cce24 */ /* 0x000fe2000f8e020c */
[----:B-1----:R-:W-:-:S03]  /*2480*/  MOV R17, UR21 ;  /* 0x0000001500117c02 */ /* 0x002fc60008000f00 */
        /* <DEDUP_REMOVED lines=14> */
[----:B------:R-:W-:Y:S01]  /*2570*/  IADD3 R12, PT, PT, R3, 0x4, RZ ;  /* 0x00000004030c7810 */ /* 0x000fe20007ffe0ff */
        /* <DEDUP_REMOVED lines=44> */
.L_x_1029:
[----:B------:R-:W-:-:S04]  /*2840*/  ULOP3.LUT UR6, UR20, 0x7, URZ, 0xc0, !UPT ;  /* 0x0000000714067892 */ /* 0x000fc8000f8ec0ff */
[----:B------:R-:W-:-:S09]  /*2850*/  UISETP.NE.AND UP0, UPT, UR6, URZ, UPT ;  /* 0x000000ff0600728c */ /* 0x000fd2000bf05270 */
[----:B------:R-:W-:Y:S05]  /*2860*/  BRA.U !UP0, `(.L_x_1026) ;  /* 0x00000005082c7547 */ /* 0x000fea000b800000 */
[----:B------:R-:W-:Y:S02]  /*2870*/  UIADD3 UR6, UPT, UPT, UR6, -0x1, URZ ;  /* 0xffffffff06067890 */ /* 0x000fe4000fffe0ff */
[----:B------:R-:W-:Y:S02]  /*2880*/  ULOP3.LUT UP1, UR7, UR20, 0x3, URZ, 0xc0, !UPT ;  /* 0x0000000314077892 */ /* 0x000fe4000f82c0ff */
[----:B------:R-:W-:-:S09]  /*2890*/  UISETP.GE.U32.AND UP0, UPT, UR6, 0x3, UPT ;  /* 0x000000030600788c */ /* 0x000fd2000bf06070 */
[----:B------:R-:W-:Y:S05]  /*28a0*/  BRA.U !UP0, `(.L_x_1031) ;  /* 0x0000000108907547 */ /* 0x000fea000b800000 */
[C---:B--2-4-:R-:W-:Y:S01]  /*28b0*/  IADD3 R16, PT, PT, R3.reuse, 0x2, RZ ;  /* 0x0000000203107810 */ /* 0x054fe20007ffe0ff */
[----:B------:R-:W-:Y:S01]  /*28c0*/  HFMA2 R13, -RZ, RZ, 0, 4.76837158203125e-07 ;  /* 0x00000008ff0d7431 */ /* 0x000fe200000001ff */
[C---:B------:R-:W-:Y:S02]  /*28d0*/  IADD3 R14, PT, PT, R3.reuse, 0x1, RZ ;  /* 0x00000001030e7810 */ /* 0x040fe40007ffe0ff */
[C---:B------:R-:W-:Y:S02]  /*28e0*/  ISETP.EQ.OR P1, PT, R3.reuse, UR19, P3 ;  /* 0x0000001303007c0c */ /* 0x040fe40009f22670 */
[----:B------:R-:W-:Y:S02]  /*28f0*/  ISETP.EQ.OR P5, PT, R16, UR19, P3 ;  /* 0x0000001310007c0c */ /* 0x000fe40009fa2670 */
[----:B------:R-:W-:Y:S02]  /*2900*/  ISETP.EQ.OR P4, PT, R14, UR19, P3 ;  /* 0x000000130e007c0c */ /* 0x000fe40009f82670 */
[----:B------:R-:W-:-:S02]  /*2910*/  IADD3 R18, PT, PT, R3, 0x3, RZ ;  /* 0x0000000303127810 */ /* 0x000fc40007ffe0ff */
[----:B------:R-:W-:Y:S02]  /*2920*/  MOV R12, UR21 ;  /* 0x00000015000c7c02 */ /* 0x000fe40008000f00 */
[----:B-1----:R-:W-:Y:S02]  /*2930*/  MOV R17, UR21 ;  /* 0x0000001500117c02 */ /* 0x002fe40008000f00 */
        /* <DEDUP_REMOVED lines=27> */
.L_x_1031:
[----:B------:R-:W-:Y:S05]  /*2af0*/  BRA.U !UP1, `(.L_x_1026) ;  /* 0x0000000109887547 */ /* 0x000fea000b800000 */
[----:B------:R-:W-:Y:S02]  /*2b00*/  UISETP.NE.AND UP0, UPT, UR7, 0x1, UPT ;  /* 0x000000010700788c */ /* 0x000fe4000bf05270 */
[----:B------:R-:W-:-:S06]  /*2b10*/  ULOP3.LUT UR6, UR20, 0x1, URZ, 0xc0, !UPT ;  /* 0x0000000114067892 */ /* 0x000fcc000f8ec0ff */
[----:B--2-4-:R-:W-:Y:S01]  /*2b20*/  MOV R16, UR6 ;  /* 0x0000000600107c02 */ /* 0x014fe20008000f00 */
[----:B------:R-:W-:Y:S06]  /*2b30*/  BRA.U !UP0, `(.L_x_1032) ;  /* 0x0000000108487547 */ /* 0x000fec000b800000 */
[C---:B------:R-:W-:Y:S01]  /*2b40*/  IADD3 R12, PT, PT, R3.reuse, 0x1, RZ ;  /* 0x00000001030c7810 */ /* 0x040fe20007ffe0ff */
[----:B------:R-:W-:Y:S01]  /*2b50*/  HFMA2 R15, -RZ, RZ, 0, 4.76837158203125e-07 ;  /* 0x00000008ff0f7431 */ /* 0x000fe200000001ff */
[----:B------:R-:W-:Y:S02]  /*2b60*/  ISETP.EQ.OR P4, PT, R3, UR19, P3 ;  /* 0x0000001303007c0c */ /* 0x000fe40009f82670 */
[----:B------:R-:W-:Y:S02]  /*2b70*/  ISETP.EQ.OR P1, PT, R12, UR19, P3 ;  /* 0x000000130c007c0c */ /* 0x000fe40009f22670 */
[----:B------:R-:W-:Y:S02]  /*2b80*/  MOV R14, UR21 ;  /* 0x00000015000e7c02 */ /* 0x000fe40008000f00 */
[----:B------:R-:W-:-:S07]  /*2b90*/  MOV R13, UR21 ;  /* 0x00000015000d7c02 */ /* 0x000fce0008000f00 */
[----:B------:R-:W-:Y:S02]  /*2ba0*/  @!P4 IMAD R14, R3, R14, UR12 ;  /* 0x0000000c030ece24 */ /* 0x000fe4000f8e020e */
[----:B------:R-:W-:Y:S01]  /*2bb0*/  @!P1 IMAD R12, R12, R13, UR12 ;  /* 0x0000000c0c0c9e24 */ /* 0x000fe2000f8e020d */
[----:B------:R-:W-:Y:S01]  /*2bc0*/  MOV R13, 0x8 ;  /* 0x00000008000d7802 */ /* 0x000fe20000000f00 */
        /* <DEDUP_REMOVED lines=9> */
.L_x_1032:
[----:B------:R-:W-:Y:S01]  /*2c60*/  ISETP.EQ.OR P1, PT, R3, UR19, P3 ;  /* 0x0000001303007c0c */ /* 0x000fe20009f22670 */
[----:B------:R-:W-:Y:S03]  /*2c70*/  BSSY.RECONVERGENT B0, `(.L_x_1026) ;  /* 0x000000a000007945 */ /* 0x000fe60003800200 */
[----:B------:R-:W-:-:S13]  /*2c80*/  ISETP.NE.U32.OR P1, PT, R16, 0x1, P1 ;  /* 0x000000011000780c */ /* 0x000fda0000f25470 */
[----:B------:R-:W-:Y:S05]  /*2c90*/  @P1 BRA `(.L_x_1033) ;  /* 0x00000000001c1947 */ /* 0x000fea0003800000 */
[----:B------:R-:W-:Y:S01]  /*2ca0*/  HFMA2 R13, -RZ, RZ, 0, 4.76837158203125e-07 ;  /* 0x00000008ff0d7431 */ /* 0x000fe200000001ff */
[----:B------:R-:W-:-:S05]  /*2cb0*/  MOV R12, UR21 ;  /* 0x00000015000c7c02 */ /* 0x000fca0008000f00 */
[----:B------:R-:W-:-:S04]  /*2cc0*/  IMAD R12, R3, R12, UR12 ;  /* 0x0000000c030c7e24 */ /* 0x000fc8000f8e020c */
[----:B------:R-:W-:-:S06]  /*2cd0*/  IMAD.WIDE.U32 R12, R12, R13, UR8 ;  /* 0x000000080c0c7e25 */ /* 0x000fcc000f8e000d */
[----:B------:R-:W3:Y:S02]  /*2ce0*/  LDG.E.64 R12, desc[UR14][R12.64] ;  /* 0x0000000e0c0c7981 */ /* 0x000ee4000c1e1b00 */
[----:B---3--:R-:W-:Y:S01]  /*2cf0*/  FADD.FTZ R10, R10, R12 ;  /* 0x0000000c0a0a7221 */ /* 0x008fe20000010000 */
[----:B------:R-:W-:-:S07]  /*2d00*/  FADD.FTZ R11, R11, R13 ;  /* 0x0000000d0b0b7221 */ /* 0x000fce0000010000 */
.L_x_1033:
[----:B------:R-:W-:Y:S05]  /*2d10*/  BSYNC.RECONVERGENT B0 ;  /* 0x0000000000007941 */ /* 0x000fea0003800200 */
.L_x_1026:
[----:B------:R-:W5:Y:S01]  /*2d20*/  S2UR UR7, SR_CgaCtaId ;  /* 0x00000000000779c3 */ /* 0x000f620000008800 */
[----:B------:R-:W-:Y:S02]  /*2d30*/  UMOV UR6, 0x400 ;  /* 0x0000040000067882 */ /* 0x000fe40000000000 */
[----:B-----5:R-:W-:-:S09]  /*2d40*/  ULEA UR6, UR7, UR6, 0x18 ;  /* 0x0000000607067291 */ /* 0x020fd2000f8ec0ff */
[----:B------:R1:W-:Y:S01]  /*2d50*/  @!P3 STS.64 [UR6+0xc0], R10 ;  /* 0x0000c00aff00b988 */ /* 0x0003e20008000a06 */
[----:B------:R-:W-:Y:S06]  /*2d60*/  BAR.SYNC.DEFER_BLOCKING 0x0 ;  /* 0x0000000000007b1d */ /* 0x000fec0000010000 */
[----:B0---4-:R-:W0:Y:S01]  /*2d70*/  LDS.64 R12, [UR6+0xc0] ;  /* 0x0000c006ff0c7984 */ /* 0x011e220008000a00 */
[----:B------:R-:W4:Y:S01]  /*2d80*/  LDCU UR6, c[0x0][0x42c] ;  /* 0x00008580ff0677ac */ /* 0x000f220008000800 */
[----:B------:R-:W-:Y:S05]  /*2d90*/  @!P2 BRA `(.L_x_1034) ;  /* 0x000000000048a947 */ /* 0x000fea0003800000 */
[----:B------:R-:W-:Y:S01]  /*2da0*/  FFMA.FTZ R32, R5, R0, R32 ;  /* 0x0000000005207223 */ /* 0x000fe20000010020 */
[----:B------:R-:W-:-:S03]  /*2db0*/  FFMA.FTZ R30, R7, R2, R30 ;  /* 0x00000002071e7223 */ /* 0x000fc6000001001e */
[----:B------:R-:W-:Y:S01]  /*2dc0*/  FMUL.FTZ R3, R32, -1.4426950216293334961 ;  /* 0xbfb8aa3b20037820 */ /* 0x000fe20000410000 */
[----:B------:R-:W-:-:S05]  /*2dd0*/  FMUL.FTZ R14, R30, -1.4426950216293334961 ;  /* 0xbfb8aa3b1e0e7820 */ /* 0x000fca0000410000 */
[----:B------:R-:W1:Y:S08]  /*2de0*/  MUFU.EX2 R3, R3 ;  /* 0x0000000300037308 */ /* 0x000e700000000800 */
[----:B------:R-:W5:Y:S01]  /*2df0*/  MUFU.EX2 R14, R14 ;  /* 0x0000000e000e7308 */ /* 0x000f620000000800 */
[----:B-1-3--:R-:W-:-:S07]  /*2e00*/  FADD.FTZ R10, R3, 1 ;  /* 0x3f800000030a7421 */ /* 0x00afce0000010000 */
[----:B------:R-:W1:Y:S01]  /*2e10*/  MUFU.RCP R11, R10 ;  /* 0x0000000a000b7308 */ /* 0x000e620000001000 */
[----:B-----5:R-:W-:-:S07]  /*2e20*/  FADD.FTZ R15, R14, 1 ;  /* 0x3f8000000e0f7421 */ /* 0x020fce0000010000 */
[----:B--2---:R-:W2:Y:S01]  /*2e30*/  MUFU.RCP R16, R15 ;  /* 0x0000000f00107308 */ /* 0x004ea20000001000 */
[----:B-1----:R-:W-:Y:S01]  /*2e40*/  FADD.FTZ R17, -R11, 1 ;  /* 0x3f8000000b117421 */ /* 0x002fe20000010100 */
[----:B------:R-:W-:-:S03]  /*2e50*/  FMUL.FTZ R8, R8, R11 ;  /* 0x0000000b08087220 */ /* 0x000fc60000410000 */
[----:B------:R-:W-:Y:S01]  /*2e60*/  FFMA.FTZ R17, R32, R17, 1 ;  /* 0x3f80000020117423 */ /* 0x000fe20000010011 */
[----:B--2---:R-:W-:Y:S01]  /*2e70*/  FADD.FTZ R19, -R16, 1 ;  /* 0x3f80000010137421 */ /* 0x004fe20000010100 */
[----:B------:R-:W-:Y:S02]  /*2e80*/  FMUL.FTZ R9, R9, R16 ;  /* 0x0000001009097220 */ /* 0x000fe40000410000 */
[----:B------:R-:W-:Y:S01]  /*2e90*/  FMUL.FTZ R8, R8, R17 ;  /* 0x0000001108087220 */ /* 0x000fe20000410000 */
[----:B------:R-:W-:-:S04]  /*2ea0*/  FFMA.FTZ R30, R30, R19, 1 ;  /* 0x3f8000001e1e7423 */ /* 0x000fc80000010013 */
[----:B------:R-:W-:-:S07]  /*2eb0*/  FMUL.FTZ R9, R9, R30 ;  /* 0x0000001e09097220 */ /* 0x000fce0000410000 */
.L_x_1034:
[----:B0---4-:R-:W-:Y:S01]  /*2ec0*/  FMUL.FTZ R3, R12, UR6 ;  /* 0x000000060c037c20 */ /* 0x011fe20008410000 */
[----:B------:R-:W-:Y:S01]  /*2ed0*/  FMUL.FTZ R13, R13, UR6 ;  /* 0x000000060d0d7c20 */ /* 0x000fe20008410000 */
[----:B------:R-:W-:Y:S04]  /*2ee0*/  BSSY.RECONVERGENT B0, `(.L_x_1035) ;  /* 0x0000013000007945 */ /* 0x000fe80003800200 */
[----:B------:R-:W-:Y:S05]  /*2ef0*/  @P0 BRA `(.L_x_1036) ;  /* 0x0000000000440947 */ /* 0x000fea0003800000 */
[----:B------:R-:W0:Y:S01]  /*2f00*/  LDCU.64 UR8, c[0x0][0x3f8] ;  /* 0x00007f00ff0877ac */ /* 0x000e220008000a00 */
[----:B-1-3--:R-:W-:Y:S01]  /*2f10*/  SHF.R.S32.HI R10, RZ, 0x1f, R33 ;  /* 0x0000001fff0a7819 */ /* 0x00afe20000011421 */
[----:B------:R-:W-:Y:S01]  /*2f20*/  FFMA.FTZ R0, R0, R3, R13 ;  /* 0x0000000300007223 */ /* 0x000fe2000001000d */
[----:B------:R-:W-:Y:S01]  /*2f30*/  MOV R35, R37 ;  /* 0x0000002500237202 */ /* 0x000fe20000000f00 */
[----:B------:R-:W1:Y:S02]  /*2f40*/  LDCU.64 UR6, c[0x0][0x380] ;  /* 0x00007000ff0677ac */ /* 0x000e640008000a00 */
[----:B------:R-:W-:-:S04]  /*2f50*/  FFMA.FTZ R0, R5, R8, -R0 ;  /* 0x0000000805007223 */ /* 0x000fc80000010800 */
[----:B------:R-:W-:Y:S01]  /*2f60*/  FMUL.FTZ R8, R0, UR17 ;  /* 0x0000001100087c20 */ /* 0x000fe20008410000 */
[----:B0-----:R-:W-:Y:S02]  /*2f70*/  IMAD R10, R10, UR8, RZ ;  /* 0x000000080a0a7c24 */ /* 0x001fe4000f8e02ff */
[----:B------:R-:W-:-:S04]  /*2f80*/  IMAD.WIDE.U32 R34, R33, UR8, R34 ;  /* 0x0000000821227c25 */ /* 0x000fc8000f8e0022 */
[----:B------:R-:W-:Y:S02]  /*2f90*/  IMAD R11, R33, UR9, R10 ;  /* 0x00000009210b7c24 */ /* 0x000fe4000f8e020a */
[----:B------:R-:W-:Y:S01]  /*2fa0*/  FFMA.FTZ R10, R2, R3, R13 ;  /* 0x00000003020a7223 */ /* 0x000fe2000001000d */
[----:B-1----:R-:W-:Y:S02]  /*2fb0*/  LEA R2, P0, R34, UR6, 0x2 ;  /* 0x0000000622027c11 */ /* 0x002fe4000f8010ff */
[----:B------:R-:W-:Y:S01]  /*2fc0*/  IADD3 R11, PT, PT, R35, R11, RZ ;  /* 0x0000000b230b7210 */ /* 0x000fe20007ffe0ff */
[----:B------:R-:W-:-:S03]  /*2fd0*/  FFMA.FTZ R10, R7, R9, -R10 ;  /* 0x00000009070a7223 */ /* 0x000fc6000001080a */
[----:B------:R-:W-:Y:S01]  /*2fe0*/  LEA.HI.X R3, R34, UR7, R11, 0x2, P0 ;  /* 0x0000000722037c11 */ /* 0x000fe200080f140b */
[----:B------:R-:W-:-:S05]  /*2ff0*/  FMUL.FTZ R9, R10, UR17 ;  /* 0x000000110a097c20 */ /* 0x000fca0008410000 */
[----:B------:R0:W-:Y:S02]  /*3000*/  STG.E.64 desc[UR14][R2.64], R8 ;  /* 0x0000000802007986 */ /* 0x0001e4000c101b0e */
.L_x_1036:
[----:B------:R-:W-:Y:S05]  /*3010*/  BSYNC.RECONVERGENT B0 ;  /* 0x0000000000007941 */ /* 0x000fea0003800200 */
.L_x_1035:
[----:B------:R-:W-:Y:S02]  /*3020*/  UIADD3 UR11, UPT, UPT, UR21, UR11, URZ ;  /* 0x0000000b150b7290 */ /* 0x000fe4000fffe0ff */
[----:B------:R-:W-:Y:S02]  /*3030*/  UIADD3 UR4, UPT, UPT, UR4, 0x1, URZ ;  /* 0x0000000104047890 */ /* 0x000fe4000fffe0ff */
[----:B------:R-:W-:-:S09]  /*3040*/  UISETP.GE.AND UP0, UPT, UR11, UR5, UPT ;  /* 0x000000050b00728c */ /* 0x000fd2000bf06270 */
[----:B------:R-:W-:Y:S05]  /*3050*/  BRA.U !UP0, `(.L_x_1037) ;  /* 0xffffffd1087c7547 */ /* 0x000fea000b83ffff */
.L_x_1015:
[----:B------:R-:W4:Y:S01]  /*3060*/  LDC R4, c[0x0][0x370] ;  /* 0x0000dc00ff047b82 */ /* 0x000f220000000800 */
[----:B------:R-:W-:Y:S01]  /*3070*/  ISETP.NE.AND P2, PT, R28, RZ, PT ;  /* 0x000000ff1c00720c */ /* 0x000fe20003f45270 */
[----:B------:R-:W-:Y:S06]  /*3080*/  BSSY.RECONVERGENT B0, `(.L_x_1038) ;  /* 0x0000011000007945 */ /* 0x000fec0003800200 */
[----:B------:R-:W5:Y:S08]  /*3090*/  LDC R7, c[0x0][0x374] ;  /* 0x0000dd00ff077b82 */ /* 0x000f700000000800 */
[----:B0-----:R-:W0:Y:S01]  /*30a0*/  LDC.64 R2, c[0x0][0x3c8] ;  /* 0x0000f200ff027b82 */ /* 0x001e220000000a00 */
[----:B----4-:R-:W-:-:S02]  /*30b0*/  IADD3 R5, PT, PT, R4, -0x1, RZ ;  /* 0xffffffff04057810 */ /* 0x010fc40007ffe0ff */
[----:B------:R-:W-:Y:S02]  /*30c0*/  ISETP.NE.AND P1, PT, R4, 0x1, PT ;  /* 0x000000010400780c */ /* 0x000fe40003f25270 */
[----:B-----5:R-:W-:-:S04]  /*30d0*/  IADD3 R0, PT, PT, R7, -0x1, RZ ;  /* 0xffffffff07007810 */ /* 0x020fc80007ffe0ff */
        /* <DEDUP_REMOVED lines=11> */
.L_x_1039:
[----:B------:R-:W-:Y:S05]  /*3190*/  BSYNC.RECONVERGENT B0 ;  /* 0x0000000000007941 */ /* 0x000fea0003800200 */
.L_x_1038:
[----:B------:R-:W-:Y:S05]  /*31a0*/  @P0 EXIT ;  /* 0x000000000000094d */ /* 0x000fea0003800000 */
[----:B------:R-:W-:Y:S05]  /*31b0*/  @P2 BRA `(.L_x_1040) ;  /* 0x0000000000202947 */ /* 0x000fea0003800000 */
[----:B------:R-:W-:-:S05]  /*31c0*/  IMAD R0, R4, R7, RZ ;  /* 0x0000000704007224 */ /* 0x000fca00078e02ff */
[----:B------:R-:W-:-:S13]  /*31d0*/  ISETP.NE.AND P0, PT, R0, -0x1, PT ;  /* 0xffffffff0000780c */ /* 0x000fda0003f05270 */
[----:B------:R-:W-:Y:S05]  /*31e0*/  @!P0 BRA `(.L_x_1040) ;  /* 0x0000000000148947 */ /* 0x000fea0003800000 */
.L_x_1041:
[----:B0-----:R-:W4:Y:S04]  /*31f0*/  LDG.E.STRONG.GPU R5, desc[UR14][R2.64] ;  /* 0x0000000e02057981 */ /* 0x001f28000c1ef900 */
[----:B----4-:R-:W-:Y:S01]  /*3200*/  CCTL.IVALL ;  /* 0x00000000ff00798f */ /* 0x010fe20002000000 */
[----:B------:R-:W-:Y:S05]  /*3210*/  YIELD ;  /* 0x0000000000007946 */ /* 0x000fea0003800000 */
[----:B------:R-:W-:-:S13]  /*3220*/  ISETP.NE.AND P0, PT, R5, R0, PT ;  /* 0x000000000500720c */ /* 0x000fda0003f05270 */
[----:B------:R-:W-:Y:S05]  /*3230*/  @P0 BRA `(.L_x_1041) ;  /* 0xfffffffc00ec0947 */ /* 0x000fea000383ffff */
.L_x_1040:
[----:B------:R-:W-:Y:S05]  /*3240*/  WARPSYNC.ALL ;  /* 0x0000000000007948 */ /* 0x000fea0003800000 */
[----:B------:R-:W4:Y:S02]  /*3250*/  LDCU.64 UR10, c[0x0][0x3f8] ;  /* 0x00007f00ff0a77ac */ /* 0x000f240008000a00 */
[----:B----4-:R-:W-:-:S04]  /*3260*/  ULEA.HI UR8, UP0, UR11, UR10, URZ, 0x1 ;  /* 0x0000000a0b087291 */ /* 0x010fc8000f8108ff */
        /* <DEDUP_REMOVED lines=10> */
[----:B---3--:R-:W-:Y:S01]  /*3310*/  MOV R29, RZ ;  /* 0x000000ff001d7202 */ /* 0x008fe20000000f00 */
        /* <DEDUP_REMOVED lines=17> */
[----:B-1----:R-:W-:-:S04]  /*3430*/  SEL R11, RZ, 0x1, !P0 ;  /* 0x00000001ff0b7807 */ /* 0x002fc80004000000 */
        /* <DEDUP_REMOVED lines=24> */
[----:B------:R-:W3:Y:S01]  /*35c0*/  LDCU.64 UR18, c[0x0][0x388] ;  /* 0x00007100ff1277ac */ /* 0x000ee20008000a00 */
[----:B------:R-:W-:Y:S02]  /*35d0*/  MOV R0, UR8 ;  /* 0x0000000800007c02 */ /* 0x000fe40008000f00 */
[----:B------:R-:W-:Y:S01]  /*35e0*/  MOV R3, UR9 ;  /* 0x0000000900037c02 */ /* 0x000fe20008000f00 */
[----:B------:R-:W-:Y:S01]  /*35f0*/  USHF.L.U32 UR5, UR11, 0x2, URZ ;  /* 0x000000020b057899 */ /* 0x000fe200080006ff */
[----:B------:R-:W-:Y:S01]  /*3600*/  LOP3.LUT R5, R5, 0x3, RZ, 0xc0, !PT ;  /* 0x0000000305057812 */ /* 0x000fe200078ec0ff */
[----:B------:R-:W-:Y:S01]  /*3610*/  UMOV UR4, URZ ;  /* 0x000000ff00047c82 */ /* 0x000fe20008000000 */
[----:B------:R-:W-:-:S02]  /*3620*/  MOV R2, UR10 ;  /* 0x0000000a00027c02 */ /* 0x000fc40008000f00 */
[----:B--2---:R-:W-:Y:S02]  /*3630*/  SHF.L.U32 R16, R28, 0x2, RZ ;  /* 0x000000021c107819 */ /* 0x004fe400000006ff */
[----:B------:R-:W-:Y:S01]  /*3640*/  SHF.L.U64.HI R0, R0, 0x2, R3 ;  /* 0x0000000200007819 */ /* 0x000fe20000010203 */
[----:B------:R-:W-:Y:S01]  /*3650*/  IMAD.WIDE.U32 R2, R2, 0x4, RZ ;  /* 0x0000000402027825 */ /* 0x000fe200078e00ff */
[--C-:B------:R-:W-:Y:S02]  /*3660*/  SHF.L.U64.HI R17, R28, 0x2, R29.reuse ;  /* 0x000000021c117819 */ /* 0x100fe4000001021d */
[C---:B0-----:R-:W-:Y:S01]  /*3670*/  IADD3 R21, P1, PT, R16.reuse, UR12, RZ ;  /* 0x0000000c10157c10 */ /* 0x041fe2000ff3e0ff */
[----:B------:R-:W-:Y:S01]  /*3680*/  IMAD.WIDE.U32 R28, R5, 0x280, R28 ;  /* 0x00000280051c7825 */ /* 0x000fe200078e001c */
[C---:B-1----:R-:W-:Y:S02]  /*3690*/  IADD3 R18, P2, PT, R16.reuse, UR16, RZ ;  /* 0x0000001010127c10 */ /* 0x042fe4000ff5e0ff */
[----:B---3--:R-:W-:-:S02]  /*36a0*/  IADD3 R16, P3, PT, R16, UR18, RZ ;  /* 0x0000001210107c10 */ /* 0x008fc4000ff7e0ff */
[----:B------:R-:W-:Y:S02]  /*36b0*/  IADD3 R12, P4, PT, RZ, -R5, RZ ;  /* 0x80000005ff0c7210 */ /* 0x000fe40007f9e0ff */
[C---:B------:R-:W-:Y:S02]  /*36c0*/  IADD3.X R20, PT, PT, R17.reuse, UR13, RZ, P1, !PT ;  /* 0x0000000d11147c10 */ /* 0x040fe40008ffe4ff */
[----:B------:R-:W-:Y:S02]  /*36d0*/  IADD3.X R19, PT, PT, R17, UR17, RZ, P2, !PT ;  /* 0x0000001111137c10 */ /* 0x000fe400097fe4ff */
[----:B------:R-:W-:Y:S02]  /*36e0*/  IADD3 R29, PT, PT, R29, UR4, RZ ;  /* 0x000000041d1d7c10 */ /* 0x000fe4000fffe0ff */
[----:B------:R-:W-:Y:S02]  /*36f0*/  IADD3.X R17, PT, PT, R17, UR19, RZ, P3, !PT ;  /* 0x0000001311117c10 */ /* 0x000fe40009ffe4ff */
[----:B------:R-:W-:-:S02]  /*3700*/  IADD3 R25, PT, PT, R3, UR5, RZ ;  /* 0x0000000503197c10 */ /* 0x000fc4000fffe0ff */
[----:B------:R-:W-:-:S07]  /*3710*/  IADD3.X R14, PT, PT, RZ, -0x1, RZ, P4, !PT ;  /* 0xffffffffff0e7810 */ /* 0x000fce00027fe4ff */
.L_x_1044:
        /* <DEDUP_REMOVED lines=33> */
.L_x_1043:
[----:B------:R-:W-:Y:S05]  /*3930*/  BSYNC.RECONVERGENT B0 ;  /* 0x0000000000007941 */ /* 0x000fea0003800200 */
.L_x_1042:
[----:B------:R-:W-:Y:S05]  /*3940*/  @!P0 EXIT ;  /* 0x000000000000894d */ /* 0x000fea0003800000 */
[----:B------:R-:W-:Y:S01]  /*3950*/  BSSY.RECONVERGENT B0, `(.L_x_1045) ;  /* 0x0000061000007945 */ /* 0x000fe20003800200 */
[----:B------:R-:W-:Y:S02]  /*3960*/  USHF.L.U64.HI UR5, UR10, 0x2, UR11 ;  /* 0x000000020a057899 */ /* 0x000fe4000801020b */
[----:B------:R-:W-:Y:S02]  /*3970*/  USHF.L.U32 UR4, UR10, 0x2, URZ ;  /* 0x000000020a047899 */ /* 0x000fe400080006ff */
[----:B------:R-:W-:Y:S01]  /*3980*/  USHF.L.U64.HI UR7, UR6, 0x2, UR7 ;  /* 0x0000000206077899 */ /* 0x000fe20008010207 */
[----:B------:R-:W1:Y:S01]  /*3990*/  LDCU.64 UR12, c[0x0][0x3d8] ;  /* 0x00007b00ff0c77ac */ /* 0x000e620008000a00 */
[----:B------:R-:W3:Y:S01]  /*39a0*/  LDCU.64 UR16, c[0x0][0x388] ;  /* 0x00007100ff1077ac */ /* 0x000ee20008000a00 */
[----:B------:R-:W4:Y:S01]  /*39b0*/  LDCU.64 UR18, c[0x0][0x390] ;  /* 0x00007200ff1277ac */ /* 0x000f220008000a00 */
[----:B------:R-:W-:Y:S02]  /*39c0*/  USHF.L.U64.HI UR10, UR8, 0x2, UR9 ;  /* 0x00000002080a7899 */ /* 0x000fe40008010209 */
[----:B------:R-:W-:-:S02]  /*39d0*/  USHF.L.U32 UR11, UR8, 0x2, URZ ;  /* 0x00000002080b7899 */ /* 0x000fc400080006ff */
[----:B------:R-:W-:-:S12]  /*39e0*/  USHF.L.U32 UR6, UR6, 0x2, URZ ;  /* 0x0000000206067899 */ /* 0x000fd800080006ff */
.L_x_1046:
[C---:B------:R-:W-:Y:S02]  /*39f0*/  SHF.L.U32 R0, R28.reuse, 0x2, RZ ;  /* 0x000000021c007819 */ /* 0x040fe400000006ff */
[----:B01----:R-:W-:Y:S02]  /*3a00*/  SHF.L.U64.HI R4, R28, 0x2, R29 ;  /* 0x000000021c047819 */ /* 0x003fe4000001021d */
[----:B-1----:R-:W-:-:S04]  /*3a10*/  IADD3 R2, P0, PT, R0, UR12, RZ ;  /* 0x0000000c00027c10 */ /* 0x002fc8000ff1e0ff */
[----:B------:R-:W-:Y:S02]  /*3a20*/  IADD3.X R3, PT, PT, R4, UR13, RZ, P0, !PT ;  /* 0x0000000d04037c10 */ /* 0x000fe400087fe4ff */
[C---:B------:R-:W-:Y:S02]  /*3a30*/  IADD3 R6, P0, PT, R2.reuse, UR11, RZ ;  /* 0x0000000b02067c10 */ /* 0x040fe4000ff1e0ff */
[C---:B------:R-:W-:Y:S02]  /*3a40*/  IADD3 R10, P2, PT, R2.reuse, UR6, RZ ;  /* 0x00000006020a7c10 */ /* 0x040fe4000ff5e0ff */
[C---:B------:R-:W-:Y:S02]  /*3a50*/  IADD3.X R7, PT, PT, R3.reuse, UR10, RZ, P0, !PT ;  /* 0x0000000a03077c10 */ /* 0x040fe400087fe4ff */
[----:B------:R-:W-:Y:S02]  /*3a60*/  IADD3 R8, P1, PT, R2, UR4, RZ ;  /* 0x0000000402087c10 */ /* 0x000fe4000ff3e0ff */
[C---:B------:R-:W-:Y:S01]  /*3a70*/  IADD3.X R11, PT, PT, R3.reuse, UR7, RZ, P2, !PT ;  /* 0x00000007030b7c10 */ /* 0x040fe200097fe4ff */
[----:B------:R0:W5:Y:S01]  /*3a80*/  LDG.E R2, desc[UR14][R2.64] ;  /* 0x0000000e02027981 */ /* 0x000162000c1e1900 */
[----:B------:R-:W-:-:S03]  /*3a90*/  IADD3.X R9, PT, PT, R3, UR5, RZ, P1, !PT ;  /* 0x0000000503097c10 */ /* 0x000fc60008ffe4ff */
[----:B------:R-:W5:Y:S04]  /*3aa0*/  LDG.E R7, desc[UR14][R6.64] ;  /* 0x0000000e06077981 */ /* 0x000f68000c1e1900 */
[----:B------:R-:W5:Y:S04]  /*3ab0*/  LDG.E R8, desc[UR14][R8.64] ;  /* 0x0000000e08087981 */ /* 0x000f68000c1e1900 */
[----:B------:R-:W5:Y:S01]  /*3ac0*/  LDG.E R11, desc[UR14][R10.64] ;  /* 0x0000000e0a0b7981 */ /* 0x000f62000c1e1900 */
[----:B------:R-:W-:Y:S02]  /*3ad0*/  LOP3.LUT R15, R0, 0xfffffffc, RZ, 0xc0, !PT ;  /* 0xfffffffc000f7812 */ /* 0x000fe400078ec0ff */
[----:B--2---:R-:W-:-:S02]  /*3ae0*/  LOP3.LUT R16, R4, 0x1, RZ, 0xc0, !PT ;  /* 0x0000000104107812 */ /* 0x004fc400078ec0ff */
[C---:B---3--:R-:W-:Y:S02]  /*3af0*/  IADD3 R12, P0, PT, R15.reuse, UR16, RZ ;  /* 0x000000100f0c7c10 */ /* 0x048fe4000ff1e0ff */
[----:B0-----:R-:W-:Y:S02]  /*3b00*/  LOP3.LUT R3, R4, 0x3, RZ, 0xc0, !PT ;  /* 0x0000000304037812 */ /* 0x001fe400078ec0ff */
[----:B------:R-:W-:Y:S02]  /*3b10*/  IADD3.X R13, PT, PT, R16, UR17, RZ, P0, !PT ;  /* 0x00000011100d7c10 */ /* 0x000fe400087fe4ff */
[----:B----4-:R-:W-:Y:S02]  /*3b20*/  IADD3 R14, P0, PT, R15, UR18, RZ ;  /* 0x000000120f0e7c10 */ /* 0x010fe4000ff1e0ff */
[----:B-----5:R-:W-:Y:S02]  /*3b30*/  F2FP.BF16.F32.PACK_AB R5, R7, R2 ;  /* 0x000000020705723e */ /* 0x020fe400000010ff */
[----:B------:R-:W-:-:S02]  /*3b40*/  IADD3 R2, P1, PT, R15, UR12, RZ ;  /* 0x0000000c0f027c10 */ /* 0x000fc4000ff3e0ff */
[----:B------:R-:W-:Y:S02]  /*3b50*/  IADD3.X R15, PT, PT, R16, UR19, RZ, P0, !PT ;  /* 0x00000013100f7c10 */ /* 0x000fe400087fe4ff */
[----:B------:R-:W-:Y:S02]  /*3b60*/  IADD3.X R3, PT, PT, R3, UR13, RZ, P1, !PT ;  /* 0x0000000d03037c10 */ /* 0x000fe40008ffe4ff */
[----:B------:R-:W-:Y:S02]  /*3b70*/  F2FP.BF16.F32.PACK_AB R19, R11, R8 ;  /* 0x000000080b13723e */ /* 0x000fe400000010ff */
        /* <DEDUP_REMOVED lines=10> */
[----:B------:R-:W3:Y:S04]  /*3c20*/  LDG.E R20, desc[UR14][R6.64+0xa00] ;  /* 0x000a000e06147981 */ /* 0x000ee8000c1e1900 */
[----:B------:R-:W3:Y:S01]  /*3c30*/  LDG.E R21, desc[UR14][R8.64+0xa00] ;  /* 0x000a000e08157981 */ /* 0x000ee2000c1e1900 */
        /* <DEDUP_REMOVED lines=28> */
[----:B------:R-:W3:Y:S04]  /*3e00*/  LDG.E R2, desc[UR14][R2.64+0x1e00] ;  /* 0x001e000e02027981 */ /* 0x000ee8000c1e1900 */
[----:B------:R-:W3:Y:S04]  /*3e10*/  LDG.E R11, desc[UR14][R10.64+0x1e00] ;  /* 0x001e000e0a0b7981 */ /* 0x000ee8000c1e1900 */
[----:B------:R-:W4:Y:S04]  /*3e20*/  LDG.E R6, desc[UR14][R6.64+0x1e00] ;  /* 0x001e000e06067981 */ /* 0x000f28000c1e1900 */
[----:B------:R-:W4:Y:S01]  /*3e30*/  LDG.E R9, desc[UR14][R8.64+0x1e00] ;  /* 0x001e000e08097981 */ /* 0x000f22000c1e1900 */
        /* <DEDUP_REMOVED lines=13> */
[----:B---3--:R-:W-:Y:S02]  /*3f10*/  F2FP.BF16.F32.PACK_AB R11, R11, R2 ;  /* 0x000000020b0b723e */ /* 0x008fe400000010ff */
[----:B----4-:R-:W-:-:S03]  /*3f20*/  F2FP.BF16.F32.PACK_AB R3, R9, R6 ;  /* 0x000000060903723e */ /* 0x010fc600000010ff */
[----:B------:R1:W-:Y:S04]  /*3f30*/  STG.E desc[UR14][R4.64], R11 ;  /* 0x0000000b04007986 */ /* 0x0003e8000c10190e */
[----:B------:R1:W-:Y:S02]  /*3f40*/  STG.E desc[UR14][R14.64], R3 ;  /* 0x000000030e007986 */ /* 0x0003e4000c10190e */
[----:B------:R-:W-:Y:S05]  /*3f50*/  @P0 BRA `(.L_x_1046) ;  /* 0xfffffff800a40947 */ /* 0x000fea000383ffff */
[----:B------:R-:W-:Y:S05]  /*3f60*/  BSYNC.RECONVERGENT B0 ;  /* 0x0000000000007941 */ /* 0x000fea0003800200 */
.L_x_1045:
[----:B------:R-:W-:Y:S05]  /*3f70*/  EXIT ;  /* 0x000000000000794d */ /* 0x000fea0003800000 */
.L_x_1047:
        /* <DEDUP_REMOVED lines=16> */
.L_x_2088:


//--------------------- .text._Z35group_norm_nhwc_bwd_one_pass_kernelI11Fp32IOBf16WLi128ELi10ELi640EEv26Group_norm_nhwc_bwd_params --------------------------
	.section	.text._Z35group_norm_nhwc_bwd_one_pass_kernelI11Fp32IOBf16WLi128ELi10ELi640EEv26Group_norm_nhwc_bwd_params,"ax",@progbits
	.align	128
        .global         _Z35group_norm_nhwc_bwd_one_pass_kernelI11Fp32IOBf16WLi128ELi10ELi640EEv26Group_norm_nhwc_bwd_params
        .type           _Z35group_norm_nhwc_bwd_one_pass_kernelI11Fp32IOBf16WLi128ELi10ELi640EEv26Group_norm_nhwc_bwd_params,@function
        .size           _Z35group_norm_nhwc_bwd_one_pass_kernelI11Fp32IOBf16WLi128ELi10ELi640EEv26Group_norm_nhwc_bwd_params,(.L_x_2089 - _Z35group_norm_nhwc_bwd_one_pass_kernelI11Fp32IOBf16WLi128ELi10ELi640EEv26Group_norm_nhwc_bwd_params)
        .other          _Z35group_norm_nhwc_bwd_one_pass_kernelI11Fp32IOBf16WLi128ELi10ELi640EEv26Group_norm_nhwc_bwd_params,@"STO_CUDA_ENTRY STV_DEFAULT"
_Z35group_norm_nhwc_bwd_one_pass_kernelI11Fp32IOBf16WLi128ELi10ELi640EEv26Group_norm_nhwc_bwd_params:
.text._Z35group_norm_nhwc_bwd_one_pass_kernelI11Fp32IOBf16WLi128ELi10ELi640EEv26Group_norm_nhwc_bwd_params:
        /* <DEDUP_REMOVED lines=37> */
.L_x_1070:
        /* <DEDUP_REMOVED lines=118> */
.L_x_1049:
        /* <DEDUP_REMOVED lines=44> */
.L_x_1051:
[----:B------:R-:W-:Y:S05]  /*0c70*/  BSYNC.RECONVERGENT B0 ;  /* 0x0000000000007941 */ /* 0x000fea0003800200 */
.L_x_1050:
        /* <DEDUP_REMOVED lines=54> */
.L_x_1053:
[----:B------:R-:W-:Y:S05]  /*0fe0*/  BSYNC.RECONVERGENT B0 ;  /* 0x0000000000007941 */ /* 0x000fea0003800200 */
.L_x_1052:
        /* <DEDUP_REMOVED lines=40> */
.L_x_1056:
        /* <DEDUP_REMOVED lines=204> */
.L_x_1055:
[----:B------:R-:W-:Y:S05]  /*1f30*/  BSYNC.RECONVERGENT B0 ;  /* 0x0000000000007941 */ /* 0x000fea0003800200 */
.L_x_1054:
        /* <DEDUP_REMOVED lines=29> */
.L_x_1058:
[----:B------:R-:W-:Y:S05]  /*2110*/  BSYNC.RECONVERGENT B0 ;  /* 0x0000000000007941 */ /* 0x000fea0003800200 */
.L_x_1057:
        /* <DEDUP_REMOVED lines=30> */
.L_x_1061:
[----:B0-----:R-:W2:Y:S04]  /*2300*/  LDG.E.STRONG.GPU R3, desc[UR14][R12.64] ;  /* 0x0000000e0c037981 */ /* 0x001ea8000c1ef900 */
[----:B--2---:R-:W-:Y:S01]  /*2310*/  CCTL.IVALL ;  /* 0x00000000ff00798f */ /* 0x004fe20002000000 */
[----:B------:R-:W-:Y:S05]  /*2320*/  YIELD ;  /* 0x0000000000007946 */ /* 0x000fea0003800000 */
[----:B------:R-:W-:-:S13]  /*2330*/  ISETP.NE.AND P1, PT, R3, R16, PT ;  /* 0x000000100300720c */ /* 0x000fda0003f25270 */
[----:B------:R-:W-:Y:S05]  /*2340*/  @P1 BRA `(.L_x_1061) ;  /* 0xfffffffc00ec1947 */ /* 0x000fea000383ffff */
.L_x_1060:
[----:B------:R-:W-:Y:S05]  /*2350*/  WARPSYNC.ALL ;  /* 0x0000000000007948 */ /* 0x000fea0003800000 */
[----:B------:R-:W-:Y:S01]  /*2360*/  BAR.SYNC.DEFER_BLOCKING 0x0 ;  /* 0x0000000000007b1d */ /* 0x000fe20000010000 */
[----:B0-----:R-:W-:-:S05]  /*2370*/  HFMA2 R3, -RZ, RZ, 0, 0 ;  /* 0x00000000ff037431 */ /* 0x001fca00000001ff */
[----:B------:R-:W-:Y:S05]  /*2380*/  @!P4 BRA `(.L_x_1062) ;  /* 0x00000004002cc947 */ /* 0x000fea0003800000 */
[----:B------:R-:W-:-:S07]  /*2390*/  MOV R3, RZ ;  /* 0x000000ff00037202 */ /* 0x000fce0000000f00 */
.L_x_1063:
        /* <DEDUP_REMOVED lines=74> */
.L_x_1062:
        /* <DEDUP_REMOVED lines=43> */
.L_x_1064:
        /* <DEDUP_REMOVED lines=23> */
.L_x_1065:
        /* <DEDUP_REMOVED lines=11> */
.L_x_1066:
[----:B------:R-:W-:Y:S05]  /*2d10*/  BSYNC.RECONVERGENT B0 ;  /* 0x0000000000007941 */ /* 0x000fea0003800200 */
.L_x_1059:
        /* <DEDUP_REMOVED lines=26> */
.L_x_1067:
        /* <DEDUP_REMOVED lines=21> */
.L_x_1069:
[----:B------:R-:W-:Y:S05]  /*3010*/  BSYNC.RECONVERGENT B0 ;  /* 0x0000000000007941 */ /* 0x000fea0003800200 */
.L_x_1068:
[----:B------:R-:W-:Y:S02]  /*3020*/  UIADD3 UR11, UPT, UPT, UR21, UR11, URZ ;  /* 0x0000000b150b7290 */ /* 0x000fe4000fffe0ff */
[----:B------:R-:W-:Y:S02]  /*3030*/  UIADD3 UR4, UPT, UPT, UR4, 0x1, URZ ;  /* 0x0000000104047890 */ /* 0x000fe4000fffe0ff */
[----:B------:R-:W-:-:S09]  /*3040*/  UISETP.GE.AND UP0, UPT, UR11, UR5, UPT ;  /* 0x000000050b00728c */ /* 0x000fd2000bf06270 */
[----:B------:R-:W-:Y:S05]  /*3050*/  BRA.U !UP0, `(.L_x_1070) ;  /* 0xffffffd1087c7547 */ /* 0x000fea000b83ffff */
.L_x_1048:
        /* <DEDUP_REMOVED lines=19> */
.L_x_1072:
[----:B------:R-:W-:Y:S05]  /*3190*/  BSYNC.RECONVERGENT B0 ;  /* 0x0000000000007941 */ /* 0x000fea0003800200 */
.L_x_1071:
[----:B------:R-:W-:Y:S05]  /*31a0*/  @P0 EXIT ;  /* 0x000000000000094d */ /* 0x000fea0003800000 */
[----:B------:R-:W-:Y:S05]  /*31b0*/  @P2 BRA `(.L_x_1073) ;  /* 0x0000000000202947 */ /* 0x000fea0003800000 */
[----:B------:R-:W-:-:S05]  /*31c0*/  IMAD R0, R4, R7, RZ ;  /* 0x0000000704007224 */ /* 0x000fca00078e02ff */
[----:B------:R-:W-:-:S13]  /*31d0*/  ISETP.NE.AND P0, PT, R0, -0x1, PT ;  /* 0xffffffff0000780c */ /* 0x000fda0003f05270 */
[----:B------:R-:W-:Y:S05]  /*31e0*/  @!P0 BRA `(.L_x_1073) ;  /* 0x0000000000148947 */ /* 0x000fea0003800000 */
.L_x_1074:
[----:B0-----:R-:W4:Y:S04]  /*31f0*/  LDG.E.STRONG.GPU R5, desc[UR14][R2.64] ;  /* 0x0000000e02057981 */ /* 0x001f28000c1ef900 */
[----:B----4-:R-:W-:Y:S01]  /*3200*/  CCTL.IVALL ;  /* 0x00000000ff00798f */ /* 0x010fe20002000000 */
[----:B------:R-:W-:Y:S05]  /*3210*/  YIELD ;  /* 0x0000000000007946 */ /* 0x000fea0003800000 */
[----:B------:R-:W-:-:S13]  /*3220*/  ISETP.NE.AND P0, PT, R5, R0, PT ;  /* 0x000000000500720c */ /* 0x000fda0003f05270 */
[----:B------:R-:W-:Y:S05]  /*3230*/  @P0 BRA `(.L_x_1074) ;  /* 0xfffffffc00ec0947 */ /* 0x000fea000383ffff */
.L_x_1073:
        /* <DEDUP_REMOVED lines=78> */
.L_x_1077:
        /* <DEDUP_REMOVED lines=33> */
.L_x_1076:
[----:B------:R-:W-:Y:S05]  /*3930*/  BSYNC.RECONVERGENT B0 ;  /* 0x0000000000007941 */ /* 0x000fea0003800200 */
.L_x_1075:
        /* <DEDUP_REMOVED lines=11> */
.L_x_1079:
        /* <DEDUP_REMOVED lines=88> */
.L_x_1078:
[----:B------:R-:W-:Y:S05]  /*3f70*/  EXIT ;  /* 0x000000000000794d */ /* 0x000fea0003800000 */
.L_x_1080:
        /* <DEDUP_REMOVED lines=16> */
.L_x_2089:


//--------------------- .text._Z35group_norm_nhwc_bwd_one_pass_kernelI11Fp32IOBf16WLi256ELi10ELi640EEv26Group_norm_nhwc_bwd_params --------------------------
	.section	.text._Z35group_norm_nhwc_bwd_one_pass_kernelI11Fp32IOBf16WLi256ELi10ELi640EEv26Group_norm_nhwc_bwd_params,"ax",@progbits
	.align	128
        .global         _Z35group_norm_nhwc_bwd_one_pass_kernelI11Fp32IOBf16WLi256ELi10ELi640EEv26Group_norm_nhwc_bwd_params
        .type           _Z35group_norm_nhwc_bwd_one_pass_kernelI11Fp32IOBf16WLi256ELi10ELi640EEv26Group_norm_nhwc_bwd_params,@function
        .size           _Z35group_norm_nhwc_bwd_one_pass_kernelI11Fp32IOBf16WLi256ELi10ELi640EEv26Group_norm_nhwc_bwd_params,(.L_x_2090 - _Z35group_norm_nhwc_bwd_one_pass_kernelI11Fp32IOBf16WLi256ELi10ELi640EEv26Group_norm_nhwc_bwd_params)
        .other          _Z35group_norm_nhwc_bwd_one_pass_kernelI11Fp32IOBf16WLi256ELi10ELi640EEv26Group_norm_nhwc_bwd_params,@"STO_CUDA_ENTRY STV_DEFAULT"
_Z35group_norm_nhwc_bwd_one_pass_kernelI11Fp32IOBf16WLi256ELi10ELi640EEv26Group_norm_nhwc_bwd_params:
.text._Z35group_norm_nhwc_bwd_one_pass_kernelI11Fp32IOBf16WLi256ELi10ELi640EEv26Group_norm_nhwc_bwd_params:
        /* <DEDUP_REMOVED lines=30> */
.L_x_1107:
[----:B0-----:R-:W0:Y:S01]  /*01e0*/  LDC R6, c[0x0][0x410] ;  /* 0x00010400ff067b82 */ /* 0x001e220000000800 */
[----:B-1----:R-:W1:Y:S01]  /*01f0*/  LDCU.64 UR4, c[0x0][0x3b8] ;  /* 0x00007700ff0477ac */ /* 0x002e620008000a00 */
[----:B--2---:R-:W2:Y:S01]  /*0200*/  LDCU.128 UR16, c[0x0][0x400] ;  /* 0x00008000ff1077ac */ /* 0x004ea20008000c00 */
[----:B------:R-:W-:-:S05]  /*0210*/  ISETP.LE.AND P2, PT, RZ, UR7, PT ;  /* 0x00000007ff007c0c */ /* 0x000fca000bf43270 */
[----:B---3--:R-:W3:Y:S01]  /*0220*/  LDC.64 R8, c[0x0][0x3a8] ;  /* 0x0000ea00ff087b82 */ /* 0x008ee20000000a00 */
[----:B-1----:R-:W-:Y:S01]  /*0230*/  UIMAD.WIDE UR4, UR7, 0x8, UR4 ;  /* 0x00000008070478a5 */ /* 0x002fe2000f8e0204 */
[----:B--2---:R-:W-:Y:S02]  /*0240*/  ISETP.GE.U32.AND P0, PT, R35, UR16, PT ;  /* 0x0000001023007c0c */ /* 0x004fe4000bf06070 */
[----:B0-----:R-:W-:-:S03]  /*0250*/  IABS R5, R6 ;  /* 0x0000000600057213 */ /* 0x001fc60000000000 */
[----:B------:R-:W-:Y:S01]  /*0260*/  MOV R16, UR4 ;  /* 0x0000000400107c02 */ /* 0x000fe20008000f00 */
[----:B------:R-:W0:Y:S01]  /*0270*/  I2F.RP R0, R5 ;  /* 0x0000000500007306 */ /* 0x000e220000209400 */
[----:B------:R-:W-:-:S06]  /*0280*/  MOV R17, UR5 ;  /* 0x0000000500117c02 */ /* 0x000fcc0008000f00 */
        /* <DEDUP_REMOVED lines=11> */
[----:B------:R-:W-:-:S05]  /*0340*/  IMAD R0, R5, R0, R4 ;  /* 0x0000000005007224 */ /* 0x000fca00078e0204 */
[----:B------:R-:W-:Y:S02]  /*0350*/  ISETP.GT.U32.AND P1, PT, R5, R0, PT ;  /* 0x000000000500720c */ /* 0x000fe40003f24070 */
[----:B------:R-:W-:-:S11]  /*0360*/  LOP3.LUT R2, R6, UR7, RZ, 0x3c, !PT ;  /* 0x0000000706027c12 */ /* 0x000fd6000f8e3cff */
[----:B------:R-:W-:-:S04]  /*0370*/  @!P1 IADD3 R0, PT, PT, R0, -R5, RZ ;  /* 0x8000000500009210 */ /* 0x000fc80007ffe0ff */
[CC--:B------:R-:W-:Y:S02]  /*0380*/  ISETP.GE.U32.AND P4, PT, R0.reuse, R5.reuse, PT ;  /* 0x000000050000720c */ /* 0x0c0fe40003f86070 */
[-C--:B------:R-:W-:Y:S02]  /*0390*/  ISETP.GT.U32.AND P5, PT, R5, R0.reuse, PT ;  /* 0x000000000500720c */ /* 0x080fe40003fa4070 */
[----:B------:R-:W-:Y:S02]  /*03a0*/  IADD3 R5, PT, PT, R0, -R5, RZ ;  /* 0x8000000500057210 */ /* 0x000fe40007ffe0ff */
[----:B------:R-:W-:Y:S02]  /*03b0*/  ISETP.GE.AND P3, PT, R2, RZ, PT ;  /* 0x000000ff0200720c */ /* 0x000fe40003f66270 */
[----:B------:R-:W-:Y:S02]  /*03c0*/  @!P1 IADD3 R3, PT, PT, R3, 0x1, RZ ;  /* 0x0000000103039810 */ /* 0x000fe40007ffe0ff */
[----:B------:R-:W-:-:S02]  /*03d0*/  SEL R0, R5, R0, !P5 ;  /* 0x0000000005007207 */ /* 0x000fc40006800000 */
[----:B------:R-:W-:Y:S02]  /*03e0*/  ISETP.GE.AND.EX P0, PT, R45, UR17, PT, P0 ;  /* 0x000000112d007c0c */ /* 0x000fe4000bf06300 */
[----:B------:R-:W-:Y:S02]  /*03f0*/  ISETP.GE.U32.AND P1, PT, R41, UR16, PT ;  /* 0x0000001029007c0c */ /* 0x000fe4000bf26070 */
[----:B------:R-:W-:Y:S02]  /*0400*/  @P4 IADD3 R3, PT, PT, R3, 0x1, RZ ;  /* 0x0000000103034810 */ /* 0x000fe40007ffe0ff */
[----:B------:R-:W-:Y:S02]  /*0410*/  ISETP.NE.AND P4, PT, R6, RZ, PT ;  /* 0x000000ff0600720c */ /* 0x000fe40003f85270 */
[----:B------:R-:W-:Y:S02]  /*0420*/  LOP3.LUT R5, RZ, R6, RZ, 0x33, !PT ;  /* 0x00000006ff057212 */ /* 0x000fe400078e33ff */
[----:B------:R-:W-:-:S02]  /*0430*/  @!P2 IADD3 R0, PT, PT, -R0, RZ, RZ ;  /* 0x000000ff0000a210 */ /* 0x000fc40007ffe1ff */
[----:B------:R-:W-:Y:S01]  /*0440*/  ISETP.GE.AND.EX P1, PT, R44, UR17, PT, P1 ;  /* 0x000000112c007c0c */ /* 0x000fe2000bf26310 */
[----:B------:R-:W0:Y:S01]  /*0450*/  @!P0 LDC.64 R20, c[0x0][0x3f8] ;  /* 0x0000fe00ff148b82 */ /* 0x000e220000000a00 */
[----:B------:R-:W-:Y:S02]  /*0460*/  SEL R39, R5, R0, !P4 ;  /* 0x0000000005277207 */ /* 0x000fe40006000000 */
[----:B------:R-:W-:-:S03]  /*0470*/  @!P3 IADD3 R3, PT, PT, -R3, RZ, RZ ;  /* 0x000000ff0303b210 */ /* 0x000fc60007ffe1ff */
[----:B------:R-:W-:Y:S01]  /*0480*/  IMAD R25, R39, 0xa, RZ ;  /* 0x0000000a27197824 */ /* 0x000fe200078e02ff */
[----:B------:R-:W-:Y:S01]  /*0490*/  SEL R3, R5, R3, !P4 ;  /* 0x0000000305037207 */ /* 0x000fe20006000000 */
[----:B------:R-:W1:Y:S03]  /*04a0*/  @!P0 LDC.64 R18, c[0x0][0x398] ;  /* 0x0000e600ff128b82 */ /* 0x000e660000000a00 */
[----:B------:R-:W-:Y:S02]  /*04b0*/  IADD3 R30, P2, PT, R25, R40, RZ ;  /* 0x00000028191e7210 */ /* 0x000fe40007f5e0ff */
[----:B------:R-:W-:-:S03]  /*04c0*/  SHF.R.S32.HI R0, RZ, 0x1f, R3 ;  /* 0x0000001fff007819 */ /* 0x000fc60000011403 */
[----:B------:R-:W4:Y:S01]  /*04d0*/  @!P1 LDC.64 R10, c[0x0][0x3f8] ;  /* 0x0000fe00ff0a9b82 */ /* 0x000f220000000a00 */
[----:B------:R-:W-:Y:S02]  /*04e0*/  LEA.HI.X.SX32 R31, R25, RZ, 0x1, P2 ;  /* 0x000000ff191f7211 */ /* 0x000fe400010f0eff */
[----:B------:R-:W-:Y:S01]  /*04f0*/  ISETP.NE.AND P2, PT, RZ, UR15, PT ;  /* 0x0000000fff007c0c */ /* 0x000fe2000bf45270 */
[----:B------:R-:W-:Y:S02]  /*0500*/  IMAD R0, R0, UR18, RZ ;  /* 0x0000001200007c24 */ /* 0x000fe4000f8e02ff */
[C---:B------:R-:W-:Y:S02]  /*0510*/  IMAD.WIDE.U32 R30, R3.reuse, UR18, R30 ;  /* 0x00000012031e7c25 */ /* 0x040fe4000f8e001e */
[----:B------:R-:W3:Y:S02]  /*0520*/  @!P1 LDC.64 R12, c[0x0][0x3a0] ;  /* 0x0000e800ff0c9b82 */ /* 0x000ee40000000a00 */
[----:B------:R-:W-:-:S06]  /*0530*/  IMAD R5, R3, UR19, R0 ;  /* 0x0000001303057c24 */ /* 0x000fcc000f8e0200 */
[----:B------:R-:W1:Y:S01]  /*0540*/  @!P0 LDC.64 R2, c[0x0][0x3a0] ;  /* 0x0000e800ff028b82 */ /* 0x000e620000000a00 */
[----:B0-----:R-:W-:Y:S01]  /*0550*/  @!P0 IMAD R0, R45, R20, RZ ;  /* 0x000000142d008224 */ /* 0x001fe200078e02ff */
[----:B------:R-:W-:Y:S02]  /*0560*/  IADD3 R5, PT, PT, R31, R5, RZ ;  /* 0x000000051f057210 */ /* 0x000fe40007ffe0ff */
[----:B------:R-:W-:-:S04]  /*0570*/  @!P0 MOV R4, R30 ;  /* 0x0000001e00048202 */ /* 0x000fc80000000f00 */
[----:B------:R-:W0:Y:S01]  /*0580*/  @P2 LDC.64 R6, c[0x0][0x3b0] ;  /* 0x0000ec00ff062b82 */ /* 0x000e220000000a00 */
[C---:B------:R-:W-:Y:S01]  /*0590*/  @!P0 IMAD R27, R35.reuse, R21, R0 ;  /* 0x00000015231b8224 */ /* 0x040fe200078e0200 */
[----:B------:R-:W-:Y:S01]  /*05a0*/  @!P1 MOV R22, R30 ;  /* 0x0000001e00169202 */ /* 0x000fe20000000f00 */
[----:B----4-:R-:W-:Y:S01]  /*05b0*/  @!P1 IMAD R0, R44, R10, RZ ;  /* 0x0000000a2c009224 */ /* 0x010fe200078e02ff */
[----:B------:R-:W-:Y:S01]  /*05c0*/  @!P1 MOV R23, R5 ;  /* 0x0000000500179202 */ /* 0x000fe20000000f00 */
[----:B------:R-:W-:Y:S01]  /*05d0*/  @!P0 IMAD.WIDE.U32 R20, R35, R20, R4 ;  /* 0x0000001423148225 */ /* 0x000fe200078e0004 */
[----:B------:R-:W-:Y:S02]  /*05e0*/  LOP3.LUT R40, R42, 0xffff, RZ, 0xc0, !PT ;  /* 0x0000ffff2a287812 */ /* 0x000fe400078ec0ff */
[----:B------:R-:W4:Y:S01]  /*05f0*/  @!P1 LDC.64 R14, c[0x0][0x398] ;  /* 0x0000e600ff0e9b82 */ /* 0x000f220000000a00 */
[----:B------:R-:W-:Y:S01]  /*0600*/  @!P1 IMAD R29, R41, R11, R0 ;  /* 0x0000000b291d9224 */ /* 0x000fe200078e0200 */
[----:B------:R-:W-:Y:S01]  /*0610*/  @!P0 IADD3 R21, PT, PT, R21, R27, RZ ;  /* 0x0000001b15158210 */ /* 0x000fe20007ffe0ff */
[----:B------:R-:W-:Y:S01]  /*0620*/  @!P1 IMAD.WIDE.U32 R10, R41, R10, R22 ;  /* 0x0000000a290a9225 */ /* 0x000fe200078e0016 */
[----:B------:R-:W-:-:S02]  /*0630*/  @!P0 SHF.L.U32 R23, R20, 0x2, RZ ;  /* 0x0000000214178819 */ /* 0x000fc400000006ff */
[----:B------:R-:W-:Y:S02]  /*0640*/  @!P0 SHF.L.U64.HI R20, R20, 0x2, R21 ;  /* 0x0000000214148819 */ /* 0x000fe40000010215 */
[C---:B-1----:R-:W-:Y:S02]  /*0650*/  @!P0 IADD3 R2, P3, PT, R23.reuse, R2, RZ ;  /* 0x0000000217028210 */ /* 0x042fe40007f7e0ff */
[----:B------:R-:W-:Y:S02]  /*0660*/  @!P0 IADD3 R18, P4, PT, R23, R18, RZ ;  /* 0x0000001217128210 */ /* 0x000fe40007f9e0ff */
[----:B------:R-:W-:Y:S02]  /*0670*/  @!P1 IADD3 R21, PT, PT, R11, R29, RZ ;  /* 0x0000001d0b159210 */ /* 0x000fe40007ffe0ff */
[----:B------:R-:W-:Y:S02]  /*0680*/  IADD3 R23, PT, PT, R25, R40, RZ ;  /* 0x0000002819177210 */ /* 0x000fe40007ffe0ff */
[----:B------:R-:W-:-:S02]  /*0690*/  @!P1 SHF.L.U32 R11, R10, 0x2, RZ ;  /* 0x000000020a0b9819 */ /* 0x000fc400000006ff */
[----:B------:R-:W-:Y:S02]  /*06a0*/  @!P1 SHF.L.U64.HI R10, R10, 0x2, R21 ;  /* 0x000000020a0a9819 */ /* 0x000fe40000010215 */
[C---:B------:R-:W-:Y:S02]  /*06b0*/  @!P0 IADD3.X R3, PT, PT, R20.reuse, R3, RZ, P3, !PT ;  /* 0x0000000314038210 */ /* 0x040fe40001ffe4ff */
[----:B------:R-:W-:Y:S01]  /*06c0*/  @!P0 IADD3.X R19, PT, PT, R20, R19, RZ, P4, !PT ;  /* 0x0000001314138210 */ /* 0x000fe200027fe4ff */
[----:B0-----:R-:W-:Y:S01]  /*06d0*/  @P2 IMAD.WIDE R20, R23, 0x2, R6 ;  /* 0x0000000217142825 */ /* 0x001fe200078e0206 */
[----:B------:R-:W-:-:S03]  /*06e0*/  CS2R R6, SRZ ;  /* 0x0000000000067805 */ /* 0x000fc6000001ff00 */
[----:B---3--:R-:W-:Y:S01]  /*06f0*/  IMAD.WIDE R22, R23, 0x2, R8 ;  /* 0x0000000217167825 */ /* 0x008fe200078e0208 */
[----:B------:R-:W3:Y:S04]  /*0700*/  @P2 LDG.E.U16 R25, desc[UR10][R20.64] ;  /* 0x0000000a14192981 */ /* 0x000ee8000c1e1500 */
[----:B------:R0:W5:Y:S04]  /*0710*/  @!P0 LDG.E.64 R6, desc[UR10][R2.64] ;  /* 0x0000000a02068981 */ /* 0x000168000c1e1b00 */
[----:B------:R-:W3:Y:S04]  /*0720*/  @P2 LDG.E.U16 R24, desc[UR10][R20.64+0x2] ;  /* 0x0000020a14182981 */ /* 0x000ee8000c1e1500 */
[----:B------:R-:W3:Y:S01]  /*0730*/  LDG.E.U16 R33, desc[UR10][R22.64] ;  /* 0x0000000a16217981 */ /* 0x000ee2000c1e1500 */
[----:B0-----:R-:W-:-:S02]  /*0740*/  MOV R3, RZ ;  /* 0x000000ff00037202 */ /* 0x001fc40000000f00 */
[----:B------:R-:W-:Y:S01]  /*0750*/  MOV R2, RZ ;  /* 0x000000ff00027202 */ /* 0x000fe20000000f00 */
[----:B------:R-:W3:Y:S05]  /*0760*/  LDG.E.U16 R32, desc[UR10][R22.64+0x2] ;  /* 0x0000020a16207981 */ /* 0x000eea000c1e1500 */
[----:B------:R0:W5:Y:S01]  /*0770*/  @!P0 LDG.E.64 R2, desc[UR10][R18.64] ;  /* 0x0000000a12028981 */ /* 0x000162000c1e1b00 */
[C---:B------:R-:W-:Y:S02]  /*0780*/  @!P1 IADD3 R12, P5, PT, R11.reuse, R12, RZ ;  /* 0x0000000c0b0c9210 */ /* 0x040fe40007fbe0ff */
[----:B----4-:R-:W-:Y:S02]  /*0790*/  @!P1 IADD3 R14, P6, PT, R11, R14, RZ ;  /* 0x0000000e0b0e9210 */ /* 0x010fe40007fde0ff */
[----:B------:R-:W-:-:S02]  /*07a0*/  CS2R R8, SRZ ;  /* 0x0000000000087805 */ /* 0x000fc4000001ff00 */
[C---:B------:R-:W-:Y:S02]  /*07b0*/  @!P1 IADD3.X R13, PT, PT, R10.reuse, R13, RZ, P5, !PT ;  /* 0x0000000d0a0d9210 */ /* 0x040fe40002ffe4ff */
[----:B------:R-:W-:Y:S02]  /*07c0*/  @!P1 IADD3.X R15, PT, PT, R10, R15, RZ, P6, !PT ;  /* 0x0000000f0a0f9210 */ /* 0x000fe400037fe4ff */
[----:B------:R-:W-:Y:S01]  /*07d0*/  CS2R R10, SRZ ;  /* 0x00000000000a7805 */ /* 0x000fe2000001ff00 */
[----:B------:R0:W5:Y:S05]  /*07e0*/  @!P1 LDG.E.64 R8, desc[UR10][R12.64] ;  /* 0x0000000a0c089981 */ /* 0x00016a000c1e1b00 */
[----:B------:R0:W5:Y:S01]  /*07f0*/  @!P1 LDG.E.64 R10, desc[UR10][R14.64] ;  /* 0x0000000a0e0a9981 */ /* 0x000162000c1e1b00 */
[----:B--2---:R-:W-:-:S13]  /*0800*/  R2UR UR16, R16 ;  /* 0x00000000101072ca */ /* 0x004fda00000e0000 */
        /* <DEDUP_REMOVED lines=9> */
[----:B------:R-:W-:Y:S01]  /*08a0*/  CS2R R36, SRZ ;  /* 0x0000000000247805 */ /* 0x000fe2000001ff00 */
[----:B------:R-:W-:Y:S01]  /*08b0*/  UMOV UR9, 0x3f800000 ;  /* 0x3f80000000097882 */ /* 0x000fe20000000000 */
[----:B-1----:R-:W-:-:S13]  /*08c0*/  @P1 R2UR UR4, R0 ;  /* 0x00000000000412ca */ /* 0x002fda00000e0000 */
[----:B------:R-:W-:Y:S01]  /*08d0*/  @UP0 UMOV UR9, UR4 ;  /* 0x0000000400090c82 */ /* 0x000fe20008000000 */
[----:B---3--:R-:W-:Y:S02]  /*08e0*/  @P2 SHF.L.U32 R37, R25, 0x10, RZ ;  /* 0x0000001019252819 */ /* 0x008fe400000006ff */
[----:B------:R-:W-:Y:S02]  /*08f0*/  @P2 SHF.L.U32 R36, R24, 0x10, RZ ;  /* 0x0000001018242819 */ /* 0x000fe400000006ff */
[----:B------:R-:W-:Y:S02]  /*0900*/  SHF.L.U32 R33, R33, 0x10, RZ ;  /* 0x0000001021217819 */ /* 0x000fe400000006ff */
[----:B------:R-:W-:Y:S01]  /*0910*/  SHF.L.U32 R32, R32, 0x10, RZ ;  /* 0x0000001020207819 */ /* 0x000fe200000006ff */
[----:B0-----:R-:W-:Y:S06]  /*0920*/  BRA.U UP1, `(.L_x_1082) ;  /* 0x0000000101747547 */ /* 0x001fec000b800000 */
        /* <DEDUP_REMOVED lines=29> */
.L_x_1082:
        /* <DEDUP_REMOVED lines=34> */
[----:B0-----:R-:W-:-:S03]  /*0d20*/  FADD.FTZ R25, -R21, 1 ;  /* 0x3f80000015197421 */ /* 0x001fc60000010100 */
[----:B------:R-:W-:Y:S01]  /*0d30*/  FMUL.FTZ R17, R17, R22 ;  /* 0x0000001611117220 */ /* 0x000fe20000410000 */
[----:B------:R-:W-:Y:S01]  /*0d40*/  FMUL.FTZ R23, R10, R21 ;  /* 0x000000150a177220 */ /* 0x000fe20000410000 */
[----:B------:R-:W-:Y:S01]  /*0d50*/  FMUL.FTZ R19, R20, R19 ;  /* 0x0000001314137220 */ /* 0x000fe20000410000 */
[----:B------:R-:W-:Y:S01]  /*0d60*/  FFMA.FTZ R16, R16, R25, 1 ;  /* 0x3f80000010107423 */ /* 0x000fe20000010019 */
[----:B------:R-:W-:Y:S01]  /*0d70*/  FMUL.FTZ R21, R33, R17 ;  /* 0x0000001121157220 */ /* 0x000fe20000410000 */
[----:B-1----:R-:W-:Y:S01]  /*0d80*/  FADD.FTZ R25, -R18, 1 ;  /* 0x3f80000012197421 */ /* 0x002fe20000010100 */
[----:B------:R-:W-:Y:S02]  /*0d90*/  FMUL.FTZ R18, R11, R18 ;  /* 0x000000120b127220 */ /* 0x000fe40000410000 */
[----:B------:R-:W-:Y:S01]  /*0da0*/  FFMA.FTZ R20, R0, R21, RZ ;  /* 0x0000001500147223 */ /* 0x000fe200000100ff */
[----:B------:R-:W-:Y:S01]  /*0db0*/  FFMA.FTZ R25, R14, R25, 1 ;  /* 0x3f8000000e197423 */ /* 0x000fe20000010019 */
[----:B------:R-:W-:Y:S01]  /*0dc0*/  FMUL.FTZ R14, R23, R16 ;  /* 0x00000010170e7220 */ /* 0x000fe20000410000 */
[----:B------:R-:W-:Y:S01]  /*0dd0*/  FMUL.FTZ R16, R32, R19 ;  /* 0x0000001320107220 */ /* 0x000fe20000410000 */
[----:B------:R-:W-:Y:S01]  /*0de0*/  FADD.FTZ R23, RZ, R21 ;  /* 0x00000015ff177221 */ /* 0x000fe20000010000 */
[----:B------:R-:W-:Y:S01]  /*0df0*/  FMUL.FTZ R18, R18, R25 ;  /* 0x0000001912127220 */ /* 0x000fe20000410000 */
[----:B------:R-:W-:Y:S01]  /*0e00*/  FMUL.FTZ R22, R33, R14 ;  /* 0x0000000e21167220 */ /* 0x000fe20000410000 */
[----:B------:R-:W-:Y:S01]  /*0e10*/  FFMA.FTZ R21, R13, R16, R20 ;  /* 0x000000100d157223 */ /* 0x000fe20000010014 */
[----:B------:R-:W-:Y:S01]  /*0e20*/  FADD.FTZ R23, R16, R23 ;  /* 0x0000001710177221 */ /* 0x000fe20000010000 */
[----:B------:R-:W-:-:S02]  /*0e30*/  FMUL.FTZ R20, R32, R18 ;  /* 0x0000001220147220 */ /* 0x000fc40000410000 */
        /* <DEDUP_REMOVED lines=12> */
.L_x_1083:
[----:B------:R-:W0:Y:S01]  /*0f00*/  S2R R21, SR_LANEID ;  /* 0x0000000000157919 */ /* 0x000e220000000000 */
[----:B------:R-:W-:Y:S01]  /*0f10*/  MOV R17, R16 ;  /* 0x0000001000117202 */ /* 0x000fe20000000f00 */
[----:B------:R-:W1:Y:S01]  /*0f20*/  S2UR UR12, SR_CgaCtaId ;  /* 0x00000000000c79c3 */ /* 0x000e620000008800 */
[----:B------:R-:W-:Y:S01]  /*0f30*/  MOV R29, R0 ;  /* 0x00000000001d7202 */ /* 0x000fe20000000f00 */
        /* <DEDUP_REMOVED lines=43> */
.L_x_1085:
[----:B------:R-:W-:Y:S05]  /*11f0*/  BSYNC.RECONVERGENT B0 ;  /* 0x0000000000007941 */ /* 0x000fea0003800200 */
.L_x_1084:
        /* <DEDUP_REMOVED lines=52> */
.L_x_1087:
[----:B------:R-:W-:Y:S05]  /*1540*/  BSYNC.RECONVERGENT B0 ;  /* 0x0000000000007941 */ /* 0x000fea0003800200 */
.L_x_1086:
        /* <DEDUP_REMOVED lines=40> */
.L_x_1090:
        /* <DEDUP_REMOVED lines=204> */
.L_x_1089:
[----:B------:R-:W-:Y:S05]  /*2490*/  BSYNC.RECONVERGENT B0 ;  /* 0x0000000000007941 */ /* 0x000fea0003800200 */
.L_x_1088:
        /* <DEDUP_REMOVED lines=9> */
[----:B------:R-:W-:Y:S01]  /*2530*/  SHF.L.U32 R19, R21, 0x1, RZ ;  /* 0x0000000115137819 */ /* 0x000fe200000006ff */
[----:B-1----:R-:W-:Y:S01]  /*2540*/  IMAD.WIDE R22, R39, 0x4, R22 ;  /* 0x0000000427167825 */ /* 0x002fe200078e0216 */
        /* <DEDUP_REMOVED lines=18> */
.L_x_1092:
[----:B------:R-:W-:Y:S05]  /*2670*/  BSYNC.RECONVERGENT B0 ;  /* 0x0000000000007941 */ /* 0x000fea0003800200 */
.L_x_1091:
[----:B------:R-:W-:Y:S05]  /*2680*/  @!P4 BRA `(.L_x_1093) ;  /* 0x0000000800a8c947 */ /* 0x000fea0003800000 */
[----:B0---4-:R-:W0:Y:S01]  /*2690*/  LDC.64 R14, c[0x0][0x3d0] ;  /* 0x0000f400ff0e7b82 */ /* 0x011e220000000a00 */
[----:B------:R-:W-:Y:S02]  /*26a0*/  LOP3.LUT R0, R38, 0x1, RZ, 0xc0, !PT ;  /* 0x0000000126007812 */ /* 0x000fe400078ec0ff */
[----:B------:R-:W-:-:S03]  /*26b0*/  ISETP.GE.U32.AND P4, PT, R34, 0x8, PT ;  /* 0x000000082200780c */ /* 0x000fc60003f86070 */
[----:B-1----:R-:W-:-:S04]  /*26c0*/  IMAD R17, R0, UR14, RZ ;  /* 0x0000000e00117c24 */ /* 0x002fc8000f8e02ff */
        /* <DEDUP_REMOVED lines=9> */
[----:B--2---:R-:W-:Y:S02]  /*2760*/  MOV R19, UR4 ;  /* 0x0000000400137c02 */ /* 0x004fe40008000f00 */
        /* <DEDUP_REMOVED lines=10> */
.L_x_1095:
[----:B------:R-:W2:Y:S04]  /*2810*/  LDG.E.STRONG.GPU R0, desc[UR10][R12.64] ;  /* 0x0000000a0c007981 */ /* 0x000ea8000c1ef900 */
[----:B--2---:R-:W-:Y:S01]  /*2820*/  CCTL.IVALL ;  /* 0x00000000ff00798f */ /* 0x004fe20002000000 */
[----:B------:R-:W-:Y:S05]  /*2830*/  YIELD ;  /* 0x0000000000007946 */ /* 0x000fea0003800000 */
[----:B------:R-:W-:-:S13]  /*2840*/  ISETP.NE.AND P1, PT, R0, R21, PT ;  /* 0x000000150000720c */ /* 0x000fda0003f25270 */
[----:B------:R-:W-:Y:S05]  /*2850*/  @P1 BRA `(.L_x_1095) ;  /* 0xfffffffc00ec1947 */ /* 0x000fea000383ffff */
.L_x_1094:
[----:B------:R-:W-:Y:S05]  /*2860*/  WARPSYNC.ALL ;  /* 0x0000000000007948 */ /* 0x000fea0003800000 */
[----:B------:R-:W-:Y:S01]  /*2870*/  BAR.SYNC.DEFER_BLOCKING 0x0 ;  /* 0x0000000000007b1d */ /* 0x000fe20000010000 */
[----:B------:R-:W-:-:S05]  /*2880*/  HFMA2 R0, -RZ, RZ, 0, 0 ;  /* 0x00000000ff007431 */ /* 0x000fca00000001ff */
[----:B------:R-:W-:Y:S05]  /*2890*/  @!P4 BRA `(.L_x_1096) ;  /* 0x000000040010c947 */ /* 0x000fea0003800000 */
[----:B0-----:R-:W-:Y:S02]  /*28a0*/  MOV R12, RZ ;  /* 0x000000ff000c7202 */ /* 0x001fe40000000f00 */
[----:B------:R-:W-:-:S07]  /*28b0*/  LOP3.LUT R0, R34, 0x7ffffff8, RZ, 0xc0, !PT ;  /* 0x7ffffff822007812 */ /* 0x000fce00078ec0ff */
.L_x_1097:
[C---:B--2---:R-:W-:Y:S02]  /*28c0*/  IADD3 R19, PT, PT, R12.reuse, 0x1, RZ ;  /* 0x000000010c137810 */ /* 0x044fe40007ffe0ff */
        /* <DEDUP_REMOVED lines=8> */
[----:B------:R-:W-:Y:S02]  /*2950*/  MOV R18, UR14 ;  /* 0x0000000e00127c02 */ /* 0x000fe40008000f00 */
        /* <DEDUP_REMOVED lines=56> */
.L_x_1096:
[----:B0-----:R-:W-:-:S13]  /*2ce0*/  LOP3.LUT P1, R12, R34, 0x7, RZ, 0xc0, !PT ;  /* 0x00000007220c7812 */ /* 0x001fda000782c0ff */
[----:B------:R-:W-:Y:S05]  /*2cf0*/  @!P1 BRA `(.L_x_1093) ;  /* 0x00000004000c9947 */ /* 0x000fea0003800000 */
[----:B------:R-:W-:Y:S02]  /*2d00*/  IADD3 R12, PT, PT, R12, -0x1, RZ ;  /* 0xffffffff0c0c7810 */ /* 0x000fe40007ffe0ff */
[----:B------:R-:W-:Y:S02]  /*2d10*/  LOP3.LUT P1, R20, R34, 0x3, RZ, 0xc0, !PT ;  /* 0x0000000322147812 */ /* 0x000fe4000782c0ff */
[----:B------:R-:W-:-:S13]  /*2d20*/  ISETP.GE.U32.AND P4, PT, R12, 0x3, PT ;  /* 0x000000030c00780c */ /* 0x000fda0003f86070 */
[----:B------:R-:W-:Y:S05]  /*2d30*/  @!P4 BRA `(.L_x_1098) ;  /* 0x000000000080c947 */ /* 0x000fea0003800000 */
[----:B------:R-:W-:Y:S02]  /*2d40*/  ISETP.EQ.OR P6, PT, R0, UR13, P3 ;  /* 0x0000000d00007c0c */ /* 0x000fe40009fc2670 */
[----:B------:R-:W-:-:S11]  /*2d50*/  MOV R13, UR14 ;  /* 0x0000000e000d7c02 */ /* 0x000fd60008000f00 */
[----:B------:R-:W-:-:S04]  /*2d60*/  @!P6 IMAD R13, R0, R13, UR8 ;  /* 0x00000008000dee24 */ /* 0x000fc8000f8e020d */
[----:B------:R-:W-:-:S06]  /*2d70*/  @!P6 IMAD.WIDE.U32 R12, R13, 0x8, R14 ;  /* 0x000000080d0ce825 */ /* 0x000fcc00078e000e */
[----:B------:R-:W4:Y:S01]  /*2d80*/  @!P6 LDG.E.64 R12, desc[UR10][R12.64] ;  /* 0x0000000a0c0ce981 */ /* 0x000f22000c1e1b00 */
[C---:B---3--:R-:W-:Y:S02]  /*2d90*/  IADD3 R16, PT, PT, R0.reuse, 0x1, RZ ;  /* 0x0000000100107810 */ /* 0x048fe40007ffe0ff */
[----:B--2---:R-:W-:Y:S02]  /*2da0*/  IADD3 R19, PT, PT, R0, 0x2, RZ ;  /* 0x0000000200137810 */ /* 0x004fe40007ffe0ff */
[----:B------:R-:W-:Y:S02]  /*2db0*/  ISETP.EQ.OR P5, PT, R16, UR13, P3 ;  /* 0x0000000d10007c0c */ /* 0x000fe40009fa2670 */
[----:B------:R-:W-:Y:S02]  /*2dc0*/  IADD3 R17, PT, PT, R0, 0x3, RZ ;  /* 0x0000000300117810 */ /* 0x000fe40007ffe0ff */
[----:B------:R-:W-:Y:S02]  /*2dd0*/  ISETP.EQ.OR P4, PT, R19, UR13, P3 ;  /* 0x0000000d13007c0c */ /* 0x000fe40009f82670 */
[----:B------:R-:W-:-:S02]  /*2de0*/  MOV R21, UR14 ;  /* 0x0000000e00157c02 */ /* 0x000fc40008000f00 */
[----:B------:R-:W-:-:S09]  /*2df0*/  MOV R18, UR14 ;  /* 0x0000000e00127c02 */ /* 0x000fd20008000f00 */
[----:B------:R-:W-:-:S04]  /*2e00*/  @!P4 IMAD R19, R19, R18, UR8 ;  /* 0x000000081313ce24 */ /* 0x000fc8000f8e0212 */
[----:B------:R-:W-:-:S06]  /*2e10*/  @!P4 IMAD.WIDE.U32 R18, R19, 0x8, R14 ;  /* 0x000000081312c825 */ /* 0x000fcc00078e000e */
[----:B------:R-:W2:Y:S01]  /*2e20*/  @!P4 LDG.E.64 R18, desc[UR10][R18.64] ;  /* 0x0000000a1212c981 */ /* 0x000ea2000c1e1b00 */
[----:B----4-:R-:W-:Y:S01]  /*2e30*/  @!P6 FADD.FTZ R28, R28, R12 ;  /* 0x0000000c1c1ce221 */ /* 0x010fe20000010000 */
[----:B------:R-:W-:Y:S01]  /*2e40*/  @!P6 FADD.FTZ R29, R29, R13 ;  /* 0x0000000d1d1de221 */ /* 0x000fe20000010000 */
[----:B------:R-:W-:Y:S01]  /*2e50*/  ISETP.EQ.OR P6, PT, R17, UR13, P3 ;  /* 0x0000000d11007c0c */ /* 0x000fe20009fc2670 */
[----:B------:R-:W-:Y:S01]  /*2e60*/  @!P5 IMAD R13, R16, R21, UR8 ;  /* 0x00000008100dde24 */ /* 0x000fe2000f8e0215 */
[----:B------:R-:W-:-:S03]  /*2e70*/  MOV R16, UR14 ;  /* 0x0000000e00107c02 */ /* 0x000fc60008000f00 */
[----:B------:R-:W-:-:S06]  /*2e80*/  @!P5 IMAD.WIDE.U32 R12, R13, 0x8, R14 ;  /* 0x000000080d0cd825 */ /* 0x000fcc00078e000e */
[----:B------:R-:W3:Y:S02]  /*2e90*/  @!P5 LDG.E.64 R12, desc[UR10][R12.64] ;  /* 0x0000000a0c0cd981 */ /* 0x000ee4000c1e1b00 */
[----:B------:R-:W-:-:S04]  /*2ea0*/  @!P6 IMAD R17, R17, R16, UR8 ;  /* 0x000000081111ee24 */ /* 0x000fc8000f8e0210 */
[----:B------:R-:W-:-:S06]  /*2eb0*/  @!P6 IMAD.WIDE.U32 R16, R17, 0x8, R14 ;  /* 0x000000081110e825 */ /* 0x000fcc00078e000e */
[----:B------:R-:W4:Y:S01]  /*2ec0*/  @!P6 LDG.E.64 R16, desc[UR10][R16.64] ;  /* 0x0000000a1010e981 */ /* 0x000f22000c1e1b00 */
[----:B------:R-:W-:Y:S01]  /*2ed0*/  IADD3 R0, PT, PT, R0, 0x4, RZ ;  /* 0x0000000400007810 */ /* 0x000fe20007ffe0ff */
[----:B---3--:R-:W-:Y:S01]  /*2ee0*/  @!P5 FADD.FTZ R28, R28, R12 ;  /* 0x0000000c1c1cd221 */ /* 0x008fe20000010000 */
[----:B------:R-:W-:-:S03]  /*2ef0*/  @!P5 FADD.FTZ R29, R29, R13 ;  /* 0x0000000d1d1dd221 */ /* 0x000fc60000010000 */
[----:B--2---:R-:W-:Y:S01]  /*2f00*/  @!P4 FADD.FTZ R28, R28, R18 ;  /* 0x000000121c1cc221 */ /* 0x004fe20000010000 */
[----:B------:R-:W-:-:S03]  /*2f10*/  @!P4 FADD.FTZ R29, R29, R19 ;  /* 0x000000131d1dc221 */ /* 0x000fc60000010000 */
[----:B----4-:R-:W-:Y:S01]  /*2f20*/  @!P6 FADD.FTZ R28, R28, R16 ;  /* 0x000000101c1ce221 */ /* 0x010fe20000010000 */
[----:B------:R-:W-:-:S07]  /*2f30*/  @!P6 FADD.FTZ R29, R29, R17 ;  /* 0x000000111d1de221 */ /* 0x000fce0000010000 */
.L_x_1098:
        /* <DEDUP_REMOVED lines=13> */
[----:B------:R-:W3:Y:S04]  /*3010*/  @!P4 LDG.E.64 R16, desc[UR10][R16.64] ;  /* 0x0000000a1010c981 */ /* 0x000ee8000c1e1b00 */
[----:B------:R-:W4:Y:S01]  /*3020*/  @!P1 LDG.E.64 R12, desc[UR10][R12.64] ;  /* 0x0000000a0c0c9981 */ /* 0x000f22000c1e1b00 */
[----:B------:R-:W-:Y:S01]  /*3030*/  IADD3 R0, PT, PT, R0, 0x2, RZ ;  /* 0x0000000200007810 */ /* 0x000fe20007ffe0ff */
[----:B---3--:R-:W-:Y:S01]  /*3040*/  @!P4 FADD.FTZ R28, R28, R16 ;  /* 0x000000101c1cc221 */ /* 0x008fe20000010000 */
[----:B------:R-:W-:-:S03]  /*3050*/  @!P4 FADD.FTZ R29, R29, R17 ;  /* 0x000000111d1dc221 */ /* 0x000fc60000010000 */
[----:B----4-:R-:W-:Y:S01]  /*3060*/  @!P1 FADD.FTZ R28, R28, R12 ;  /* 0x0000000c1c1c9221 */ /* 0x010fe20000010000 */
[----:B------:R-:W-:-:S07]  /*3070*/  @!P1 FADD.FTZ R29, R29, R13 ;  /* 0x0000000d1d1d9221 */ /* 0x000fce0000010000 */
.L_x_1099:
[----:B------:R-:W-:Y:S01]  /*3080*/  ISETP.EQ.OR P1, PT, R0, UR13, P3 ;  /* 0x0000000d00007c0c */ /* 0x000fe20009f22670 */
[----:B------:R-:W-:Y:S03]  /*3090*/  BSSY.RECONVERGENT B0, `(.L_x_1093) ;  /* 0x0000009000007945 */ /* 0x000fe60003800200 */
[----:B------:R-:W-:-:S13]  /*30a0*/  ISETP.NE.U32.OR P1, PT, R18, 0x1, P1 ;  /* 0x000000011200780c */ /* 0x000fda0000f25470 */
[----:B------:R-:W-:Y:S05]  /*30b0*/  @P1 BRA `(.L_x_1100) ;  /* 0x0000000000181947 */ /* 0x000fea0003800000 */
[----:B------:R-:W-:-:S05]  /*30c0*/  MOV R13, UR14 ;  /* 0x0000000e000d7c02 */ /* 0x000fca0008000f00 */
[----:B------:R-:W-:-:S04]  /*30d0*/  IMAD R13, R0, R13, UR8 ;  /* 0x00000008000d7e24 */ /* 0x000fc8000f8e020d */
[----:B------:R-:W-:-:S06]  /*30e0*/  IMAD.WIDE.U32 R14, R13, 0x8, R14 ;  /* 0x000000080d0e7825 */ /* 0x000fcc00078e000e */
[----:B------:R-:W3:Y:S02]  /*30f0*/  LDG.E.64 R14, desc[UR10][R14.64] ;  /* 0x0000000a0e0e7981 */ /* 0x000ee4000c1e1b00 */
[----:B---3--:R-:W-:Y:S01]  /*3100*/  FADD.FTZ R28, R28, R14 ;  /* 0x0000000e1c1c7221 */ /* 0x008fe20000010000 */
[----:B------:R-:W-:-:S07]  /*3110*/  FADD.FTZ R29, R29, R15 ;  /* 0x0000000f1d1d7221 */ /* 0x000fce0000010000 */
.L_x_1100:
[----:B------:R-:W-:Y:S05]  /*3120*/  BSYNC.RECONVERGENT B0 ;  /* 0x0000000000007941 */ /* 0x000fea0003800200 */
.L_x_1093:
[----:B------:R-:W5:Y:S01]  /*3130*/  S2UR UR5, SR_CgaCtaId ;  /* 0x00000000000579c3 */ /* 0x000f620000008800 */
[----:B------:R-:W-:Y:S01]  /*3140*/  UMOV UR4, 0x400 ;  /* 0x0000040000047882 */ /* 0x000fe20000000000 */
[----:B------:R-:W-:Y:S01]  /*3150*/  FADD.FTZ R6, R6, -UR16 ;  /* 0x8000001006067e21 */ /* 0x000fe20008010000 */
[----:B------:R-:W-:Y:S01]  /*3160*/  FADD.FTZ R7, R7, -UR16 ;  /* 0x8000001007077e21 */ /* 0x000fe20008010000 */
[----:B0---4-:R-:W-:Y:S01]  /*3170*/  FADD.FTZ R14, R9, -UR16 ;  /* 0x80000010090e7e21 */ /* 0x011fe20008010000 */
        /* <DEDUP_REMOVED lines=13> */
[----:B------:R-:W-:Y:S01]  /*3250*/  FMUL.FTZ R15, R7, -1.4426950216293334961 ;  /* 0xbfb8aa3b070f7820 */ /* 0x000fe20000410000 */
[----:B------:R-:W-:-:S05]  /*3260*/  FMUL.FTZ R18, R8, -1.4426950216293334961 ;  /* 0xbfb8aa3b08127820 */ /* 0x000fca0000410000 */
[----:B------:R-:W3:Y:S08]  /*3270*/  MUFU.EX2 R15, R15 ;  /* 0x0000000f000f7308 */ /* 0x000ef00000000800 */
[----:B------:R-:W2:Y:S01]  /*3280*/  MUFU.EX2 R18, R18 ;  /* 0x0000001200127308 */ /* 0x000ea20000000800 */
[----:B---3--:R-:W-:-:S07]  /*3290*/  FADD.FTZ R16, R15, 1 ;  /* 0x3f8000000f107421 */ /* 0x008fce0000010000 */
[----:B-1----:R-:W0:Y:S01]  /*32a0*/  MUFU.RCP R17, R16 ;  /* 0x0000001000117308 */ /* 0x002e220000001000 */
[----:B--2---:R-:W-:-:S07]  /*32b0*/  FADD.FTZ R19, R18, 1 ;  /* 0x3f80000012137421 */ /* 0x004fce0000010000 */
        /* <DEDUP_REMOVED lines=9> */
.L_x_1101:
[----:B------:R-:W-:Y:S04]  /*3350*/  BSSY.RECONVERGENT B0, `(.L_x_1102) ;  /* 0x0000013000007945 */ /* 0x000fe80003800200 */
[----:B------:R-:W-:Y:S05]  /*3360*/  @P0 BRA `(.L_x_1103) ;  /* 0x0000000000440947 */ /* 0x000fea0003800000 */
[----:B------:R-:W3:Y:S01]  /*3370*/  LDCU.64 UR18, c[0x0][0x3f8] ;  /* 0x00007f00ff1277ac */ /* 0x000ee20008000a00 */
[C-C-:B------:R-:W-:Y:S01]  /*3380*/  FFMA.FTZ R8, R12.reuse, R6, R13.reuse ;  /* 0x000000060c087223 */ /* 0x140fe2000001000d */
[----:B------:R-:W-:Y:S01]  /*3390*/  MOV R6, R30 ;  /* 0x0000001e00067202 */ /* 0x000fe20000000f00 */
[----:B------:R-:W-:Y:S01]  /*33a0*/  FFMA.FTZ R9, R12, R9, R13 ;  /* 0x000000090c097223 */ /* 0x000fe2000001000d */
[----:B------:R-:W0:Y:S01]  /*33b0*/  LDCU.64 UR4, c[0x0][0x380] ;  /* 0x00007000ff0477ac */ /* 0x000e220008000a00 */
[----:B------:R-:W-:Y:S01]  /*33c0*/  MOV R7, R5 ;  /* 0x0000000500077202 */ /* 0x000fe20000000f00 */
[----:B------:R-:W-:Y:S01]  /*33d0*/  FFMA.FTZ R8, R33, R2, -R8 ;  /* 0x0000000221087223 */ /* 0x000fe20000010808 */
[----:B------:R-:W-:-:S03]  /*33e0*/  FFMA.FTZ R9, R32, R3, -R9 ;  /* 0x0000000320097223 */ /* 0x000fc60000010809 */
[----:B------:R-:W-:Y:S01]  /*33f0*/  FMUL.FTZ R8, R8, UR9 ;  /* 0x0000000908087c20 */ /* 0x000fe20008410000 */
[----:B------:R-:W-:Y:S01]  /*3400*/  FMUL.FTZ R9, R9, UR9 ;  /* 0x0000000909097c20 */ /* 0x000fe20008410000 */
[----:B---3--:R-:W-:Y:S02]  /*3410*/  IMAD R16, R45, UR18, RZ ;  /* 0x000000122d107c24 */ /* 0x008fe4000f8e02ff */
[----:B------:R-:W-:-:S04]  /*3420*/  IMAD.WIDE.U32 R6, R35, UR18, R6 ;  /* 0x0000001223067c25 */ /* 0x000fc8000f8e0006 */
[----:B------:R-:W-:Y:S01]  /*3430*/  IMAD R15, R35, UR19, R16 ;  /* 0x00000013230f7c24 */ /* 0x000fe2000f8e0210 */
[----:B0-----:R-:W-:-:S04]  /*3440*/  LEA R2, P0, R6, UR4, 0x2 ;  /* 0x0000000406027c11 */ /* 0x001fc8000f8010ff */
[----:B------:R-:W-:-:S04]  /*3450*/  IADD3 R15, PT, PT, R7, R15, RZ ;  /* 0x0000000f070f7210 */ /* 0x000fc80007ffe0ff */
[----:B------:R-:W-:-:S05]  /*3460*/  LEA.HI.X R3, R6, UR5, R15, 0x2, P0 ;  /* 0x0000000506037c11 */ /* 0x000fca00080f140f */
[----:B------:R0:W-:Y:S02]  /*3470*/  STG.E.64 desc[UR10][R2.64], R8 ;  /* 0x0000000802007986 */ /* 0x0001e4000c101b0a */
.L_x_1103:
[----:B------:R-:W-:Y:S05]  /*3480*/  BSYNC.RECONVERGENT B0 ;  /* 0x0000000000007941 */ /* 0x000fea0003800200 */
.L_x_1102:
[----:B------:R-:W-:Y:S01]  /*3490*/  UISETP.NE.AND UP0, UPT, UR15, URZ, UPT ;  /* 0x000000ff0f00728c */ /* 0x000fe2000bf05270 */
[----:B---3--:R-:W-:Y:S01]  /*34a0*/  FMUL.FTZ R16, R0, UR9 ;  /* 0x0000000900107c20 */ /* 0x008fe20008410000 */
[----:B------:R-:W-:-:S07]  /*34b0*/  FMUL.FTZ R15, R14, UR9 ;  /* 0x000000090e0f7c20 */ /* 0x000fce0008410000 */
[----:B------:R-:W-:Y:S05]  /*34c0*/  BRA.U !UP0, `(.L_x_1104) ;  /* 0x0000000108487547 */ /* 0x000fea000b800000 */
[----:B------:R-:W-:Y:S01]  /*34d0*/  FFMA.FTZ R37, R33, R16, R37 ;  /* 0x0000001021257223 */ /* 0x000fe20000010025 */
[----:B------:R-:W-:-:S03]  /*34e0*/  FFMA.FTZ R36, R32, R15, R36 ;  /* 0x0000000f20247223 */ /* 0x000fc60000010024 */
[----:B------:R-:W-:Y:S01]  /*34f0*/  FMUL.FTZ R0, R37, -1.4426950216293334961 ;  /* 0xbfb8aa3b25007820 */ /* 0x000fe20000410000 */
        /* <DEDUP_REMOVED lines=15> */
.L_x_1104:
[----:B------:R-:W3:Y:S01]  /*35f0*/  LDCU.64 UR4, c[0x0][0x400] ;  /* 0x00008000ff0477ac */ /* 0x000ee20008000a00 */
[C-C-:B------:R-:W-:Y:S01]  /*3600*/  FFMA.FTZ R0, R12.reuse, R16, R13.reuse ;  /* 0x000000100c007223 */ /* 0x140fe2000001000d */
[----:B------:R-:W-:Y:S01]  /*3610*/  FFMA.FTZ R13, R12, R15, R13 ;  /* 0x0000000f0c0d7223 */ /* 0x000fe2000001000d */
[----:B------:R-:W-:Y:S02]  /*3620*/  BSSY.RECONVERGENT B0, `(.L_x_1105) ;  /* 0x0000012000007945 */ /* 0x000fe40003800200 */
[----:B------:R-:W-:Y:S01]  /*3630*/  FFMA.FTZ R0, R33, R10, -R0 ;  /* 0x0000000a21007223 */ /* 0x000fe20000010800 */
[----:B------:R-:W-:-:S03]  /*3640*/  FFMA.FTZ R13, R32, R11, -R13 ;  /* 0x0000000b200d7223 */ /* 0x000fc6000001080d */
[----:B------:R-:W-:Y:S01]  /*3650*/  FMUL.FTZ R12, R0, UR9 ;  /* 0x00000009000c7c20 */ /* 0x000fe20008410000 */
[----:B------:R-:W-:Y:S01]  /*3660*/  FMUL.FTZ R13, R13, UR9 ;  /* 0x000000090d0d7c20 */ /* 0x000fe20008410000 */
[----:B---3--:R-:W-:-:S04]  /*3670*/  ISETP.GE.U32.AND P0, PT, R41, UR4, PT ;  /* 0x0000000429007c0c */ /* 0x008fc8000bf06070 */
[----:B------:R-:W-:-:S13]  /*3680*/  ISETP.GE.AND.EX P0, PT, R44, UR5, PT, P0 ;  /* 0x000000052c007c0c */ /* 0x000fda000bf06300 */
[----:B------:R-:W-:Y:S05]  /*3690*/  @P0 BRA `(.L_x_1106) ;  /* 0x0000000000280947 */ /* 0x000fea0003800000 */
[----:B------:R-:W3:Y:S01]  /*36a0*/  LDCU.64 UR4, c[0x0][0x3f8] ;  /* 0x00007f00ff0477ac */ /* 0x000ee20008000a00 */
[----:B------:R-:W-:Y:S01]  /*36b0*/  MOV R4, R30 ;  /* 0x0000001e00047202 */ /* 0x000fe20000000f00 */
[----:B------:R-:W4:Y:S01]  /*36c0*/  LDCU.64 UR16, c[0x0][0x380] ;  /* 0x00007000ff1077ac */ /* 0x000f220008000a00 */
[----:B---3--:R-:W-:-:S03]  /*36d0*/  IMAD R0, R44, UR4, RZ ;  /* 0x000000042c007c24 */ /* 0x008fc6000f8e02ff */
[----:B------:R-:W-:-:S04]  /*36e0*/  IMAD.WIDE.U32 R4, R41, UR4, R4 ;  /* 0x0000000429047c25 */ /* 0x000fc8000f8e0004 */
[----:B0-----:R-:W-:Y:S01]  /*36f0*/  IMAD R3, R41, UR5, R0 ;  /* 0x0000000529037c24 */ /* 0x001fe2000f8e0200 */
[----:B----4-:R-:W-:-:S04]  /*3700*/  LEA R2, P0, R4, UR16, 0x2 ;  /* 0x0000001004027c11 */ /* 0x010fc8000f8010ff */
[----:B------:R-:W-:-:S04]  /*3710*/  IADD3 R3, PT, PT, R5, R3, RZ ;  /* 0x0000000305037210 */ /* 0x000fc80007ffe0ff */
[----:B------:R-:W-:-:S05]  /*3720*/  LEA.HI.X R3, R4, UR17, R3, 0x2, P0 ;  /* 0x0000001104037c11 */ /* 0x000fca00080f1403 */
[----:B------:R3:W-:Y:S02]  /*3730*/  STG.E.64 desc[UR10][R2.64], R12 ;  /* 0x0000000c02007986 */ /* 0x0007e4000c101b0a */
.L_x_1106:
[----:B------:R-:W-:Y:S05]  /*3740*/  BSYNC.RECONVERGENT B0 ;  /* 0x0000000000007941 */ /* 0x000fea0003800200 */
.L_x_1105:
[----:B------:R-:W-:Y:S01]  /*3750*/  UIADD3 UR7, UPT, UPT, UR14, UR7, URZ ;  /* 0x000000070e077290 */ /* 0x000fe2000fffe0ff */
[----:B------:R-:W-:-:S03]  /*3760*/  IADD3 R38, PT, PT, R38, 0x1, RZ ;  /* 0x0000000126267810 */ /* 0x000fc60007ffe0ff */
[----:B------:R-:W-:-:S09]  /*3770*/  UISETP.GE.AND UP0, UPT, UR7, UR6, UPT ;  /* 0x000000060700728c */ /* 0x000fd2000bf06270 */
[----:B------:R-:W-:Y:S05]  /*3780*/  BRA.U !UP0, `(.L_x_1107) ;  /* 0xffffffc908947547 */ /* 0x000fea000b83ffff */
.L_x_1081:
[----:B------:R-:W4:Y:S01]  /*3790*/  LDC R4, c[0x0][0x370] ;  /* 0x0000dc00ff047b82 */ /* 0x000f220000000800 */
[----:B------:R-:W-:Y:S01]  /*37a0*/  ISETP.NE.AND P2, PT, R43, RZ, PT ;  /* 0x000000ff2b00720c */ /* 0x000fe20003f45270 */
[----:B------:R-:W-:Y:S06]  /*37b0*/  BSSY.RECONVERGENT B0, `(.L_x_1108) ;  /* 0x0000011000007945 */ /* 0x000fec0003800200 */
[----:B------:R-:W5:Y:S08]  /*37c0*/  LDC R7, c[0x0][0x374] ;  /* 0x0000dd00ff077b82 */ /* 0x000f700000000800 */
[----:B0--3--:R-:W0:Y:S01]  /*37d0*/  LDC.64 R2, c[0x0][0x3c8] ;  /* 0x0000f200ff027b82 */ /* 0x009e220000000a00 */
        /* <DEDUP_REMOVED lines=14> */
.L_x_1109:
[----:B------:R-:W-:Y:S05]  /*38c0*/  BSYNC.RECONVERGENT B0 ;  /* 0x0000000000007941 */ /* 0x000fea0003800200 */
.L_x_1108:
[----:B------:R-:W-:Y:S05]  /*38d0*/  @P0 EXIT ;  /* 0x000000000000094d */ /* 0x000fea0003800000 */
[----:B------:R-:W-:Y:S05]  /*38e0*/  @P2 BRA `(.L_x_1110) ;  /* 0x0000000000202947 */ /* 0x000fea0003800000 */
[----:B------:R-:W-:-:S05]  /*38f0*/  IMAD R0, R4, R7, RZ ;  /* 0x0000000704007224 */ /* 0x000fca00078e02ff */
[----:B------:R-:W-:-:S13]  /*3900*/  ISETP.NE.AND P0, PT, R0, -0x1, PT ;  /* 0xffffffff0000780c */ /* 0x000fda0003f05270 */
[----:B------:R-:W-:Y:S05]  /*3910*/  @!P0 BRA `(.L_x_1110) ;  /* 0x0000000000148947 */ /* 0x000fea0003800000 */
.L_x_1111:
[----:B0-----:R-:W3:Y:S04]  /*3920*/  LDG.E.STRONG.GPU R5, desc[UR10][R2.64] ;  /* 0x0000000a02057981 */ /* 0x001ee8000c1ef900 */
[----:B---3--:R-:W-:Y:S01]  /*3930*/  CCTL.IVALL ;  /* 0x00000000ff00798f */ /* 0x008fe20002000000 */
[----:B------:R-:W-:Y:S05]  /*3940*/  YIELD ;  /* 0x0000000000007946 */ /* 0x000fea0003800000 */
[----:B------:R-:W-:-:S13]  /*3950*/  ISETP.NE.AND P0, PT, R5, R0, PT ;  /* 0x000000000500720c */ /* 0x000fda0003f05270 */
[----:B------:R-:W-:Y:S05]  /*3960*/  @P0 BRA `(.L_x_1111) ;  /* 0xfffffffc00ec0947 */ /* 0x000fea000383ffff */
.L_x_1110:
        /* <DEDUP_REMOVED lines=51> */
[----:B------:R-:W3:Y:S01]  /*3ca0*/  LDCU.64 UR6, c[0x0][0x3d8] ;  /* 0x00007b00ff0677ac */ /* 0x000ee20008000a00 */
[----:B------:R-:W-:Y:S02]  /*3cb0*/  LOP3.LUT R9, R9, 0x3, RZ, 0xc0, !PT ;  /* 0x0000000309097812 */ /* 0x000fe400078ec0ff */
[----:B------:R-:W-:Y:S01]  /*3cc0*/  MOV R7, R2 ;  /* 0x0000000200077202 */ /* 0x000fe20000000f00 */
[----:B------:R-:W4:Y:S01]  /*3cd0*/  LDCU.64 UR12, c[0x0][0x388] ;  /* 0x00007100ff0c77ac */ /* 0x000f220008000a00 */
        /* <DEDUP_REMOVED lines=8> */
[----:B---3--:R-:W-:Y:S02]  /*3d60*/  IADD3 R27, P1, PT, R22, UR6, RZ ;  /* 0x00000006161b7c10 */ /* 0x008fe4000ff3e0ff */
[----:B------:R-:W-:Y:S01]  /*3d70*/  MOV R43, R6 ;  /* 0x00000006002b7202 */ /* 0x000fe20000000f00 */
[----:B------:R-:W-:Y:S01]  /*3d80*/  IMAD.WIDE.U32 R6, R4, 0x4, RZ ;  /* 0x0000000404067825 */ /* 0x000fe200078e00ff */
[----:B------:R-:W-:-:S02]  /*3d90*/  IADD3.X R25, PT, PT, R23, UR9, RZ, P2, !PT ;  /* 0x0000000917197c10 */ /* 0x000fc400097fe4ff */
[----:B-1----:R-:W-:Y:S02]  /*3da0*/  IADD3.X R17, PT, PT, R23, UR7, RZ, P1, !PT ;  /* 0x0000000717117c10 */ /* 0x002fe40008ffe4ff */
[----:B------:R-:W-:Y:S02]  /*3db0*/  IADD3 R18, P2, PT, RZ, -R9, RZ ;  /* 0x80000009ff127210 */ /* 0x000fe40007f5e0ff */
[----:B----4-:R-:W-:Y:S02]  /*3dc0*/  IADD3 R22, P1, PT, R22, UR12, RZ ;  /* 0x0000000c16167c10 */ /* 0x010fe4000ff3e0ff */
[----:B------:R-:W-:Y:S02]  /*3dd0*/  SHF.L.U32 R9, R5, 0x2, RZ ;  /* 0x0000000205097819 */ /* 0x000fe400000006ff */
[----:B------:R-:W-:Y:S02]  /*3de0*/  IADD3.X R23, PT, PT, R23, UR13, RZ, P1, !PT ;  /* 0x0000000d17177c10 */ /* 0x000fe40008ffe4ff */
[----:B------:R-:W-:-:S02]  /*3df0*/  IADD3 R28, PT, PT, R7, R9, RZ ;  /* 0x00000009071c7210 */ /* 0x000fc40007ffe0ff */
[----:B------:R-:W-:-:S07]  /*3e00*/  IADD3.X R20, PT, PT, RZ, -0x1, RZ, P2, !PT ;  /* 0xffffffffff147810 */ /* 0x000fce00017fe4ff */
.L_x_1114:
[-C--:B0-----:R-:W-:Y:S02]  /*3e10*/  LEA R8, P3, R14, R27.reuse, 0x2 ;  /* 0x0000001b0e087211 */ /* 0x081fe400078610ff */
[-C--:B------:R-:W-:Y:S02]  /*3e20*/  LEA R12, P1, R0, R27.reuse, 0x2 ;  /* 0x0000001b000c7211 */ /* 0x080fe400078210ff */
[----:B------:R-:W-:Y:S02]  /*3e30*/  IADD3 R10, P2, PT, R27, R6, RZ ;  /* 0x000000061b0a7210 */ /* 0x000fe40007f5e0ff */
[C---:B------:R-:W-:Y:S02]  /*3e40*/  IADD3.X R9, PT, PT, R17.reuse, R26, RZ, P3, !PT ;  /* 0x0000001a11097210 */ /* 0x040fe40001ffe4ff */
[----:B------:R-:W-:Y:S02]  /*3e50*/  IADD3.X R13, PT, PT, R17, R30, RZ, P1, !PT ;  /* 0x0000001e110d7210 */ /* 0x000fe40000ffe4ff */
[----:B------:R-:W-:-:S02]  /*3e60*/  MOV R16, R27 ;  /* 0x0000001b00107202 */ /* 0x000fc40000000f00 */
[----:B------:R-:W-:Y:S01]  /*3e70*/  IADD3.X R11, PT, PT, R17, R28, RZ, P2, !PT ;  /* 0x0000001c110b7210 */ /* 0x000fe200017fe4ff */
[----:B------:R0:W3:Y:S04]  /*3e80*/  LDG.E R9, desc[UR10][R8.64] ;  /* 0x0000000a08097981 */ /* 0x0000e8000c1e1900 */
[----:B------:R1:W3:Y:S04]  /*3e90*/  LDG.E R10, desc[UR10][R10.64] ;  /* 0x0000000a0a0a7981 */ /* 0x0002e8000c1e1900 */
[----:B------:R4:W2:Y:S04]  /*3ea0*/  LDG.E R16, desc[UR10][R16.64] ;  /* 0x0000000a10107981 */ /* 0x0008a8000c1e1900 */
[----:B------:R-:W2:Y:S01]  /*3eb0*/  LDG.E R13, desc[UR10][R12.64] ;  /* 0x0000000a0c0d7981 */ /* 0x000ea2000c1e1900 */
[----:B0-----:R-:W-:-:S02]  /*3ec0*/  MOV R8, R22 ;  /* 0x0000001600087202 */ /* 0x001fc40000000f00 */
[----:B-1----:R-:W-:Y:S02]  /*3ed0*/  MOV R11, R25 ;  /* 0x00000019000b7202 */ /* 0x002fe40000000f00 */
[----:B------:R-:W-:-:S04]  /*3ee0*/  IADD3 R18, P1, PT, R18, 0x1, RZ ;  /* 0x0000000112127810 */ /* 0x000fc80007f3e0ff */
[----:B------:R-:W-:Y:S02]  /*3ef0*/  IADD3.X R20, PT, PT, RZ, R20, RZ, P1, !PT ;  /* 0x00000014ff147210 */ /* 0x000fe40000ffe4ff */
[----:B------:R-:W-:-:S04]  /*3f00*/  ISETP.NE.U32.AND P1, PT, R18, RZ, PT ;  /* 0x000000ff1200720c */ /* 0x000fc80003f25070 */
[----:B------:R-:W-:Y:S02]  /*3f10*/  ISETP.NE.AND.EX P1, PT, R20, RZ, PT, P1 ;  /* 0x000000ff1400720c */ /* 0x000fe40003f25310 */
[----:B------:R-:W-:Y:S02]  /*3f20*/  IADD3 R27, P2, PT, R27, 0xa00, RZ ;  /* 0x00000a001b1b7810 */ /* 0x000fe40007f5e0ff */
[----:B------:R-:W-:Y:S02]  /*3f30*/  IADD3 R22, P4, PT, R22, 0xa00, RZ ;  /* 0x00000a0016167810 */ /* 0x000fe40007f9e0ff */
[----:B----4-:R-:W-:Y:S02]  /*3f40*/  IADD3.X R17, PT, PT, RZ, R17, RZ, P2, !PT ;  /* 0x00000011ff117210 */ /* 0x010fe400017fe4ff */
[----:B---3--:R-:W-:Y:S02]  /*3f50*/  F2FP.BF16.F32.PACK_AB R21, R9, R10 ;  /* 0x0000000a0915723e */ /* 0x008fe400000010ff */
[----:B------:R-:W-:-:S02]  /*3f60*/  MOV R9, R23 ;  /* 0x0000001700097202 */ /* 0x000fc40000000f00 */
[----:B------:R-:W-:Y:S02]  /*3f70*/  MOV R10, R24 ;  /* 0x00000018000a7202 */ /* 0x000fe40000000f00 */
[----:B--2---:R-:W-:-:S05]  /*3f80*/  F2FP.BF16.F32.PACK_AB R19, R13, R16 ;  /* 0x000000100d13723e */ /* 0x004fca00000010ff */
[----:B------:R0:W-:Y:S04]  /*3f90*/  STG.E desc[UR10][R8.64], R19 ;  /* 0x0000001308007986 */ /* 0x0001e8000c10190a */
[----:B------:R0:W-:Y:S01]  /*3fa0*/  STG.E desc[UR10][R10.64], R21 ;  /* 0x000000150a007986 */ /* 0x0001e2000c10190a */
[----:B------:R-:W-:Y:S02]  /*3fb0*/  IADD3 R24, P3, PT, R24, 0xa00, RZ ;  /* 0x00000a0018187810 */ /* 0x000fe40007f7e0ff */
[----:B------:R-:W-:Y:S02]  /*3fc0*/  IADD3.X R23, PT, PT, RZ, R23, RZ, P4, !PT ;  /* 0x00000017ff177210 */ /* 0x000fe400027fe4ff */
[----:B------:R-:W-:Y:S01]  /*3fd0*/  IADD3.X R25, PT, PT, RZ, R25, RZ, P3, !PT ;  /* 0x00000019ff197210 */ /* 0x000fe20001ffe4ff */
[----:B------:R-:W-:Y:S08]  /*3fe0*/  @P1 BRA `(.L_x_1114) ;  /* 0xfffffffc00881947 */ /* 0x000ff0000383ffff */
.L_x_1113:
[----:B------:R-:W-:Y:S05]  /*3ff0*/  BSYNC.RECONVERGENT B0 ;  /* 0x0000000000007941 */ /* 0x000fea0003800200 */
.L_x_1112:
[----:B------:R-:W-:Y:S05]  /*4000*/  @!P0 EXIT ;  /* 0x000000000000894d */ /* 0x000fea0003800000 */
[C---:B------:R-:W-:Y:S01]  /*4010*/  SHF.L.U64.HI R5, R4.reuse, 0x2, R5 ;  /* 0x0000000204057819 */ /* 0x040fe20000010205 */
[----:B------:R-:W3:Y:S01]  /*4020*/  LDCU.64 UR4, c[0x0][0x3d8] ;  /* 0x00007b00ff0477ac */ /* 0x000ee20008000a00 */
[----:B------:R-:W-:Y:S02]  /*4030*/  SHF.L.U32 R4, R4, 0x2, RZ ;  /* 0x0000000204047819 */ /* 0x000fe400000006ff */
[C---:B------:R-:W-:Y:S01]  /*4040*/  SHF.L.U64.HI R6, R14.reuse, 0x2, R15 ;  /* 0x000000020e067819 */ /* 0x040fe2000001020f */
[----:B------:R-:W4:Y:S01]  /*4050*/  LDCU.64 UR6, c[0x0][0x388] ;  /* 0x00007100ff0677ac */ /* 0x000f220008000a00 */
[----:B0-----:R-:W-:Y:S02]  /*4060*/  SHF.L.U32 R9, R14, 0x2, RZ ;  /* 0x000000020e097819 */ /* 0x001fe400000006ff */
[C---:B------:R-:W-:Y:S01]  /*4070*/  SHF.L.U64.HI R7, R0.reuse, 0x2, R3 ;  /* 0x0000000200077819 */ /* 0x040fe20000010203 */
[----:B------:R-:W0:Y:S01]  /*4080*/  LDCU.64 UR8, c[0x0][0x390] ;  /* 0x00007200ff0877ac */ /* 0x000e220008000a00 */
[----:B------:R-:W-:-:S07]  /*4090*/  SHF.L.U32 R8, R0, 0x2, RZ ;  /* 0x0000000200087819 */ /* 0x000fce00000006ff */
.L_x_1115:
[C---:B0-----:R-:W-:Y:S02]  /*40a0*/  SHF.L.U32 R10, R43.reuse, 0x2, RZ ;  /* 0x000000022b0a7819 */ /* 0x041fe400000006ff */
[----:B------:R-:W-:Y:S02]  /*40b0*/  SHF.L.U64.HI R2, R43, 0x2, R2 ;  /* 0x000000022b027819 */ /* 0x000fe40000010202 */
[----:B---3--:R-:W-:-:S04]  /*40c0*/  IADD3 R12, P0, PT, R10, UR4, RZ ;  /* 0x000000040a0c7c10 */ /* 0x008fc8000ff1e0ff */
[----:B------:R-:W-:Y:S02]  /*40d0*/  IADD3.X R13, PT, PT, R2, UR5, RZ, P0, !PT ;  /* 0x00000005020d7c10 */ /* 0x000fe400087fe4ff */
[C---:B------:R-:W-:Y:S02]  /*40e0*/  IADD3 R18, P2, PT, R12.reuse, R9, RZ ;  /* 0x000000090c127210 */ /* 0x040fe40007f5e0ff */
[C---:B------:R-:W-:Y:S01]  /*40f0*/  IADD3 R14, P0, PT, R12.reuse, R8, RZ ;  /* 0x000000080c0e7210 */ /* 0x040fe20007f1e0ff */
[----:B------:R3:W5:Y:S01]  /*4100*/  LDG.E R11, desc[UR10][R12.64] ;  /* 0x0000000a0c0b7981 */ /* 0x000762000c1e1900 */
[----:B------:R-:W-:Y:S02]  /*4110*/  IADD3 R16, P1, PT, R12, R4, RZ ;  /* 0x000000040c107210 */ /* 0x000fe40007f3e0ff */
[C---:B--2---:R-:W-:Y:S02]  /*4120*/  IADD3.X R19, PT, PT, R13.reuse, R6, RZ, P2, !PT ;  /* 0x000000060d137210 */ /* 0x044fe400017fe4ff */
[----:B------:R-:W-:-:S02]  /*4130*/  IADD3.X R15, PT, PT, R13, R7, RZ, P0, !PT ;  /* 0x000000070d0f7210 */ /* 0x000fc400007fe4ff */
[----:B-1----:R-:W-:Y:S02]  /*4140*/  IADD3.X R17, PT, PT, R13, R5, RZ, P1, !PT ;  /* 0x000000050d117210 */ /* 0x002fe40000ffe4ff */
[----:B------:R1:W2:Y:S04]  /*4150*/  LDG.E R19, desc[UR10][R18.64] ;  /* 0x0000000a12137981 */ /* 0x0002a8000c1e1900 */
[----:B------:R-:W5:Y:S04]  /*4160*/  LDG.E R14, desc[UR10][R14.64] ;  /* 0x0000000a0e0e7981 */ /* 0x000f68000c1e1900 */
[----:B------:R-:W2:Y:S01]  /*4170*/  LDG.E R16, desc[UR10][R16.64] ;  /* 0x0000000a10107981 */ /* 0x000ea2000c1e1900 */
[----:B------:R-:W-:-:S02]  /*4180*/  LOP3.LUT R22, R10, 0xfffffffc, RZ, 0xc0, !PT ;  /* 0xfffffffc0a167812 */ /* 0x000fc400078ec0ff */
[----:B------:R-:W-:Y:S02]  /*4190*/  LOP3.LUT R23, R2, 0x1, RZ, 0xc0, !PT ;  /* 0x0000000102177812 */ /* 0x000fe400078ec0ff */
[----:B----4-:R-:W-:Y:S02]  /*41a0*/  IADD3 R20, P0, PT, R22, UR6, RZ ;  /* 0x0000000616147c10 */ /* 0x010fe4000ff1e0ff */
[----:B---3--:R-:W-:Y:S02]  /*41b0*/  LOP3.LUT R13, R2, 0x3, RZ, 0xc0, !PT ;  /* 0x00000003020d7812 */ /* 0x008fe400078ec0ff */
[----:B------:R-:W-:Y:S02]  /*41c0*/  IADD3.X R21, PT, PT, R23, UR7, RZ, P0, !PT ;  /* 0x0000000717157c10 */ /* 0x000fe400087fe4ff */
[C---:B0-----:R-:W-:Y:S02]  /*41d0*/  IADD3 R24, P0, PT, R22.reuse, UR8, RZ ;  /* 0x0000000816187c10 */ /* 0x041fe4000ff1e0ff */
[----:B------:R-:W-:-:S02]  /*41e0*/  IADD3 R12, P1, PT, R22, UR4, RZ ;  /* 0x00000004160c7c10 */ /* 0x000fc4000ff3e0ff */
[----:B------:R-:W-:Y:S02]  /*41f0*/  IADD3.X R25, PT, PT, R23, UR9, RZ, P0, !PT ;  /* 0x0000000917197c10 */ /* 0x000fe400087fe4ff */
[----:B------:R-:W-:Y:S02]  /*4200*/  IADD3.X R13, PT, PT, R13, UR5, RZ, P1, !PT ;  /* 0x000000050d0d7c10 */ /* 0x000fe40008ffe4ff */
[----:B-1----:R-:W-:Y:S02]  /*4210*/  IADD3 R18, P0, PT, R12, R8, RZ ;  /* 0x000000080c127210 */ /* 0x002fe40007f1e0ff */
[----:B-----5:R-:W-:Y:S02]  /*4220*/  F2FP.BF16.F32.PACK_AB R11, R14, R11 ;  /* 0x0000000b0e0b723e */ /* 0x020fe400000010ff */
[----:B------:R-:W-:Y:S02]  /*4230*/  IADD3 R14, P1, PT, R12, R4, RZ ;  /* 0x000000040c0e7210 */ /* 0x000fe40007f3e0ff */
[----:B--2---:R-:W-:-:S02]  /*4240*/  F2FP.BF16.F32.PACK_AB R27, R19, R16 ;  /* 0x00000010131b723e */ /* 0x004fc400000010ff */
[----:B------:R-:W-:Y:S02]  /*4250*/  IADD3 R16, P2, PT, R12, R9, RZ ;  /* 0x000000090c107210 */ /* 0x000fe40007f5e0ff */
[C---:B------:R-:W-:Y:S02]  /*4260*/  IADD3.X R19, PT, PT, R13.reuse, R7, RZ, P0, !PT ;  /* 0x000000070d137210 */ /* 0x040fe400007fe4ff */
[C---:B------:R-:W-:Y:S02]  /*4270*/  IADD3.X R15, PT, PT, R13.reuse, R5, RZ, P1, !PT ;  /* 0x000000050d0f7210 */ /* 0x040fe40000ffe4ff */
[----:B------:R-:W-:Y:S01]  /*4280*/  IADD3.X R17, PT, PT, R13, R6, RZ, P2, !PT ;  /* 0x000000060d117210 */ /* 0x000fe200017fe4ff */
        /* <DEDUP_REMOVED lines=38> */
[----:B--2---:R-:W-:-:S04]  /*44f0*/  IADD3 R20, P0, PT, R10, 0x1e00, RZ ;  /* 0x00001e000a147810 */ /* 0x004fc80007f1e0ff */
[----:B------:R-:W-:Y:S02]  /*4500*/  IADD3.X R2, PT, PT, RZ, R2, RZ, P0, !PT ;  /* 0x00000002ff027210 */ /* 0x000fe400007fe4ff */
[----:B------:R-:W-:Y:S02]  /*4510*/  LOP3.LUT R20, R20, 0xfffffffc, RZ, 0xc0, !PT ;  /* 0xfffffffc14147812 */ /* 0x000fe400078ec0ff */
[----:B------:R-:W-:Y:S02]  /*4520*/  LOP3.LUT R2, R2, 0x1, RZ, 0xc0, !PT ;  /* 0x0000000102027812 */ /* 0x000fe400078ec0ff */
[C---:B------:R-:W-:Y:S02]  /*4530*/  IADD3 R10, P0, PT, R20.reuse, UR6, RZ ;  /* 0x00000006140a7c10 */ /* 0x040fe4000ff1e0ff */
[----:B------:R-:W-:Y:S02]  /*4540*/  IADD3 R20, P1, PT, R20, UR8, RZ ;  /* 0x0000000814147c10 */ /* 0x000fe4000ff3e0ff */
[----:B------:R-:W-:-:S02]  /*4550*/  IADD3.X R11, PT, PT, R2, UR7, RZ, P0, !PT ;  /* 0x00000007020b7c10 */ /* 0x000fc400087fe4ff */
[----:B------:R-:W-:Y:S02]  /*4560*/  IADD3.X R21, PT, PT, R2, UR9, RZ, P1, !PT ;  /* 0x0000000902157c10 */ /* 0x000fe40008ffe4ff */
[----:B------:R-:W-:-:S04]  /*4570*/  IADD3 R43, PT, PT, R43, 0xa00, RZ ;  /* 0x00000a002b2b7810 */ /* 0x000fc80007ffe0ff */
[----:B------:R-:W-:-:S04]  /*4580*/  ISETP.GT.U32.AND P0, PT, R0, R43, PT ;  /* 0x0000002b0000720c */ /* 0x000fc80003f04070 */
[----:B------:R-:W-:Y:S01]  /*4590*/  ISETP.GT.AND.EX P0, PT, R3, RZ, PT, P0 ;  /* 0x000000ff0300720c */ /* 0x000fe20003f04300 */
[----:B------:R-:W-:Y:S01]  /*45a0*/  HFMA2 R2, -RZ, RZ, 0, 0 ;  /* 0x00000000ff027431 */ /* 0x000fe200000001ff */
[----:B---3--:R-:W-:Y:S02]  /*45b0*/  F2FP.BF16.F32.PACK_AB R19, R19, R12 ;  /* 0x0000000c1313723e */ /* 0x008fe400000010ff */
[----:B----4-:R-:W-:-:S03]  /*45c0*/  F2FP.BF16.F32.PACK_AB R13, R17, R14 ;  /* 0x0000000e110d723e */ /* 0x010fc600000010ff */
[----:B------:R0:W-:Y:S04]  /*45d0*/  STG.E desc[UR10][R10.64], R19 ;  /* 0x000000130a007986 */ /* 0x0001e8000c10190a */
[----:B------:R0:W-:Y:S02]  /*45e0*/  STG.E desc[UR10][R20.64], R13 ;  /* 0x0000000d14007986 */ /* 0x0001e4000c10190a */
[----:B------:R-:W-:Y:S05]  /*45f0*/  @P0 BRA `(.L_x_1115) ;  /* 0xfffffff800a80947 */ /* 0x000fea000383ffff */
[----:B------:R-:W-:Y:S05]  /*4600*/  EXIT ;  /* 0x000000000000794d */ /* 0x000fea0003800000 */
.L_x_1116:
        /* <DEDUP_REMOVED lines=15> */
.L_x_2090:


//--------------------- .text._Z35group_norm_nhwc_bwd_one_pass_kernelI11Fp32IOBf16WLi512ELi10ELi640EEv26Group_norm_nhwc_bwd_params --------------------------
	.section	.text._Z35group_norm_nhwc_bwd_one_pass_kernelI11Fp32IOBf16WLi512ELi10ELi640EEv26Group_norm_nhwc_bwd_params,"ax",@progbits
	.align	128
        .global         _Z35group_norm_nhwc_bwd_one_pass_kernelI11Fp32IOBf16WLi512ELi10ELi640EEv26Group_norm_nhwc_bwd_params
        .type           _Z35group_norm_nhwc_bwd_one_pass_kernelI11Fp32IOBf16WLi512ELi10ELi640EEv26Group_norm_nhwc_bwd_params,@function
        .size           _Z35group_norm_nhwc_bwd_one_pass_kernelI11Fp32IOBf16WLi512ELi10ELi640EEv26Group_norm_nhwc_bwd_params,(.L_x_2091 - _Z35group_norm_nhwc_bwd_one_pass_kernelI11Fp32IOBf16WLi512ELi10ELi640EEv26Group_norm_nhwc_bwd_params)
        .other          _Z35group_norm_nhwc_bwd_one_pass_kernelI11Fp32IOBf16WLi512ELi10ELi640EEv26Group_norm_nhwc_bwd_params,@"STO_CUDA_ENTRY STV_DEFAULT"
_Z35group_norm_nhwc_bwd_one_pass_kernelI11Fp32IOBf16WLi512ELi10ELi640EEv26Group_norm_nhwc_bwd_params:
.text._Z35group_norm_nhwc_bwd_one_pass_kernelI11Fp32IOBf16WLi512ELi10ELi640EEv26Group_norm_nhwc_bwd_params:
        /* <DEDUP_REMOVED lines=22> */
.L_x_1149:
[----:B0-----:R-:W0:Y:S01]  /*0160*/  LDC R6, c[0x0][0x410] ;  /* 0x00010400ff067b82 */ /* 0x001e220000000800 */
[----:B-1----:R-:W1:Y:S01]  /*0170*/  S2R R43, SR_CTAID.X ;  /* 0x00000000002b7919 */ /* 0x002e620000002500 */
[----:B------:R-:W1:Y:S01]  /*0180*/  LDCU UR5, c[0x0][0x41c] ;  /* 0x00008380ff0577ac */ /* 0x000e620008000800 */
[----:B------:R-:W-:Y:S01]  /*0190*/  ISETP.LE.AND P1, PT, RZ, UR7, PT ;  /* 0x00000007ff007c0c */ /* 0x000fe2000bf23270 */
[----:B--2---:R-:W2:Y:S01]  /*01a0*/  LDCU.128 UR16, c[0x0][0x400] ;  /* 0x00008000ff1077ac */ /* 0x004ea20008000c00 */
[----:B------:R-:W3:Y:S01]  /*01b0*/  LDCU.64 UR8, c[0x0][0x3b8] ;  /* 0x00007700ff0877ac */ /* 0x000ee20008000a00 */
[----:B------:R-:W4:Y:S01]  /*01c0*/  LDCU.U8 UR10, c[0x0][0x414] ;  /* 0x00008280ff0a77ac */ /* 0x000f220008000000 */
[----:B0-----:R-:W-:Y:S02]  /*01d0*/  IABS R5, R6 ;  /* 0x0000000600057213 */ /* 0x001fe40000000000 */
[----:B------:R-:W-:Y:S02]  /*01e0*/  ISETP.NE.AND P2, PT, R6, RZ, PT ;  /* 0x000000ff0600720c */ /* 0x000fe40003f45270 */
[----:B------:R-:W0:Y:S01]  /*01f0*/  I2F.RP R0, R5 ;  /* 0x0000000500007306 */ /* 0x000e220000209400 */
[----:B---3--:R-:W-:Y:S01]  /*0200*/  UIMAD.WIDE UR8, UR7, 0x8, UR8 ;  /* 0x00000008070878a5 */ /* 0x008fe2000f8e0208 */
[----:B-1----:R-:W-:-:S05]  /*0210*/  IMAD R13, R43, UR5, R40 ;  /* 0x000000052b0d7c24 */ /* 0x002fca000f8e0228 */
[----:B------:R-:W-:Y:S02]  /*0220*/  MOV R14, UR8 ;  /* 0x00000008000e7c02 */ /* 0x000fe40008000f00 */
[----:B------:R-:W-:Y:S02]  /*0230*/  MOV R15, UR9 ;  /* 0x00000009000f7c02 */ /* 0x000fe40008000f00 */
[----:B------:R-:W-:Y:S02]  /*0240*/  SHF.R.S32.HI R23, RZ, 0x1f, R13 ;  /* 0x0000001fff177819 */ /* 0x000fe4000001140d */
[C---:B------:R-:W-:Y:S01]  /*0250*/  IADD3 R17, PT, PT, R13.reuse, 0x80, RZ ;  /* 0x000000800d117810 */ /* 0x040fe20007ffe0ff */
[----:B0-----:R-:W0:Y:S01]  /*0260*/  MUFU.RCP R0, R0 ;  /* 0x0000000000007308 */ /* 0x001e220000001000 */
[----:B------:R-:W-:Y:S01]  /*0270*/  IADD3 R21, PT, PT, R13, 0x100, RZ ;  /* 0x000001000d157810 */ /* 0x000fe20007ffe0ff */
[----:B------:R-:W3:Y:S01]  /*0280*/  LDG.E.64 R14, desc[UR12][R14.64] ;  /* 0x0000000c0e0e7981 */ /* 0x000ee2000c1e1b00 */
[----:B------:R-:W-:-:S02]  /*0290*/  SHF.R.S32.HI R11, RZ, 0x1f, R17 ;  /* 0x0000001fff0b7819 */ /* 0x000fc40000011411 */
[----:B------:R-:W-:Y:S02]  /*02a0*/  SHF.R.S32.HI R25, RZ, 0x1f, R21 ;  /* 0x0000001fff197819 */ /* 0x000fe40000011415 */
[----:B------:R-:W-:Y:S02]  /*02b0*/  IADD3 R33, PT, PT, R13, 0x180, RZ ;  /* 0x000001800d217810 */ /* 0x000fe40007ffe0ff */
[----:B0-----:R-:W-:-:S04]  /*02c0*/  IADD3 R2, PT, PT, R0, 0xffffffe, RZ ;  /* 0x0ffffffe00027810 */ /* 0x001fc80007ffe0ff */
[----:B------:R0:W1:Y:S02]  /*02d0*/  F2I.FTZ.U32.TRUNC.NTZ R3, R2 ;  /* 0x0000000200037305 */ /* 0x000064000021f000 */
[----:B0-----:R-:W-:Y:S01]  /*02e0*/  HFMA2 R2, -RZ, RZ, 0, 0 ;  /* 0x00000000ff027431 */ /* 0x001fe200000001ff */
[----:B-1----:R-:W-:-:S05]  /*02f0*/  IADD3 R4, PT, PT, RZ, -R3, RZ ;  /* 0x80000003ff047210 */ /* 0x002fca0007ffe0ff */
        /* <DEDUP_REMOVED lines=14> */
[----:B------:R-:W-:-:S04]  /*03e0*/  IADD3 R5, PT, PT, R0, -R5, RZ ;  /* 0x8000000500057210 */ /* 0x000fc80007ffe0ff */
[----:B------:R-:W-:Y:S02]  /*03f0*/  SEL R0, R5, R0, !P0 ;  /* 0x0000000005007207 */ /* 0x000fe40004000000 */
[----:B--2---:R-:W-:Y:S02]  /*0400*/  ISETP.GE.U32.AND P0, PT, R13, UR16, PT ;  /* 0x000000100d007c0c */ /* 0x004fe4000bf06070 */
[----:B------:R-:W-:Y:S02]  /*0410*/  @!P1 IADD3 R0, PT, PT, -R0, RZ, RZ ;  /* 0x000000ff00009210 */ /* 0x000fe40007ffe1ff */
[----:B------:R-:W-:Y:S02]  /*0420*/  ISETP.GE.AND.EX P0, PT, R23, UR17, PT, P0 ;  /* 0x0000001117007c0c */ /* 0x000fe4000bf06300 */
[----:B------:R-:W-:Y:S02]  /*0430*/  ISETP.GE.U32.AND P1, PT, R17, UR16, PT ;  /* 0x0000001011007c0c */ /* 0x000fe4000bf26070 */
[----:B------:R-:W-:-:S02]  /*0440*/  @P4 IADD3 R3, PT, PT, R3, 0x1, RZ ;  /* 0x0000000103034810 */ /* 0x000fc40007ffe0ff */
[----:B------:R-:W-:Y:S02]  /*0450*/  ISETP.GE.AND.EX P1, PT, R11, UR17, PT, P1 ;  /* 0x000000110b007c0c */ /* 0x000fe4000bf26310 */
[----:B------:R-:W-:Y:S02]  /*0460*/  SEL R41, R7, R0, !P2 ;  /* 0x0000000007297207 */ /* 0x000fe40005000000 */
[----:B------:R-:W-:-:S03]  /*0470*/  @!P3 IADD3 R3, PT, PT, -R3, RZ, RZ ;  /* 0x000000ff0303b210 */ /* 0x000fc60007ffe1ff */
[----:B------:R-:W0:Y:S01]  /*0480*/  @!P0 LDC.64 R4, c[0x0][0x3f8] ;  /* 0x0000fe00ff048b82 */ /* 0x000e220000000a00 */
[----:B------:R-:W-:Y:S01]  /*0490*/  IMAD R9, R41, 0xa, RZ ;  /* 0x0000000a29097824 */ /* 0x000fe200078e02ff */
[----:B------:R-:W-:Y:S02]  /*04a0*/  SEL R3, R7, R3, !P2 ;  /* 0x0000000307037207 */ /* 0x000fe40005000000 */
[----:B------:R-:W-:Y:S02]  /*04b0*/  ISETP.GE.U32.AND P2, PT, R21, UR16, PT ;  /* 0x0000001015007c0c */ /* 0x000fe4000bf46070 */
[----:B------:R-:W-:Y:S02]  /*04c0*/  IADD3 R28, P3, PT, R9, R42, RZ ;  /* 0x0000002a091c7210 */ /* 0x000fe40007f7e0ff */
[----:B------:R-:W1:Y:S01]  /*04d0*/  @!P1 LDC.64 R18, c[0x0][0x3f8] ;  /* 0x0000fe00ff129b82 */ /* 0x000e620000000a00 */
[----:B------:R-:W-:Y:S02]  /*04e0*/  SHF.R.S32.HI R0, RZ, 0x1f, R3 ;  /* 0x0000001fff007819 */ /* 0x000fe40000011403 */
[----:B------:R-:W-:-:S02]  /*04f0*/  ISETP.GE.AND.EX P2, PT, R25, UR17, PT, P2 ;  /* 0x0000001119007c0c */ /* 0x000fc4000bf46320 */
[----:B------:R-:W-:Y:S01]  /*0500*/  LEA.HI.X.SX32 R29, R9, RZ, 0x1, P3 ;  /* 0x000000ff091d7211 */ /* 0x000fe200018f0eff */
[----:B------:R-:W-:Y:S01]  /*0510*/  IMAD R0, R0, UR18, RZ ;  /* 0x0000001200007c24 */ /* 0x000fe2000f8e02ff */
[----:B------:R-:W-:Y:S01]  /*0520*/  ISETP.GE.U32.AND P3, PT, R33, UR16, PT ;  /* 0x0000001021007c0c */ /* 0x000fe2000bf66070 */
[----:B------:R-:W2:Y:S02]  /*0530*/  @!P0 LDC.64 R26, c[0x0][0x3a0] ;  /* 0x0000e800ff1a8b82 */ /* 0x000ea40000000a00 */
[C---:B------:R-:W-:Y:S02]  /*0540*/  IMAD R7, R3.reuse, UR19, R0 ;  /* 0x0000001303077c24 */ /* 0x040fe4000f8e0200 */
[----:B------:R-:W-:Y:S01]  /*0550*/  IMAD.WIDE.U32 R28, R3, UR18, R28 ;  /* 0x00000012031c7c25 */ /* 0x000fe2000f8e001c */
[----:B------:R-:W-:-:S03]  /*0560*/  SHF.R.S32.HI R3, RZ, 0x1f, R33 ;  /* 0x0000001fff037819 */ /* 0x000fc60000011421 */
[----:B------:R-:W2:Y:S01]  /*0570*/  @!P0 LDC.64 R8, c[0x0][0x398] ;  /* 0x0000e600ff088b82 */ /* 0x000ea20000000a00 */
[----:B0-----:R-:W-:Y:S01]  /*0580*/  @!P0 IMAD R0, R23, R4, RZ ;  /* 0x0000000417008224 */ /* 0x001fe200078e02ff */
[----:B------:R-:W-:Y:S02]  /*0590*/  IADD3 R7, PT, PT, R29, R7, RZ ;  /* 0x000000071d077210 */ /* 0x000fe40007ffe0ff */
[----:B------:R-:W-:Y:S01]  /*05a0*/  @!P0 MOV R6, R28 ;  /* 0x0000001c00068202 */ /* 0x000fe20000000f00 */
[----:B------:R-:W-:Y:S01]  /*05b0*/  @!P0 IMAD R35, R13, R5, R0 ;  /* 0x000000050d238224 */ /* 0x000fe200078e0200 */
[----:B------:R-:W-:Y:S02]  /*05c0*/  ISETP.GE.AND.EX P3, PT, R3, UR17, PT, P3 ;  /* 0x0000001103007c0c */ /* 0x000fe4000bf66330 */
[----:B------:R-:W0:Y:S01]  /*05d0*/  @!P2 LDC.64 R30, c[0x0][0x3f8] ;  /* 0x0000fe00ff1eab82 */ /* 0x000e220000000a00 */
[----:B------:R-:W-:Y:S01]  /*05e0*/  @!P0 IMAD.WIDE.U32 R4, R13, R4, R6 ;  /* 0x000000040d048225 */ /* 0x000fe200078e0006 */
[----:B------:R-:W-:-:S03]  /*05f0*/  @!P1 MOV R10, R28 ;  /* 0x0000001c000a9202 */ /* 0x000fc60000000f00 */
[-C--:B-1----:R-:W-:Y:S01]  /*0600*/  @!P1 IMAD R2, R11, R18.reuse, RZ ;  /* 0x000000120b029224 */ /* 0x082fe200078e02ff */
[----:B------:R-:W-:Y:S02]  /*0610*/  @!P0 IADD3 R5, PT, PT, R5, R35, RZ ;  /* 0x0000002305058210 */ /* 0x000fe40007ffe0ff */
[----:B------:R-:W-:Y:S01]  /*0620*/  @!P1 MOV R11, R7 ;  /* 0x00000007000b9202 */ /* 0x000fe20000000f00 */
[C---:B------:R-:W-:Y:S01]  /*0630*/  @!P1 IMAD R37, R17.reuse, R19, R2 ;  /* 0x0000001311259224 */ /* 0x040fe200078e0202 */
[C---:B------:R-:W-:Y:S01]  /*0640*/  @!P0 SHF.L.U32 R35, R4.reuse, 0x2, RZ ;  /* 0x0000000204238819 */ /* 0x040fe200000006ff */
[----:B------:R-:W1:Y:S01]  /*0650*/  @!P1 LDC.64 R22, c[0x0][0x3a0] ;  /* 0x0000e800ff169b82 */ /* 0x000e620000000a00 */
[----:B------:R-:W-:Y:S01]  /*0660*/  @!P0 SHF.L.U64.HI R0, R4, 0x2, R5 ;  /* 0x0000000204008819 */ /* 0x000fe20000010205 */
[----:B------:R-:W-:Y:S01]  /*0670*/  @!P1 IMAD.WIDE.U32 R18, R17, R18, R10 ;  /* 0x0000001211129225 */ /* 0x000fe200078e000a */
[----:B----4-:R-:W-:-:S05]  /*0680*/  ISETP.NE.AND P4, PT, RZ, UR10, PT ;  /* 0x0000000aff007c0c */ /* 0x010fca000bf85270 */
[----:B------:R-:W4:Y:S01]  /*0690*/  @!P3 LDC.64 R4, c[0x0][0x3f8] ;  /* 0x0000fe00ff04bb82 */ /* 0x000f220000000a00 */
[----:B------:R-:W-:Y:S02]  /*06a0*/  @!P1 IADD3 R19, PT, PT, R19, R37, RZ ;  /* 0x0000002513139210 */ /* 0x000fe40007ffe0ff */
[C---:B--2---:R-:W-:Y:S02]  /*06b0*/  @!P0 IADD3 R26, P5, PT, R35.reuse, R26, RZ ;  /* 0x0000001a231a8210 */ /* 0x044fe40007fbe0ff */
[----:B------:R-:W-:-:S03]  /*06c0*/  @!P0 IADD3 R8, P6, PT, R35, R8, RZ ;  /* 0x0000000823088210 */ /* 0x000fc60007fde0ff */
[----:B------:R-:W2:Y:S01]  /*06d0*/  @!P1 LDC.64 R12, c[0x0][0x398] ;  /* 0x0000e600ff0c9b82 */ /* 0x000ea20000000a00 */
[C---:B------:R-:W-:Y:S01]  /*06e0*/  @!P1 SHF.L.U32 R35, R18.reuse, 0x2, RZ ;  /* 0x0000000212239819 */ /* 0x040fe200000006ff */
[----:B0-----:R-:W-:Y:S01]  /*06f0*/  @!P2 IMAD R20, R25, R30, RZ ;  /* 0x0000001e1914a224 */ /* 0x001fe200078e02ff */
[----:B------:R-:W-:Y:S02]  /*0700*/  @!P1 SHF.L.U64.HI R2, R18, 0x2, R19 ;  /* 0x0000000212029819 */ /* 0x000fe40000010213 */
[----:B------:R-:W-:Y:S02]  /*0710*/  @!P2 MOV R18, R28 ;  /* 0x0000001c0012a202 */ /* 0x000fe40000000f00 */
[----:B------:R-:W-:Y:S01]  /*0720*/  @!P2 MOV R19, R7 ;  /* 0x000000070013a202 */ /* 0x000fe20000000f00 */
[----:B------:R-:W0:Y:S01]  /*0730*/  @!P2 LDC.64 R10, c[0x0][0x3a0] ;  /* 0x0000e800ff0aab82 */ /* 0x000e220000000a00 */
[C---:B------:R-:W-:Y:S02]  /*0740*/  @!P2 IMAD R37, R21.reuse, R31, R20 ;  /* 0x0000001f1525a224 */ /* 0x040fe400078e0214 */
[----:B------:R-:W-:-:S05]  /*0750*/  @!P2 IMAD.WIDE.U32 R30, R21, R30, R18 ;  /* 0x0000001e151ea225 */ /* 0x000fca00078e0012 */
[----:B------:R-:W0:Y:S01]  /*0760*/  @!P2 LDC.64 R16, c[0x0][0x398] ;  /* 0x0000e600ff10ab82 */ /* 0x000e220000000a00 */
[----:B------:R-:W-:-:S07]  /*0770*/  @!P2 IADD3 R37, PT, PT, R31, R37, RZ ;  /* 0x000000251f25a210 */ /* 0x000fce0007ffe0ff */
[----:B------:R-:W0:Y:S01]  /*0780*/  @P4 LDC.64 R24, c[0x0][0x3b0] ;  /* 0x0000ec00ff184b82 */ /* 0x000e220000000a00 */
[----:B------:R-:W-:-:S07]  /*0790*/  @!P0 IADD3.X R27, PT, PT, R0, R27, RZ, P5, !PT ;  /* 0x0000001b001b8210 */ /* 0x000fce0002ffe4ff */
[----:B------:R-:W3:Y:S01]  /*07a0*/  @!P3 LDC.64 R18, c[0x0][0x3a0] ;  /* 0x0000e800ff12bb82 */ /* 0x000ee20000000a00 */
[----:B------:R-:W-:-:S07]  /*07b0*/  @!P0 IADD3.X R9, PT, PT, R0, R9, RZ, P6, !PT ;  /* 0x0000000900098210 */ /* 0x000fce00037fe4ff */
[----:B------:R-:W3:Y:S01]  /*07c0*/  @!P3 LDC.64 R20, c[0x0][0x398] ;  /* 0x0000e600ff14bb82 */ /* 0x000ee20000000a00 */
[C---:B------:R-:W-:Y:S01]  /*07d0*/  @!P2 SHF.L.U32 R32, R30.reuse, 0x2, RZ ;  /* 0x000000021e20a819 */ /* 0x040fe200000006ff */
[----:B----4-:R-:W-:Y:S01]  /*07e0*/  @!P3 IMAD R36, R3, R4, RZ ;  /* 0x000000040324b224 */ /* 0x010fe200078e02ff */
[----:B------:R-:W-:Y:S02]  /*07f0*/  @!P2 SHF.L.U64.HI R0, R30, 0x2, R37 ;  /* 0x000000021e00a819 */ /* 0x000fe40000010225 */
[----:B------:R-:W-:Y:S02]  /*0800*/  @!P3 MOV R30, R28 ;  /* 0x0000001c001eb202 */ /* 0x000fe40000000f00 */
[----:B------:R-:W-:Y:S01]  /*0810*/  @!P3 MOV R31, R7 ;  /* 0x00000007001fb202 */ /* 0x000fe20000000f00 */
[----:B------:R-:W-:Y:S01]  /*0820*/  @!P3 IMAD R3, R33, R5, R36 ;  /* 0x000000052103b224 */ /* 0x000fe200078e0224 */
[----:B------:R-:W-:Y:S02]  /*0830*/  LOP3.LUT R42, R44, 0xffff, RZ, 0xc0, !PT ;  /* 0x0000ffff2c2a7812 */ /* 0x000fe400078ec0ff */
[----:B-1----:R-:W-:Y:S01]  /*0840*/  @!P1 IADD3 R22, P6, PT, R35, R22, RZ ;  /* 0x0000001623169210 */ /* 0x002fe20007fde0ff */
[----:B------:R-:W-:Y:S01]  /*0850*/  @!P3 IMAD.WIDE.U32 R4, R33, R4, R30 ;  /* 0x000000042104b225 */ /* 0x000fe200078e001e */
[----:B--2---:R-:W-:-:S02]  /*0860*/  @!P1 IADD3 R12, P5, PT, R35, R12, RZ ;  /* 0x0000000c230c9210 */ /* 0x004fc40007fbe0ff */
[----:B------:R-:W1:Y:S01]  /*0870*/  LDC.64 R34, c[0x0][0x3a8] ;  /* 0x0000ea00ff227b82 */ /* 0x000e620000000a00 */
[----:B------:R-:W-:Y:S01]  /*0880*/  IMAD R30, R41, 0xa, R42 ;  /* 0x0000000a291e7824 */ /* 0x000fe200078e022a */
[C---:B------:R-:W-:Y:S02]  /*0890*/  @!P1 IADD3.X R23, PT, PT, R2.reuse, R23, RZ, P6, !PT ;  /* 0x0000001702179210 */ /* 0x040fe400037fe4ff */
[----:B------:R-:W-:Y:S02]  /*08a0*/  @!P1 IADD3.X R13, PT, PT, R2, R13, RZ, P5, !PT ;  /* 0x0000000d020d9210 */ /* 0x000fe40002ffe4ff */
[----:B------:R-:W-:Y:S01]  /*08b0*/  @!P3 IADD3 R31, PT, PT, R5, R3, RZ ;  /* 0x00000003051fb210 */ /* 0x000fe20007ffe0ff */
[----:B0-----:R-:W-:Y:S01]  /*08c0*/  @P4 IMAD.WIDE R2, R30, 0x2, R24 ;  /* 0x000000021e024825 */ /* 0x001fe200078e0218 */
[C---:B------:R-:W-:Y:S02]  /*08d0*/  @!P2 IADD3 R10, P6, PT, R32.reuse, R10, RZ ;  /* 0x0000000a200aa210 */ /* 0x040fe40007fde0ff */
[----:B------:R-:W-:-:S02]  /*08e0*/  @!P2 IADD3 R16, P5, PT, R32, R16, RZ ;  /* 0x000000102010a210 */ /* 0x000fc40007fbe0ff */
[----:B------:R-:W-:Y:S02]  /*08f0*/  @!P3 SHF.L.U32 R5, R4, 0x2, RZ ;  /* 0x000000020405b819 */ /* 0x000fe400000006ff */
[C---:B------:R-:W-:Y:S02]  /*0900*/  @!P2 IADD3.X R11, PT, PT, R0.reuse, R11, RZ, P6, !PT ;  /* 0x0000000b000ba210 */ /* 0x040fe400037fe4ff */
[----:B------:R-:W-:Y:S02]  /*0910*/  @!P2 IADD3.X R17, PT, PT, R0, R17, RZ, P5, !PT ;  /* 0x000000110011a210 */ /* 0x000fe40002ffe4ff */
[----:B------:R-:W-:Y:S02]  /*0920*/  @!P3 SHF.L.U64.HI R0, R4, 0x2, R31 ;  /* 0x000000020400b819 */ /* 0x000fe4000001021f */
[C---:B---3--:R-:W-:Y:S01]  /*0930*/  @!P3 IADD3 R18, P5, PT, R5.reuse, R18, RZ ;  /* 0x000000120512b210 */ /* 0x048fe20007fbe0ff */
[----:B------:R-:W2:Y:S01]  /*0940*/  @P4 LDG.E.U16 R4, desc[UR12][R2.64] ;  /* 0x0000000c02044981 */ /* 0x000ea2000c1e1500 */
[----:B------:R-:W-:-:S03]  /*0950*/  @!P3 IADD3 R20, P6, PT, R5, R20, RZ ;  /* 0x000000140514b210 */ /* 0x000fc60007fde0ff */
[----:B------:R0:W3:Y:S02]  /*0960*/  @P4 LDG.E.U16 R5, desc[UR12][R2.64+0x2] ;  /* 0x0000020c02054981 */ /* 0x0000e4000c1e1500 */
[----:B0-----:R-:W-:Y:S01]  /*0970*/  HFMA2 R3, -RZ, RZ, 0, 0 ;  /* 0x00000000ff037431 */ /* 0x001fe200000001ff */
[----:B------:R-:W-:Y:S02]  /*0980*/  MOV R2, RZ ;  /* 0x000000ff00027202 */ /* 0x000fe40000000f00 */
[----:B------:R-:W-:Y:S01]  /*0990*/  CS2R R32, SRZ ;  /* 0x0000000000207805 */ /* 0x000fe2000001ff00 */
[----:B-1----:R-:W-:Y:S01]  /*09a0*/  IMAD.WIDE R34, R30, 0x2, R34 ;  /* 0x000000021e227825 */ /* 0x002fe200078e0222 */
[C---:B------:R-:W-:Y:S02]  /*09b0*/  @!P3 IADD3.X R19, PT, PT, R0.reuse, R19, RZ, P5, !PT ;  /* 0x000000130013b210 */ /* 0x040fe40002ffe4ff */
[----:B------:R0:W5:Y:S01]  /*09c0*/  @!P0 LDG.E.64 R2, desc[UR12][R8.64] ;  /* 0x0000000c08028981 */ /* 0x000162000c1e1b00 */
[----:B------:R-:W-:-:S02]  /*09d0*/  @!P3 IADD3.X R21, PT, PT, R0, R21, RZ, P6, !PT ;  /* 0x000000150015b210 */ /* 0x000fc400037fe4ff */
[----:B------:R-:W-:Y:S01]  /*09e0*/  CS2R R30, SRZ ;  /* 0x00000000001e7805 */ /* 0x000fe2000001ff00 */
[----:B------:R-:W4:Y:S04]  /*09f0*/  LDG.E.U16 R24, desc[UR12][R34.64] ;  /* 0x0000000c22187981 */ /* 0x000f28000c1e1500 */
[----:B------:R1:W4:Y:S01]  /*0a00*/  LDG.E.U16 R0, desc[UR12][R34.64+0x2] ;  /* 0x0000020c22007981 */ /* 0x000322000c1e1500 */
[----:B0-----:R-:W-:-:S03]  /*0a10*/  CS2R R8, SRZ ;  /* 0x0000000000087805 */ /* 0x001fc6000001ff00 */
[----:B------:R0:W5:Y:S04]  /*0a20*/  @!P2 LDG.E.64 R32, desc[UR12][R10.64] ;  /* 0x0000000c0a20a981 */ /* 0x000168000c1e1b00 */
[----:B------:R0:W5:Y:S01]  /*0a30*/  @!P1 LDG.E.64 R8, desc[UR12][R12.64] ;  /* 0x0000000c0c089981 */ /* 0x000162000c1e1b00 */
[----:B-1----:R-:W-:-:S03]  /*0a40*/  CS2R R34, SRZ ;  /* 0x0000000000227805 */ /* 0x002fc6000001ff00 */
[----:B------:R1:W5:Y:S01]  /*0a50*/  @!P3 LDG.E.64 R30, desc[UR12][R18.64] ;  /* 0x0000000c121eb981 */ /* 0x000362000c1e1b00 */
[----:B0-----:R-:W-:-:S03]  /*0a60*/  CS2R R10, SRZ ;  /* 0x00000000000a7805 */ /* 0x001fc6000001ff00 */
[----:B------:R1:W5:Y:S01]  /*0a70*/  @!P1 LDG.E.64 R34, desc[UR12][R22.64] ;  /* 0x0000000c16229981 */ /* 0x000362000c1e1b00 */
[----:B------:R-:W-:-:S03]  /*0a80*/  CS2R R12, SRZ ;  /* 0x00000000000c7805 */ /* 0x000fc6000001ff00 */
[----:B------:R1:W5:Y:S04]  /*0a90*/  @!P2 LDG.E.64 R10, desc[UR12][R16.64] ;  /* 0x0000000c100aa981 */ /* 0x000368000c1e1b00 */
[----:B------:R1:W5:Y:S01]  /*0aa0*/  @!P3 LDG.E.64 R12, desc[UR12][R20.64] ;  /* 0x0000000c140cb981 */ /* 0x000362000c1e1b00 */
[----:B------:R-:W-:Y:S02]  /*0ab0*/  R2UR UR15, R14 ;  /* 0x000000000e0f72ca */ /* 0x000fe400000e0000 */
[----:B------:R-:W-:-:S06]  /*0ac0*/  CS2R R36, SRZ ;  /* 0x0000000000247805 */ /* 0x000fcc000001ff00 */
[----:B------:R1:W5:Y:S05]  /*0ad0*/  @!P0 LDG.E.64 R36, desc[UR12][R26.64] ;  /* 0x0000000c1a248981 */ /* 0x00036a000c1e1b00 */
        /* <DEDUP_REMOVED lines=9> */
[----:B------:R-:W-:Y:S01]  /*0b70*/  CS2R R38, SRZ ;  /* 0x0000000000267805 */ /* 0x000fe2000001ff00 */
[----:B------:R-:W-:Y:S01]  /*0b80*/  UMOV UR14, 0x3f800000 ;  /* 0x3f800000000e7882 */ /* 0x000fe20000000000 */
[----:B0-----:R-:W-:-:S13]  /*0b90*/  @P0 R2UR UR5, R14 ;  /* 0x000000000e0502ca */ /* 0x001fda00000e0000 */
[----:B------:R-:W-:Y:S01]  /*0ba0*/  @UP0 UMOV UR14, UR5 ;  /* 0x00000005000e0c82 */ /* 0x000fe20008000000 */
[----:B--2---:R-:W-:Y:S02]  /*0bb0*/  @P4 SHF.L.U32 R39, R4, 0x10, RZ ;  /* 0x0000001004274819 */ /* 0x004fe400000006ff */
[----:B---3--:R-:W-:Y:S02]  /*0bc0*/  @P4 SHF.L.U32 R38, R5, 0x10, RZ ;  /* 0x0000001005264819 */ /* 0x008fe400000006ff */
[----:B----4-:R-:W-:Y:S02]  /*0bd0*/  SHF.L.U32 R5, R24, 0x10, RZ ;  /* 0x0000001018057819 */ /* 0x010fe400000006ff */
[----:B------:R-:W-:Y:S01]  /*0be0*/  SHF.L.U32 R0, R0, 0x10, RZ ;  /* 0x0000001000007819 */ /* 0x000fe200000006ff */
[----:B-1----:R-:W-:Y:S06]  /*0bf0*/  BRA.U UP1, `(.L_x_1118) ;  /* 0x0000000101e47547 */ /* 0x002fec000b800000 */
        /* <DEDUP_REMOVED lines=38> */
[----:B------:R-:W-:Y:S01]  /*0e60*/  FADD.FTZ R18, R31, -UR15 ;  /* 0x8000000f1f127e21 */ /* 0x000fe20008010000 */
[----:B------:R-:W-:Y:S01]  /*0e70*/  FADD.FTZ R20, R20, R19 ;  /* 0x0000001314147221 */ /* 0x000fe20000010000 */
[----:B------:R-:W-:Y:S01]  /*0e80*/  FFMA.FTZ R23, R15, R19, R14 ;  /* 0x000000130f177223 */ /* 0x000fe2000001000e */
[----:B------:R-:W-:Y:S01]  /*0e90*/  FADD.FTZ R19, RZ, R2 ;  /* 0x00000002ff137221 */ /* 0x000fe20000010000 */
[----:B------:R-:W-:Y:S01]  /*0ea0*/  FADD.FTZ R14, RZ, R3 ;  /* 0x00000003ff0e7221 */ /* 0x000fe20000010000 */
[----:B------:R-:W-:Y:S01]  /*0eb0*/  FFMA.FTZ R17, R10, R16, R17 ;  /* 0x000000100a117223 */ /* 0x000fe20000010011 */
[----:B------:R-:W-:Y:S01]  /*0ec0*/  FMUL.FTZ R21, R13, R0 ;  /* 0x000000000d157220 */ /* 0x000fe20000410000 */
[----:B------:R-:W-:Y:S01]  /*0ed0*/  FADD.FTZ R19, R8, R19 ;  /* 0x0000001308137221 */ /* 0x000fe20000010000 */
[----:B------:R-:W-:Y:S01]  /*0ee0*/  FADD.FTZ R16, R9, R14 ;  /* 0x0000000e09107221 */ /* 0x000fe20000010000 */
[----:B------:R-:W-:Y:S01]  /*0ef0*/  FMUL.FTZ R18, R18, UR14 ;  /* 0x0000000e12127c20 */ /* 0x000fe20008410000 */
[----:B------:R-:W-:Y:S01]  /*0f00*/  FADD.FTZ R20, R21, R20 ;  /* 0x0000001415147221 */ /* 0x000fe20000010000 */
[----:B------:R-:W-:Y:S01]  /*0f10*/  FADD.FTZ R19, R10, R19 ;  /* 0x000000130a137221 */ /* 0x000fe20000010000 */
[----:B------:R-:W-:Y:S01]  /*0f20*/  FADD.FTZ R22, R11, R16 ;  /* 0x000000100b167221 */ /* 0x000fe20000010000 */
[----:B------:R-:W-:Y:S01]  /*0f30*/  FFMA.FTZ R16, R12, R15, R17 ;  /* 0x0000000f0c107223 */ /* 0x000fe20000010011 */
[----:B------:R-:W-:Y:S01]  /*0f40*/  FFMA.FTZ R14, R18, R21, R23 ;  /* 0x00000015120e7223 */ /* 0x000fe20000010017 */
[C---:B------:R-:W-:Y:S01]  /*0f50*/  FFMA.FTZ R17, R13.reuse, R18, R4 ;  /* 0x000000120d117223 */ /* 0x040fe20000010004 */
[----:B------:R-:W-:Y:S01]  /*0f60*/  FADD.FTZ R18, R12, R19 ;  /* 0x000000130c127221 */ /* 0x000fe20000010000 */
[----:B------:R-:W-:Y:S01]  /*0f70*/  FADD.FTZ R19, R13, R22 ;  /* 0x000000160d137221 */ /* 0x000fe20000010000 */
[----:B------:R-:W-:Y:S06]  /*0f80*/  BRA `(.L_x_1119) ;  /* 0x0000000800007947 */ /* 0x000fec0003800000 */
.L_x_1118:
        /* <DEDUP_REMOVED lines=33> */
[----:B------:R-:W-:-:S04]  /*11a0*/  FMUL.FTZ R18, R2, R19 ;  /* 0x0000001302127220 */ /* 0x000fc80000410000 */
[----:B------:R-:W-:Y:S01]  /*11b0*/  FMUL.FTZ R19, R18, R21 ;  /* 0x0000001512137220 */ /* 0x000fe20000410000 */
[----:B0-----:R-:W-:Y:S01]  /*11c0*/  FADD.FTZ R21, -R17, 1 ;  /* 0x3f80000011157421 */ /* 0x001fe20000010100 */
[----:B------:R-:W-:Y:S01]  /*11d0*/  FMUL.FTZ R17, R8, R17 ;  /* 0x0000001108117220 */ /* 0x000fe20000410000 */
[----:B------:R-:W-:Y:S02]  /*11e0*/  FMUL.FTZ R18, R24, R27 ;  /* 0x0000001b18127220 */ /* 0x000fe40000410000 */
        /* <DEDUP_REMOVED lines=20> */
[----:B------:R-:W-:-:S03]  /*1330*/  FMUL.FTZ R45, R5, R45 ;  /* 0x0000002d052d7220 */ /* 0x000fc60000410000 */
[----:B------:R-:W0:Y:S01]  /*1340*/  MUFU.EX2 R26, R26 ;  /* 0x0000001a001a7308 */ /* 0x000e220000000800 */
[----:B------:R-:W-:Y:S01]  /*1350*/  FFMA.FTZ R25, R20, R45, R22 ;  /* 0x0000002d14197223 */ /* 0x000fe20000010016 */
[----:B------:R-:W-:Y:S01]  /*1360*/  FADD.FTZ R16, R16, R45 ;  /* 0x0000002d10107221 */ /* 0x000fe20000010000 */
[----:B0-----:R-:W-:Y:S01]  /*1370*/  FADD.FTZ R27, R26, 1 ;  /* 0x3f8000001a1b7421 */ /* 0x001fe20000010000 */
[----:B------:R-:W-:Y:S01]  /*1380*/  FFMA.FTZ R26, R15, R18, RZ ;  /* 0x000000120f1a7223 */ /* 0x000fe200000100ff */
[----:B------:R-:W-:-:S03]  /*1390*/  FADD.FTZ R15, RZ, R18 ;  /* 0x00000012ff0f7221 */ /* 0x000fc60000010000 */
[-C--:B------:R-:W-:Y:S01]  /*13a0*/  FFMA.FTZ R18, R23, R24.reuse, R26 ;  /* 0x0000001817127223 */ /* 0x080fe2000001001a */
[----:B------:R-:W0:Y:S01]  /*13b0*/  MUFU.RCP R27, R27 ;  /* 0x0000001b001b7308 */ /* 0x000e220000001000 */
[----:B------:R-:W-:Y:S01]  /*13c0*/  FADD.FTZ R15, R15, R24 ;  /* 0x000000180f0f7221 */ /* 0x000fe20000010000 */
[----:B------:R-:W-:-:S04]  /*13d0*/  FMUL.FTZ R24, R0, R24 ;  /* 0x0000001800187220 */ /* 0x000fc80000410000 */
[----:B------:R-:W-:Y:S01]  /*13e0*/  FFMA.FTZ R23, R23, R24, R25 ;  /* 0x0000001817177223 */ /* 0x000fe20000010019 */
        /* <DEDUP_REMOVED lines=17> */
[----:B0-----:R-:W-:-:S04]  /*1500*/  FADD.FTZ R25, -R22, 1 ;  /* 0x3f80000016197421 */ /* 0x001fc80000010100 */
[----:B------:R-:W-:Y:S01]  /*1510*/  FFMA.FTZ R25, R20, R25, 1 ;  /* 0x3f80000014197423 */ /* 0x000fe20000010019 */
[----:B------:R-:W-:Y:S01]  /*1520*/  FMUL.FTZ R20, R11, R22 ;  /* 0x000000160b147220 */ /* 0x000fe20000410000 */
[----:B------:R-:W-:-:S03]  /*1530*/  FADD.FTZ R22, R30, -UR15 ;  /* 0x8000000f1e167e21 */ /* 0x000fc60008010000 */
[----:B------:R-:W-:Y:S01]  /*1540*/  FMUL.FTZ R20, R20, R25 ;  /* 0x0000001914147220 */ /* 0x000fe20000410000 */
[----:B------:R-:W-:-:S03]  /*1550*/  FMUL.FTZ R22, R22, UR14 ;  /* 0x0000000e16167c20 */ /* 0x000fc60008410000 */
[----:B------:R-:W-:Y:S01]  /*1560*/  FMUL.FTZ R27, R0, R20 ;  /* 0x00000014001b7220 */ /* 0x000fe20000410000 */
[----:B------:R-:W-:Y:S01]  /*1570*/  FFMA.FTZ R24, R5, R22, R39 ;  /* 0x0000001605187223 */ /* 0x000fe20000010027 */
[----:B------:R-:W-:Y:S01]  /*1580*/  FFMA.FTZ R4, R17, R20, R18 ;  /* 0x0000001411047223 */ /* 0x000fe20000010012 */
[----:B------:R-:W-:Y:S01]  /*1590*/  FADD.FTZ R15, R15, R20 ;  /* 0x000000140f0f7221 */ /* 0x000fe20000010000 */
[----:B------:R-:W-:Y:S01]  /*15a0*/  FFMA.FTZ R17, R17, R27, R14 ;  /* 0x0000001b11117223 */ /* 0x000fe2000001000e */
[----:B------:R-:W-:Y:S01]  /*15b0*/  FMUL.FTZ R26, R24, -1.4426950216293334961 ;  /* 0xbfb8aa3b181a7820 */ /* 0x000fe20000410000 */
[----:B------:R-:W-:-:S05]  /*15c0*/  FADD.FTZ R16, R27, R16 ;  /* 0x000000101b107221 */ /* 0x000fca0000010000 */
[----:B------:R-:W0:Y:S02]  /*15d0*/  MUFU.EX2 R26, R26 ;  /* 0x0000001a001a7308 */ /* 0x000e240000000800 */
[----:B0-----:R-:W-:-:S06]  /*15e0*/  FADD.FTZ R25, R26, 1 ;  /* 0x3f8000001a197421 */ /* 0x001fcc0000010000 */
[----:B------:R-:W0:Y:S02]  /*15f0*/  MUFU.RCP R25, R25 ;  /* 0x0000001900197308 */ /* 0x000e240000001000 */
[----:B0-----:R-:W-:-:S04]  /*1600*/  FADD.FTZ R23, -R25, 1 ;  /* 0x3f80000019177421 */ /* 0x001fc80000010100 */
[----:B------:R-:W-:Y:S01]  /*1610*/  FFMA.FTZ R23, R24, R23, 1 ;  /* 0x3f80000018177423 */ /* 0x000fe20000010017 */
[----:B------:R-:W-:-:S04]  /*1620*/  FMUL.FTZ R24, R12, R25 ;  /* 0x000000190c187220 */ /* 0x000fc80000410000 */
[----:B------:R-:W-:Y:S01]  /*1630*/  FMUL.FTZ R24, R24, R23 ;  /* 0x0000001718187220 */ /* 0x000fe20000410000 */
[----:B------:R-:W-:-:S03]  /*1640*/  FADD.FTZ R23, R31, -UR15 ;  /* 0x8000000f1f177e21 */ /* 0x000fc60008010000 */
[----:B------:R-:W-:Y:S01]  /*1650*/  FMUL.FTZ R27, R5, R24 ;  /* 0x00000018051b7220 */ /* 0x000fe20000410000 */
[----:B------:R-:W-:Y:S01]  /*1660*/  FMUL.FTZ R23, R23, UR14 ;  /* 0x0000000e17177c20 */ /* 0x000fe20008410000 */
[----:B------:R-:W-:-:S03]  /*1670*/  FADD.FTZ R18, R19, R24 ;  /* 0x0000001813127221 */ /* 0x000fc60000010000 */
[----:B------:R-:W-:-:S04]  /*1680*/  FFMA.FTZ R25, R0, R23, R38 ;  /* 0x0000001700197223 */ /* 0x000fc80000010026 */
[----:B------:R-:W-:-:S06]  /*1690*/  FMUL.FTZ R45, R25, -1.4426950216293334961 ;  /* 0xbfb8aa3b192d7820 */ /* 0x000fcc0000410000 */
[----:B------:R-:W0:Y:S02]  /*16a0*/  MUFU.EX2 R45, R45 ;  /* 0x0000002d002d7308 */ /* 0x000e240000000800 */
[----:B0-----:R-:W-:-:S06]  /*16b0*/  FADD.FTZ R26, R45, 1 ;  /* 0x3f8000002d1a7421 */ /* 0x001fcc0000010000 */
[----:B------:R-:W0:Y:S02]  /*16c0*/  MUFU.RCP R26, R26 ;  /* 0x0000001a001a7308 */ /* 0x000e240000001000 */
[----:B0-----:R-:W-:-:S04]  /*16d0*/  FADD.FTZ R14, -R26, 1 ;  /* 0x3f8000001a0e7421 */ /* 0x001fc80000010100 */
[----:B------:R-:W-:Y:S01]  /*16e0*/  FFMA.FTZ R14, R25, R14, 1 ;  /* 0x3f800000190e7423 */ /* 0x000fe2000001000e */
[----:B------:R-:W-:-:S04]  /*16f0*/  FMUL.FTZ R25, R13, R26 ;  /* 0x0000001a0d197220 */ /* 0x000fc80000410000 */
[----:B------:R-:W-:Y:S01]  /*1700*/  FMUL.FTZ R25, R25, R14 ;  /* 0x0000000e19197220 */ /* 0x000fe20000410000 */
[----:B------:R-:W-:Y:S01]  /*1710*/  FFMA.FTZ R14, R22, R27, R17 ;  /* 0x0000001b160e7223 */ /* 0x000fe20000010011 */
[----:B------:R-:W-:Y:S01]  /*1720*/  FADD.FTZ R27, R16, R27 ;  /* 0x0000001b101b7221 */ /* 0x000fe20000010000 */
[----:B------:R-:W-:Y:S01]  /*1730*/  FFMA.FTZ R16, R22, R24, R21 ;  /* 0x0000001816107223 */ /* 0x000fe20000010015 */
[-C--:B------:R-:W-:Y:S01]  /*1740*/  FMUL.FTZ R20, R0, R25.reuse ;  /* 0x0000001900147220 */ /* 0x080fe20000410000 */
[----:B------:R-:W-:Y:S01]  /*1750*/  FFMA.FTZ R17, R23, R25, R4 ;  /* 0x0000001917117223 */ /* 0x000fe20000010004 */
[----:B------:R-:W-:Y:S02]  /*1760*/  FADD.FTZ R19, R15, R25 ;  /* 0x000000190f137221 */ /* 0x000fe40000010000 */
[----:B------:R-:W-:Y:S01]  /*1770*/  FFMA.FTZ R14, R23, R20, R14 ;  /* 0x00000014170e7223 */ /* 0x000fe2000001000e */
[----:B------:R-:W-:-:S07]  /*1780*/  FADD.FTZ R20, R20, R27 ;  /* 0x0000001b14147221 */ /* 0x000fce0000010000 */
.L_x_1119:
        /* <DEDUP_REMOVED lines=45> */
.L_x_1121:
[----:B------:R-:W-:Y:S05]  /*1a60*/  BSYNC.RECONVERGENT B0 ;  /* 0x0000000000007941 */ /* 0x000fea0003800200 */
.L_x_1120:
        /* <DEDUP_REMOVED lines=52> */
.L_x_1123:
[----:B------:R-:W-:Y:S05]  /*1db0*/  BSYNC.RECONVERGENT B0 ;  /* 0x0000000000007941 */ /* 0x000fea0003800200 */
.L_x_1122:
        /* <DEDUP_REMOVED lines=40> */
.L_x_1126:
        /* <DEDUP_REMOVED lines=204> */
.L_x_1125:
[----:B------:R-:W-:Y:S05]  /*2d00*/  BSYNC.RECONVERGENT B0 ;  /* 0x0000000000007941 */ /* 0x000fea0003800200 */
.L_x_1124:
        /* <DEDUP_REMOVED lines=29> */
.L_x_1128:
[----:B------:R-:W-:Y:S05]  /*2ee0*/  BSYNC.RECONVERGENT B0 ;  /* 0x0000000000007941 */ /* 0x000fea0003800200 */
.L_x_1127:
        /* <DEDUP_REMOVED lines=31> */
.L_x_1131:
[----:B----4-:R-:W3:Y:S04]  /*30e0*/  LDG.E.STRONG.GPU R20, desc[UR12][R16.64] ;  /* 0x0000000c10147981 */ /* 0x010ee8000c1ef900 */
[----:B---3--:R-:W-:Y:S01]  /*30f0*/  CCTL.IVALL ;  /* 0x00000000ff00798f */ /* 0x008fe20002000000 */
[----:B------:R-:W-:Y:S05]  /*3100*/  YIELD ;  /* 0x0000000000007946 */ /* 0x000fea0003800000 */
[----:B------:R-:W-:-:S13]  /*3110*/  ISETP.NE.AND P1, PT, R20, R23, PT ;  /* 0x000000171400720c */ /* 0x000fda0003f25270 */
[----:B------:R-:W-:Y:S05]  /*3120*/  @P1 BRA `(.L_x_1131) ;  /* 0xfffffffc00ec1947 */ /* 0x000fea000383ffff */
.L_x_1130:
[----:B------:R-:W-:Y:S05]  /*3130*/  WARPSYNC.ALL ;  /* 0x0000000000007948 */ /* 0x000fea0003800000 */
[----:B------:R-:W-:Y:S01]  /*3140*/  BAR.SYNC.DEFER_BLOCKING 0x0 ;  /* 0x0000000000007b1d */ /* 0x000fe20000010000 */
[----:B------:R-:W-:-:S05]  /*3150*/  HFMA2 R26, -RZ, RZ, 0, 0 ;  /* 0x00000000ff1a7431 */ /* 0x000fca00000001ff */
[----:B------:R-:W-:Y:S05]  /*3160*/  @!P2 BRA `(.L_x_1132) ;  /* 0x000000040038a947 */ /* 0x000fea0003800000 */
[----:B----4-:R-:W-:Y:S01]  /*3170*/  LOP3.LUT R16, R4, 0x7ffffff8, RZ, 0xc0, !PT ;  /* 0x7ffffff804107812 */ /* 0x010fe200078ec0ff */
[----:B------:R-:W-:-:S06]  /*3180*/  UMOV UR5, URZ ;  /* 0x000000ff00057c82 */ /* 0x000fcc0008000000 */
.L_x_1133:
        /* <DEDUP_REMOVED lines=76> */
.L_x_1132:
        /* <DEDUP_REMOVED lines=37> */
.L_x_1134:
        /* <DEDUP_REMOVED lines=24> */
.L_x_1135:
        /* <DEDUP_REMOVED lines=10> */
.L_x_1136:
[----:B------:R-:W-:Y:S05]  /*3ac0*/  BSYNC.RECONVERGENT B0 ;  /* 0x0000000000007941 */ /* 0x000fea0003800200 */
.L_x_1129:
[----:B------:R-:W5:Y:S01]  /*3ad0*/  S2UR UR8, SR_CgaCtaId ;  /* 0x00000000000879c3 */ /* 0x000f620000008800 */
[----:B------:R-:W-:Y:S01]  /*3ae0*/  ISETP.NE.AND P0, PT, R45, RZ, PT ;  /* 0x000000ff2d00720c */ /* 0x000fe20003f05270 */
[----:B------:R-:W-:Y:S01]  /*3af0*/  UMOV UR5, 0x400 ;  /* 0x0000040000057882 */ /* 0x000fe20000000000 */
[----:B------:R-:W-:Y:S01]  /*3b00*/  FADD.FTZ R36, R36, -UR15 ;  /* 0x8000000f24247e21 */ /* 0x000fe20008010000 */
[----:B------:R-:W-:-:S04]  /*3b10*/  FADD.FTZ R37, R37, -UR15 ;  /* 0x8000000f25257e21 */ /* 0x000fc80008010000 */
[----:B----4-:R-:W4:Y:S01]  /*3b20*/  LDC R17, c[0x0][0x41c] ;  /* 0x00010700ff117b82 */ /* 0x010f220000000800 */
[----:B-----5:R-:W-:Y:S01]  /*3b30*/  ULEA UR5, UR8, UR5, 0x18 ;  /* 0x0000000508057291 */ /* 0x020fe2000f8ec0ff */
[----:B------:R-:W5:Y:S08]  /*3b40*/  LDCU.U8 UR8, c[0x0][0x414] ;  /* 0x00008280ff0877ac */ /* 0x000f700008000000 */
[----:B------:R-:W-:Y:S01]  /*3b50*/  @!P0 STS.64 [UR5+0xc0], R14 ;  /* 0x0000c00eff008988 */ /* 0x000fe20008000a05 */
[----:B------:R-:W-:Y:S01]  /*3b60*/  BAR.SYNC.DEFER_BLOCKING 0x0 ;  /* 0x0000000000007b1d */ /* 0x000fe20000010000 */
[----:B-----5:R-:W-:-:S05]  /*3b70*/  UISETP.NE.AND UP0, UPT, UR8, URZ, UPT ;  /* 0x000000ff0800728c */ /* 0x020fca000bf05270 */
[----:B------:R-:W5:Y:S01]  /*3b80*/  LDS.64 R18, [UR5+0xc0] ;  /* 0x0000c005ff127984 */ /* 0x000f620008000a00 */
[----:B------:R-:W5:Y:S02]  /*3b90*/  LDCU UR5, c[0x0][0x42c] ;  /* 0x00008580ff0577ac */ /* 0x000f640008000800 */
[----:B-----5:R-:W-:Y:S01]  /*3ba0*/  FMUL.FTZ R25, R18, UR5 ;  /* 0x0000000512197c20 */ /* 0x020fe20008410000 */
[----:B-1----:R-:W-:Y:S01]  /*3bb0*/  FMUL.FTZ R22, R19, UR5 ;  /* 0x0000000513167c20 */ /* 0x002fe20008410000 */
[----:B------:R-:W-:Y:S01]  /*3bc0*/  FMUL.FTZ R18, R36, UR14 ;  /* 0x0000000e24127c20 */ /* 0x000fe20008410000 */
[----:B------:R-:W-:Y:S01]  /*3bd0*/  FMUL.FTZ R19, R37, UR14 ;  /* 0x0000000e25137c20 */ /* 0x000fe20008410000 */
[----:B----4-:R-:W-:Y:S06]  /*3be0*/  BRA.U !UP0, `(.L_x_1137) ;  /* 0x0000000108487547 */ /* 0x010fec000b800000 */
[----:B0--3--:R-:W-:Y:S01]  /*3bf0*/  FFMA.FTZ R14, R5, R18, R39 ;  /* 0x00000012050e7223 */ /* 0x009fe20000010027 */
        /* <DEDUP_REMOVED lines=8> */
[----:B--2---:R-:W1:Y:S01]  /*3c80*/  MUFU.RCP R24, R23 ;  /* 0x0000001700187308 */ /* 0x004e620000001000 */
        /* <DEDUP_REMOVED lines=8> */
.L_x_1137:
[----:B------:R-:W1:Y:S01]  /*3d10*/  S2UR UR5, SR_CTAID.X ;  /* 0x00000000000579c3 */ /* 0x000e620000002500 */
[----:B------:R-:W4:Y:S01]  /*3d20*/  LDCU.64 UR16, c[0x0][0x400] ;  /* 0x00008000ff1077ac */ /* 0x000f220008000a00 */
[----:B------:R-:W-:Y:S01]  /*3d30*/  FADD.FTZ R35, R35, -UR15 ;  /* 0x8000000f23237e21 */ /* 0x000fe20008010000 */
[----:B------:R-:W-:Y:S01]  /*3d40*/  FADD.FTZ R16, R31, -UR15 ;  /* 0x8000000f1f107e21 */ /* 0x000fe20008010000 */
[----:B------:R-:W-:Y:S01]  /*3d50*/  FADD.FTZ R26, R34, -UR15 ;  /* 0x8000000f221a7e21 */ /* 0x000fe20008010000 */
[----:B------:R-:W-:Y:S01]  /*3d60*/  FADD.FTZ R4, R32, -UR15 ;  /* 0x8000000f20047e21 */ /* 0x000fe20008010000 */
[----:B------:R-:W-:Y:S01]  /*3d70*/  FMUL.FTZ R31, R35, UR14 ;  /* 0x0000000e231f7c20 */ /* 0x000fe20008410000 */
[----:B0--3--:R-:W-:Y:S01]  /*3d80*/  FADD.FTZ R14, R33, -UR15 ;  /* 0x8000000f210e7e21 */ /* 0x009fe20008010000 */
[----:B------:R-:W-:Y:S01]  /*3d90*/  FADD.FTZ R15, R30, -UR15 ;  /* 0x8000000f1e0f7e21 */ /* 0x000fe20008010000 */
[----:B------:R-:W-:Y:S01]  /*3da0*/  FMUL.FTZ R26, R26, UR14 ;  /* 0x0000000e1a1a7c20 */ /* 0x000fe20008410000 */
[----:B------:R-:W-:Y:S01]  /*3db0*/  FMUL.FTZ R4, R4, UR14 ;  /* 0x0000000e04047c20 */ /* 0x000fe20008410000 */
[----:B------:R-:W-:Y:S01]  /*3dc0*/  FMUL.FTZ R14, R14, UR14 ;  /* 0x0000000e0e0e7c20 */ /* 0x000fe20008410000 */
[----:B------:R-:W-:Y:S01]  /*3dd0*/  FMUL.FTZ R15, R15, UR14 ;  /* 0x0000000e0f0f7c20 */ /* 0x000fe20008410000 */
[C-C-:B------:R-:W-:Y:S01]  /*3de0*/  FFMA.FTZ R34, R25.reuse, R18, R22.reuse ;  /* 0x0000001219227223 */ /* 0x140fe20000010016 */
[C-C-:B------:R-:W-:Y:S01]  /*3df0*/  FFMA.FTZ R23, R25.reuse, R19, R22.reuse ;  /* 0x0000001319177223 */ /* 0x140fe20000010016 */
[----:B------:R-:W-:Y:S01]  /*3e00*/  FMUL.FTZ R16, R16, UR14 ;  /* 0x0000000e10107c20 */ /* 0x000fe20008410000 */
[----:B------:R-:W-:Y:S01]  /*3e10*/  BSSY.RECONVERGENT B0, `(.L_x_1138) ;  /* 0x0000025000007945 */ /* 0x000fe20003800200 */
[C-C-:B------:R-:W-:Y:S01]  /*3e20*/  FFMA.FTZ R30, R25.reuse, R26, R22.reuse ;  /* 0x0000001a191e7223 */ /* 0x140fe20000010016 */
[C-C-:B------:R-:W-:Y:S01]  /*3e30*/  FFMA.FTZ R33, R25.reuse, R31, R22.reuse ;  /* 0x0000001f19217223 */ /* 0x140fe20000010016 */
[C-C-:B------:R-:W-:Y:S01]  /*3e40*/  FFMA.FTZ R20, R25.reuse, R4, R22.reuse ;  /* 0x0000000419147223 */ /* 0x140fe20000010016 */
[C-C-:B------:R-:W-:Y:S01]  /*3e50*/  FFMA.FTZ R21, R25.reuse, R14, R22.reuse ;  /* 0x0000000e19157223 */ /* 0x140fe20000010016 */
[C-C-:B--2---:R-:W-:Y:S01]  /*3e60*/  FFMA.FTZ R24, R25.reuse, R15, R22.reuse ;  /* 0x0000000f19187223 */ /* 0x144fe20000010016 */
[----:B------:R-:W-:Y:S01]  /*3e70*/  FFMA.FTZ R25, R25, R16, R22 ;  /* 0x0000001019197223 */ /* 0x000fe20000010016 */
[----:B------:R-:W-:Y:S01]  /*3e80*/  FFMA.FTZ R34, R5, R2, -R34 ;  /* 0x0000000205227223 */ /* 0x000fe20000010822 */
[----:B-1----:R-:W-:-:S02]  /*3e90*/  IMAD R35, R17, UR5, R40 ;  /* 0x0000000511237c24 */ /* 0x002fc4000f8e0228 */
[----:B------:R-:W-:-:S03]  /*3ea0*/  FFMA.FTZ R36, R0, R3, -R23 ;  /* 0x0000000300247223 */ /* 0x000fc60000010817 */
[C---:B----4-:R-:W-:Y:S02]  /*3eb0*/  ISETP.GE.U32.AND P0, PT, R35.reuse, UR16, PT ;  /* 0x0000001023007c0c */ /* 0x050fe4000bf06070 */
[----:B------:R-:W-:Y:S02]  /*3ec0*/  SHF.R.S32.HI R37, RZ, 0x1f, R35 ;  /* 0x0000001fff257819 */ /* 0x000fe40000011423 */
[----:B------:R-:W-:Y:S02]  /*3ed0*/  IADD3 R27, PT, PT, R35, 0x80, RZ ;  /* 0x00000080231b7810 */ /* 0x000fe40007ffe0ff */
        /* <DEDUP_REMOVED lines=12> */
[----:B------:R-:W-:Y:S02]  /*3fa0*/  MOV R22, R28 ;  /* 0x0000001c00167202 */ /* 0x000fe40000000f00 */
[----:B------:R-:W-:Y:S01]  /*3fb0*/  MOV R23, R7 ;  /* 0x0000000700177202 */ /* 0x000fe20000000f00 */
[----:B------:R-:W1:Y:S01]  /*3fc0*/  LDCU.64 UR8, c[0x0][0x380] ;  /* 0x00007000ff0877ac */ /* 0x000e620008000a00 */
[----:B0-----:R-:W-:Y:S02]  /*3fd0*/  IMAD R2, R37, UR18, RZ ;  /* 0x0000001225027c24 */ /* 0x001fe4000f8e02ff */
[----:B------:R-:W-:-:S04]  /*3fe0*/  IMAD.WIDE.U32 R22, R35, UR18, R22 ;  /* 0x0000001223167c25 */ /* 0x000fc8000f8e0016 */
[----:B------:R-:W-:Y:S01]  /*3ff0*/  IMAD R3, R35, UR19, R2 ;  /* 0x0000001323037c24 */ /* 0x000fe2000f8e0202 */
[----:B-1----:R-:W-:-:S04]  /*4000*/  LEA R2, P1, R22, UR8, 0x2 ;  /* 0x0000000816027c11 */ /* 0x002fc8000f8210ff */
[----:B------:R-:W-:Y:S01]  /*4010*/  IADD3 R3, PT, PT, R23, R3, RZ ;  /* 0x0000000317037210 */ /* 0x000fe20007ffe0ff */
[----:B------:R-:W-:-:S03]  /*4020*/  FMUL.FTZ R23, R36, UR14 ;  /* 0x0000000e24177c20 */ /* 0x000fc60008410000 */
[----:B------:R-:W-:Y:S01]  /*4030*/  LEA.HI.X R3, R22, UR9, R3, 0x2, P1 ;  /* 0x0000000916037c11 */ /* 0x000fe200088f1403 */
[----:B------:R-:W-:-:S05]  /*4040*/  FMUL.FTZ R22, R34, UR14 ;  /* 0x0000000e22167c20 */ /* 0x000fca0008410000 */
[----:B------:R0:W-:Y:S02]  /*4050*/  STG.E.64 desc[UR12][R2.64], R22 ;  /* 0x0000001602007986 */ /* 0x0001e4000c101b0c */
.L_x_1139:
[----:B------:R-:W-:Y:S05]  /*4060*/  BSYNC.RECONVERGENT B0 ;  /* 0x0000000000007941 */ /* 0x000fea0003800200 */
.L_x_1138:
        /* <DEDUP_REMOVED lines=19> */
.L_x_1140:
        /* <DEDUP_REMOVED lines=17> */
.L_x_1142:
[----:B------:R-:W-:Y:S05]  /*42b0*/  BSYNC.RECONVERGENT B0 ;  /* 0x0000000000007941 */ /* 0x000fea0003800200 */
.L_x_1141:
        /* <DEDUP_REMOVED lines=19> */
.L_x_1143:
[----:B------:R-:W-:Y:S01]  /*43f0*/  BSSY.RECONVERGENT B0, `(.L_x_1144) ;  /* 0x0000012000007945 */ /* 0x000fe20003800200 */
[----:B------:R-:W-:Y:S01]  /*4400*/  FFMA.FTZ R20, R5, R10, -R20 ;  /* 0x0000000a05147223 */ /* 0x000fe20000010814 */
[----:B------:R-:W-:Y:S01]  /*4410*/  SHF.R.S32.HI R2, RZ, 0x1f, R18 ;  /* 0x0000001fff027819 */ /* 0x000fe20000011412 */
[----:B------:R-:W-:Y:S01]  /*4420*/  FFMA.FTZ R21, R0, R11, -R21 ;  /* 0x0000000b00157223 */ /* 0x000fe20000010815 */
[----:B------:R-:W-:Y:S06]  /*4430*/  @P3 BRA `(.L_x_1145) ;  /* 0x0000000000343947 */ /* 0x000fec0003800000 */
[----:B------:R-:W1:Y:S01]  /*4440*/  LDCU.64 UR8, c[0x0][0x3f8] ;  /* 0x00007f00ff0877ac */ /* 0x000e620008000a00 */
[----:B0-----:R-:W-:Y:S01]  /*4450*/  MOV R8, R28 ;  /* 0x0000001c00087202 */ /* 0x001fe20000000f00 */
        /* <DEDUP_REMOVED lines=11> */
.L_x_1145:
[----:B------:R-:W-:Y:S05]  /*4510*/  BSYNC.RECONVERGENT B0 ;  /* 0x0000000000007941 */ /* 0x000fea0003800200 */
.L_x_1144:
[----:B------:R-:W-:Y:S05]  /*4520*/  BRA.U !UP0, `(.L_x_1146) ;  /* 0x0000000108487547 */ /* 0x000fea000b800000 */
[----:B------:R-:W-:Y:S01]  /*4530*/  FFMA.FTZ R16, R0, R16, R38 ;  /* 0x0000001000107223 */ /* 0x000fe20000010026 */
[----:B------:R-:W-:-:S03]  /*4540*/  FFMA.FTZ R15, R5, R15, R39 ;  /* 0x0000000f050f7223 */ /* 0x000fc60000010027 */
[----:B0-----:R-:W-:Y:S01]  /*4550*/  FMUL.FTZ R8, R16, -1.4426950216293334961 ;  /* 0xbfb8aa3b10087820 */ /* 0x001fe20000410000 */
        /* <DEDUP_REMOVED lines=15> */
.L_x_1146:
        /* <DEDUP_REMOVED lines=17> */
.L_x_1148:
[----:B------:R-:W-:Y:S05]  /*4760*/  BSYNC.RECONVERGENT B0 ;  /* 0x0000000000007941 */ /* 0x000fea0003800200 */
.L_x_1147:
[----:B------:R-:W3:Y:S01]  /*4770*/  LDCU UR5, c[0x0][0x410] ;  /* 0x00008200ff0577ac */ /* 0x000ee20008000800 */
[----:B------:R-:W3:Y:S01]  /*4780*/  LDCU UR8, c[0x0][0x3e0] ;  /* 0x00007c00ff0877ac */ /* 0x000ee20008000800 */
[----:B------:R-:W-:Y:S02]  /*4790*/  UIADD3 UR7, UPT, UPT, UR11, UR7, URZ ;  /* 0x000000070b077290 */ /* 0x000fe4000fffe0ff */
[----:B------:R-:W-:Y:S02]  /*47a0*/  UIADD3 UR4, UPT, UPT, UR4, 0x1, URZ ;  /* 0x0000000104047890 */ /* 0x000fe4000fffe0ff */
[----:B---3--:R-:W-:-:S04]  /*47b0*/  UIMAD UR5, UR5, UR8, URZ ;  /* 0x00000008050572a4 */ /* 0x008fc8000f8e02ff */
[----:B------:R-:W-:-:S09]  /*47c0*/  UISETP.GE.AND UP0, UPT, UR7, UR5, UPT ;  /* 0x000000050700728c */ /* 0x000fd2000bf06270 */
[----:B------:R-:W-:Y:S05]  /*47d0*/  BRA.U !UP0, `(.L_x_1149) ;  /* 0xffffffb908607547 */ /* 0x000fea000b83ffff */
.L_x_1117:
[----:B0-----:R-:W0:Y:S01]  /*47e0*/  S2R R9, SR_TID.X ;  /* 0x0000000000097919 */ /* 0x001e220000002100 */
[----:B------:R-:W3:Y:S01]  /*47f0*/  LDC R6, c[0x0][0x370] ;  /* 0x0000dc00ff067b82 */ /* 0x000ee20000000800 */
[----:B------:R-:W-:Y:S01]  /*4800*/  BSSY.RECONVERGENT B0, `(.L_x_1150) ;  /* 0x0000013000007945 */ /* 0x000fe20003800200 */
[----:B------:R-:W4:Y:S06]  /*4810*/  S2R R5, SR_CTAID.X ;  /* 0x0000000000057919 */ /* 0x000f2c0000002500 */
[----:B------:R-:W5:Y:S08]  /*4820*/  LDC R7, c[0x0][0x374] ;  /* 0x0000dd00ff077b82 */ /* 0x000f700000000800 */
[----:B--2---:R-:W2:Y:S01]  /*4830*/  LDC.64 R2, c[0x0][0x3c8] ;  /* 0x0000f200ff027b82 */ /* 0x004ea20000000a00 */
[----:B---3--:R-:W-:-:S02]  /*4840*/  IADD3 R4, PT, PT, R6, -0x1, RZ ;  /* 0xffffffff06047810 */ /* 0x008fc40007ffe0ff */
[----:B------:R-:W-:Y:S02]  /*4850*/  ISETP.NE.AND P1, PT, R6, 0x1, PT ;  /* 0x000000010600780c */ /* 0x000fe40003f25270 */
[----:B0-----:R-:W-:Y:S02]  /*4860*/  ISETP.NE.AND P2, PT, R9, RZ, PT ;  /* 0x000000ff0900720c */ /* 0x001fe40003f45270 */
[----:B-----5:R-:W-:-:S04]  /*4870*/  IADD3 R0, PT, PT, R7, -0x1, RZ ;  /* 0xffffffff07007810 */ /* 0x020fc80007ffe0ff */
[----:B------:R-:W-:Y:S02]  /*4880*/  ISETP.NE.AND P0, PT, R0, UR6, PT ;  /* 0x0000000600007c0c */ /* 0x000fe4000bf05270 */
[----:B------:R-:W-:Y:S02]  /*4890*/  SHF.L.U32 R0, R7, 0x1, RZ ;  /* 0x0000000107007819 */ /* 0x000fe400000006ff */
[----:B----4-:R-:W-:Y:S02]  /*48a0*/  ISETP.NE.OR P0, PT, R5, R4, P0 ;  /* 0x000000040500720c */ /* 0x010fe40000705670 */
        /* <DEDUP_REMOVED lines=8> */
.L_x_1151:
[----:B------:R-:W-:Y:S05]  /*4930*/  BSYNC.RECONVERGENT B0 ;  /* 0x0000000000007941 */ /* 0x000fea0003800200 */
.L_x_1150:
[----:B------:R-:W-:Y:S05]  /*4940*/  @P0 EXIT ;  /* 0x000000000000094d */ /* 0x000fea0003800000 */
[----:B------:R-:W-:Y:S05]  /*4950*/  @P2 BRA `(.L_x_1152) ;  /* 0x0000000000202947 */ /* 0x000fea0003800000 */
[----:B------:R-:W-:-:S05]  /*4960*/  IMAD R0, R6, R7, RZ ;  /* 0x0000000706007224 */ /* 0x000fca00078e02ff */
[----:B------:R-:W-:-:S13]  /*4970*/  ISETP.NE.AND P0, PT, R0, -0x1, PT ;  /* 0xffffffff0000780c */ /* 0x000fda0003f05270 */
[----:B------:R-:W-:Y:S05]  /*4980*/  @!P0 BRA `(.L_x_1152) ;  /* 0x0000000000148947 */ /* 0x000fea0003800000 */
.L_x_1153:
[----:B0-----:R-:W2:Y:S04]  /*4990*/  LDG.E.STRONG.GPU R5, desc[UR12][R2.64] ;  /* 0x0000000c02057981 */ /* 0x001ea8000c1ef900 */
[----:B--2---:R-:W-:Y:S01]  /*49a0*/  CCTL.IVALL ;  /* 0x00000000ff00798f */ /* 0x004fe20002000000 */
[----:B------:R-:W-:Y:S05]  /*49b0*/  YIELD ;  /* 0x0000000000007946 */ /* 0x000fea0003800000 */
[----:B------:R-:W-:-:S13]  /*49c0*/  ISETP.NE.AND P0, PT, R5, R0, PT ;  /* 0x000000000500720c */ /* 0x000fda0003f05270 */
[----:B------:R-:W-:Y:S05]  /*49d0*/  @P0 BRA `(.L_x_1153) ;  /* 0xfffffffc00ec0947 */ /* 0x000fea000383ffff */
.L_x_1152:
[----:B------:R-:W-:Y:S05]  /*49e0*/  WARPSYNC.ALL ;  /* 0x0000000000007948 */ /* 0x000fea0003800000 */
[----:B------:R-:W2:Y:S08]  /*49f0*/  LDC.64 R6, c[0x0][0x3f8] ;  /* 0x0000fe00ff067b82 */ /* 0x000eb00000000a00 */
[----:B------:R-:W-:Y:S01]  /*4a00*/  BAR.SYNC.DEFER_BLOCKING 0x0 ;  /* 0x0000000000007b1d */ /* 0x000fe20000010000 */
[----:B--2---:R-:W-:-:S04]  /*4a10*/  LEA.HI R0, P0, R7, R6, RZ, 0x1 ;  /* 0x0000000607007211 */ /* 0x004fc800078108ff */
[----:B0-----:R-:W-:-:S04]  /*4a20*/  IADD3.X R3, PT, PT, RZ, R7, RZ, P0, !PT ;  /* 0x00000007ff037210 */ /* 0x001fc800007fe4ff */
        /* <DEDUP_REMOVED lines=22> */
[----:B-1----:R-:W-:-:S04]  /*4b90*/  IMAD.WIDE.U32 R10, P0, R13, -0x33333334, R4 ;  /* 0xcccccccc0d0a7825 */ /* 0x002fc80007800004 */
        /* <DEDUP_REMOVED lines=47> */
.L_x_1156:
        /* <DEDUP_REMOVED lines=29> */
.L_x_1155:
[----:B------:R-:W-:Y:S05]  /*5060*/  BSYNC.RECONVERGENT B0 ;  /* 0x0000000000007941 */ /* 0x000fea0003800200 */
.L_x_1154:
        /* <DEDUP_REMOVED lines=10> */
.L_x_1157:
        /* <DEDUP_REMOVED lines=87> */
.L_x_1158:
        /* <DEDUP_REMOVED lines=16> */
.L_x_2091:


//--------------------- .text._Z35group_norm_nhwc_bwd_one_pass_kernelI11Fp32IOFp16WLi64ELi10ELi640EEv26Group_norm_nhwc_bwd_params --------------------------
	.section	.text._Z35group_norm_nhwc_bwd_one_pass_kernelI11Fp32IOFp16WLi64ELi10ELi640EEv26Group_norm_nhwc_bwd_params,"ax",@progbits
	.align	128
        .global         _Z35group_norm_nhwc_bwd_one_pass_kernelI11Fp32IOFp16WLi64ELi10ELi640EEv26Group_norm_nhwc_bwd_params
        .type           _Z35group_norm_nhwc_bwd_one_pass_kernelI11Fp32IOFp16WLi64ELi10ELi640EEv26Group_norm_nhwc_bwd_params,@function
        .size           _Z35group_norm_nhwc_bwd_one_pass_kernelI11Fp32IOFp16WLi64ELi10ELi640EEv26Group_norm_nhwc_bwd_params,(.L_x_2092 - _Z35group_norm_nhwc_bwd_one_pass_kernelI11Fp32IOFp16WLi64ELi10ELi640EEv26Group_norm_nhwc_bwd_params)
        .other          _Z35group_norm_nhwc_bwd_one_pass_kernelI11Fp32IOFp16WLi64ELi10ELi640EEv26Group_norm_nhwc_bwd_params,@"STO_CUDA_ENTRY STV_DEFAULT"
_Z35group_norm_nhwc_bwd_one_pass_kernelI11Fp32IOFp16WLi64ELi10ELi640EEv26Group_norm_nhwc_bwd_params:
.text._Z35group_norm_nhwc_bwd_one_pass_kernelI11Fp32IOFp16WLi64ELi10ELi640EEv26Group_norm_nhwc_bwd_params:
        /* <DEDUP_REMOVED lines=37> */
.L_x_1181:
        /* <DEDUP_REMOVED lines=91> */
[----:B----4-:R-:W-:Y:S02]  /*0800*/  @P2 HADD2.F32 R32, -RZ, R2.H0_H0 ;  /* 0x20000002ff202230 */ /* 0x010fe40000004100 */
[----:B------:R-:W-:Y:S01]  /*0810*/  FMUL.FTZ R0, R12, UR17 ;  /* 0x000000110c007c20 */ /* 0x000fe20008410000 */
[----:B------:R-:W-:Y:S01]  /*0820*/  FMUL.FTZ R2, R13, UR17 ;  /* 0x000000110d027c20 */ /* 0x000fe20008410000 */
[----:B-----5:R-:W-:Y:S02]  /*0830*/  @P2 HADD2.F32 R30, -RZ, R22.H0_H0 ;  /* 0x20000016ff1e2230 */ /* 0x020fe40000004100 */
[----:B------:R-:W-:Y:S02]  /*0840*/  HADD2.F32 R5, -RZ, R5.H0_H0 ;  /* 0x20000005ff057230 */ /* 0x000fe40000004100 */
[----:B------:R-:W-:Y:S01]  /*0850*/  HADD2.F32 R7, -RZ, R7.H0_H0 ;  /* 0x20000007ff077230 */ /* 0x000fe20000004100 */
        /* <DEDUP_REMOVED lines=21> */
.L_x_1160:
        /* <DEDUP_REMOVED lines=44> */
.L_x_1162:
[----:B------:R-:W-:Y:S05]  /*0c70*/  BSYNC.RECONVERGENT B0 ;  /* 0x0000000000007941 */ /* 0x000fea0003800200 */
.L_x_1161:
        /* <DEDUP_REMOVED lines=54> */
.L_x_1164:
[----:B------:R-:W-:Y:S05]  /*0fe0*/  BSYNC.RECONVERGENT B0 ;  /* 0x0000000000007941 */ /* 0x000fea0003800200 */
.L_x_1163:
        /* <DEDUP_REMOVED lines=40> */
.L_x_1167:
        /* <DEDUP_REMOVED lines=204> */
.L_x_1166:
[----:B------:R-:W-:Y:S05]  /*1f30*/  BSYNC.RECONVERGENT B0 ;  /* 0x0000000000007941 */ /* 0x000fea0003800200 */
.L_x_1165:
        /* <DEDUP_REMOVED lines=29> */
.L_x_1169:
[----:B------:R-:W-:Y:S05]  /*2110*/  BSYNC.RECONVERGENT B0 ;  /* 0x0000000000007941 */ /* 0x000fea0003800200 */
.L_x_1168:
        /* <DEDUP_REMOVED lines=30> */
.L_x_1172:
[----:B0-----:R-:W2:Y:S04]  /*2300*/  LDG.E.STRONG.GPU R3, desc[UR14][R12.64] ;  /* 0x0000000e0c037981 */ /* 0x001ea8000c1ef900 */
[----:B--2---:R-:W-:Y:S01]  /*2310*/  CCTL.IVALL ;  /* 0x00000000ff00798f */ /* 0x004fe20002000000 */
[----:B------:R-:W-:Y:S05]  /*2320*/  YIELD ;  /* 0x0000000000007946 */ /* 0x000fea0003800000 */
[----:B------:R-:W-:-:S13]  /*2330*/  ISETP.NE.AND P1, PT, R3, R16, PT ;  /* 0x000000100300720c */ /* 0x000fda0003f25270 */
[----:B------:R-:W-:Y:S05]  /*2340*/  @P1 BRA `(.L_x_1172) ;  /* 0xfffffffc00ec1947 */ /* 0x000fea000383ffff */
.L_x_1171:
[----:B------:R-:W-:Y:S05]  /*2350*/  WARPSYNC.ALL ;  /* 0x0000000000007948 */ /* 0x000fea0003800000 */
[----:B------:R-:W-:Y:S01]  /*2360*/  BAR.SYNC.DEFER_BLOCKING 0x0 ;  /* 0x0000000000007b1d */ /* 0x000fe20000010000 */
[----:B0-----:R-:W-:-:S05]  /*2370*/  HFMA2 R3, -RZ, RZ, 0, 0 ;  /* 0x00000000ff037431 */ /* 0x001fca00000001ff */
[----:B------:R-:W-:Y:S05]  /*2380*/  @!P4 BRA `(.L_x_1173) ;  /* 0x00000004002cc947 */ /* 0x000fea0003800000 */
[----:B------:R-:W-:-:S07]  /*2390*/  MOV R3, RZ ;  /* 0x000000ff00037202 */ /* 0x000fce0000000f00 */
.L_x_1174:
        /* <DEDUP_REMOVED lines=74> */
.L_x_1173:
        /* <DEDUP_REMOVED lines=43> */
.L_x_1175:
        /* <DEDUP_REMOVED lines=23> */
.L_x_1176:
        /* <DEDUP_REMOVED lines=11> */
.L_x_1177:
[----:B------:R-:W-:Y:S05]  /*2d10*/  BSYNC.RECONVERGENT B0 ;  /* 0x0000000000007941 */ /* 0x000fea0003800200 */
.L_x_1170:
        /* <DEDUP_REMOVED lines=26> */
.L_x_1178:
        /* <DEDUP_REMOVED lines=21> */
.L_x_1180:
[----:B------:R-:W-:Y:S05]  /*3010*/  BSYNC.RECONVERGENT B0 ;  /* 0x0000000000007941 */ /* 0x000fea0003800200 */
.L_x_1179:
[----:B------:R-:W-:Y:S02]  /*3020*/  UIADD3 UR11, UPT, UPT, UR21, UR11, URZ ;  /* 0x0000000b150b7290 */ /* 0x000fe4000fffe0ff */
[----:B------:R-:W-:Y:S02]  /*3030*/  UIADD3 UR4, UPT, UPT, UR4, 0x1, URZ ;  /* 0x0000000104047890 */ /* 0x000fe4000fffe0ff */
[----:B------:R-:W-:-:S09]  /*3040*/  UISETP.GE.AND UP0, UPT, UR11, UR5, UPT ;  /* 0x000000050b00728c */ /* 0x000fd2000bf06270 */
[----:B------:R-:W-:Y:S05]  /*3050*/  BRA.U !UP0, `(.L_x_1181) ;  /* 0xffffffd1087c7547 */ /* 0x000fea000b83ffff */
.L_x_1159:
        /* <DEDUP_REMOVED lines=19> */
.L_x_1183:
[----:B------:R-:W-:Y:S05]  /*3190*/  BSYNC.RECONVERGENT B0 ;  /* 0x0000000000007941 */ /* 0x000fea0003800200 */
.L_x_1182:
[----:B------:R-:W-:Y:S05]  /*31a0*/  @P0 EXIT ;  /* 0x000000000000094d */ /* 0x000fea0003800000 */
[----:B------:R-:W-:Y:S05]  /*31b0*/  @P2 BRA `(.L_x_1184) ;  /* 0x0000000000202947 */ /* 0x000fea0003800000 */
[----:B------:R-:W-:-:S05]  /*31c0*/  IMAD R0, R4, R7, RZ ;  /* 0x0000000704007224 */ /* 0x000fca00078e02ff */
[----:B------:R-:W-:-:S13]  /*31d0*/  ISETP.NE.AND P0, PT, R0, -0x1, PT ;  /* 0xffffffff0000780c */ /* 0x000fda0003f05270 */
[----:B------:R-:W-:Y:S05]  /*31e0*/  @!P0 BRA `(.L_x_1184) ;  /* 0x0000000000148947 */ /* 0x000fea0003800000 */
.L_x_1185:
[----:B0-----:R-:W4:Y:S04]  /*31f0*/  LDG.E.STRONG.GPU R5, desc[UR14][R2.64] ;  /* 0x0000000e02057981 */ /* 0x001f28000c1ef900 */
[----:B----4-:R-:W-:Y:S01]  /*3200*/  CCTL.IVALL ;  /* 0x00000000ff00798f */ /* 0x010fe20002000000 */
[----:B------:R-:W-:Y:S05]  /*3210*/  YIELD ;  /* 0x0000000000007946 */ /* 0x000fea0003800000 */
[----:B------:R-:W-:-:S13]  /*3220*/  ISETP.NE.AND P0, PT, R5, R0, PT ;  /* 0x000000000500720c */ /* 0x000fda0003f05270 */
[----:B------:R-:W-:Y:S05]  /*3230*/  @P0 BRA `(.L_x_1185) ;  /* 0xfffffffc00ec0947 */ /* 0x000fea000383ffff */
.L_x_1184:
        /* <DEDUP_REMOVED lines=78> */
.L_x_1188:
        /* <DEDUP_REMOVED lines=33> */
.L_x_1187:
[----:B------:R-:W-:Y:S05]  /*3930*/  BSYNC.RECONVERGENT B0 ;  /* 0x0000000000007941 */ /* 0x000fea0003800200 */
.L_x_1186:
        /* <DEDUP_REMOVED lines=11> */
.L_x_1190:
        /* <DEDUP_REMOVED lines=20> */
[----:B-----5:R-:W-:Y:S02]  /*3b30*/  F2FP.F16.F32.PACK_AB R5, R7, R2 ;  /* 0x000000020705723e */ /* 0x020fe400000000ff */
[----:B------:R-:W-:-:S02]  /*3b40*/  IADD3 R2, P1, PT, R15, UR12, RZ ;  /* 0x0000000c0f027c10 */ /* 0x000fc4000ff3e0ff */
[----:B------:R-:W-:Y:S02]  /*3b50*/  IADD3.X R15, PT, PT, R16, UR19, RZ, P0, !PT ;  /* 0x00000013100f7c10 */ /* 0x000fe400087fe4ff */
[----:B------:R-:W-:Y:S02]  /*3b60*/  IADD3.X R3, PT, PT, R3, UR13, RZ, P1, !PT ;  /* 0x0000000d03037c10 */ /* 0x000fe40008ffe4ff */
[----:B------:R-:W-:Y:S02]  /*3b70*/  F2FP.F16.F32.PACK_AB R19, R11, R8 ;  /* 0x000000080b13723e */ /* 0x000fe400000000ff */
        /* <DEDUP_REMOVED lines=57> */
[----:B---3--:R-:W-:Y:S02]  /*3f10*/  F2FP.F16.F32.PACK_AB R11, R11, R2 ;  /* 0x000000020b0b723e */ /* 0x008fe400000000ff */
[----:B----4-:R-:W-:-:S03]  /*3f20*/  F2FP.F16.F32.PACK_AB R3, R9, R6 ;  /* 0x000000060903723e */ /* 0x010fc600000000ff */
[----:B------:R1:W-:Y:S04]  /*3f30*/  STG.E desc[UR14][R4.64], R11 ;  /* 0x0000000b04007986 */ /* 0x0003e8000c10190e */
[----:B------:R1:W-:Y:S02]  /*3f40*/  STG.E desc[UR14][R14.64], R3 ;  /* 0x000000030e007986 */ /* 0x0003e4000c10190e */
[----:B------:R-:W-:Y:S05]  /*3f50*/  @P0 BRA `(.L_x_1190) ;  /* 0xfffffff800a40947 */ /* 0x000fea000383ffff */
[----:B------:R-:W-:Y:S05]  /*3f60*/  BSYNC.RECONVERGENT B0 ;  /* 0x0000000000007941 */ /* 0x000fea0003800200 */
.L_x_1189:
[----:B------:R-:W-:Y:S05]  /*3f70*/  EXIT ;  /* 0x000000000000794d */ /* 0x000fea0003800000 */
.L_x_1191:
        /* <DEDUP_REMOVED lines=16> */
.L_x_2092:


//--------------------- .text._Z35group_norm_nhwc_bwd_one_pass_kernelI11Fp32IOFp16WLi128ELi10ELi640EEv26Group_norm_nhwc_bwd_params --------------------------
	.section	.text._Z35group_norm_nhwc_bwd_one_pass_kernelI11Fp32IOFp16WLi128ELi10ELi640EEv26Group_norm_nhwc_bwd_params,"ax",@progbits
	.align	128
        .global         _Z35group_norm_nhwc_bwd_one_pass_kernelI11Fp32IOFp16WLi128ELi10ELi640EEv26Group_norm_nhwc_bwd_params
        .type           _Z35group_norm_nhwc_bwd_one_pass_kernelI11Fp32IOFp16WLi128ELi10ELi640EEv26Group_norm_nhwc_bwd_params,@function
        .size           _Z35group_norm_nhwc_bwd_one_pass_kernelI11Fp32IOFp16WLi128ELi10ELi640EEv26Group_norm_nhwc_bwd_params,(.L_x_2093 - _Z35group_norm_nhwc_bwd_one_pass_kernelI11Fp32IOFp16WLi128ELi10ELi640EEv26Group_norm_nhwc_bwd_params)
        .other          _Z35group_norm_nhwc_bwd_one_pass_kernelI11Fp32IOFp16WLi128ELi10ELi640EEv26Group_norm_nhwc_bwd_params,@"STO_CUDA_ENTRY STV_DEFAULT"
_Z35group_norm_nhwc_bwd_one_pass_kernelI11Fp32IOFp16WLi128ELi10ELi640EEv26Group_norm_nhwc_bwd_params:
.text._Z35group_norm_nhwc_bwd_one_pass_kernelI11Fp32IOFp16WLi128ELi10ELi640EEv26Group_norm_nhwc_bwd_params:
        /* <DEDUP_REMOVED lines=37> */
.L_x_1214:
        /* <DEDUP_REMOVED lines=118> */
.L_x_1193:
        /* <DEDUP_REMOVED lines=44> */
.L_x_1195:
[----:B------:R-:W-:Y:S05]  /*0c70*/  BSYNC.RECONVERGENT B0 ;  /* 0x0000000000007941 */ /* 0x000fea0003800200 */
.L_x_1194:
        /* <DEDUP_REMOVED lines=54> */
.L_x_1197:
[----:B------:R-:W-:Y:S05]  /*0fe0*/  BSYNC.RECONVERGENT B0 ;  /* 0x0000000000007941 */ /* 0x000fea0003800200 */
.L_x_1196:
        /* <DEDUP_REMOVED lines=40> */
.L_x_1200:
        /* <DEDUP_REMOVED lines=204> */
.L_x_1199:
[----:B------:R-:W-:Y:S05]  /*1f30*/  BSYNC.RECONVERGENT B0 ;  /* 0x0000000000007941 */ /* 0x000fea0003800200 */
.L_x_1198:
        /* <DEDUP_REMOVED lines=29> */
.L_x_1202:
[----:B------:R-:W-:Y:S05]  /*2110*/  BSYNC.RECONVERGENT B0 ;  /* 0x0000000000007941 */ /* 0x000fea0003800200 */
.L_x_1201:
        /* <DEDUP_REMOVED lines=30> */
.L_x_1205:
[----:B0-----:R-:W2:Y:S04]  /*2300*/  LDG.E.STRONG.GPU R3, desc[UR14][R12.64] ;  /* 0x0000000e0c037981 */ /* 0x001ea8000c1ef900 */
[----:B--2---:R-:W-:Y:S01]  /*2310*/  CCTL.IVALL ;  /* 0x00000000ff00798f */ /* 0x004fe20002000000 */
[----:B------:R-:W-:Y:S05]  /*2320*/  YIELD ;  /* 0x0000000000007946 */ /* 0x000fea0003800000 */
[----:B------:R-:W-:-:S13]  /*2330*/  ISETP.NE.AND P1, PT, R3, R16, PT ;  /* 0x000000100300720c */ /* 0x000fda0003f25270 */
[----:B------:R-:W-:Y:S05]  /*2340*/  @P1 BRA `(.L_x_1205) ;  /* 0xfffffffc00ec1947 */ /* 0x000fea000383ffff */
.L_x_1204:
[----:B------:R-:W-:Y:S05]  /*2350*/  WARPSYNC.ALL ;  /* 0x0000000000007948 */ /* 0x000fea0003800000 */
[----:B------:R-:W-:Y:S01]  /*2360*/  BAR.SYNC.DEFER_BLOCKING 0x0 ;  /* 0x0000000000007b1d */ /* 0x000fe20000010000 */
[----:B0-----:R-:W-:-:S05]  /*2370*/  HFMA2 R3, -RZ, RZ, 0, 0 ;  /* 0x00000000ff037431 */ /* 0x001fca00000001ff */
[----:B------:R-:W-:Y:S05]  /*2380*/  @!P4 BRA `(.L_x_1206) ;  /* 0x00000004002cc947 */ /* 0x000fea0003800000 */
[----:B------:R-:W-:-:S07]  /*2390*/  MOV R3, RZ ;  /* 0x000000ff00037202 */ /* 0x000fce0000000f00 */
.L_x_1207:
        /* <DEDUP_REMOVED lines=74> */
.L_x_1206:
        /* <DEDUP_REMOVED lines=43> */
.L_x_1208:
        /* <DEDUP_REMOVED lines=23> */
.L_x_1209:
        /* <DEDUP_REMOVED lines=11> */
.L_x_1210:
[----:B------:R-:W-:Y:S05]  /*2d10*/  BSYNC.RECONVERGENT B0 ;  /* 0x0000000000007941 */ /* 0x000fea0003800200 */
.L_x_1203:
        /* <DEDUP_REMOVED lines=26> */
.L_x_1211:
        /* <DEDUP_REMOVED lines=21> */
.L_x_1213:
[----:B------:R-:W-:Y:S05]  /*3010*/  BSYNC.RECONVERGENT B0 ;  /* 0x0000000000007941 */ /* 0x000fea0003800200 */
.L_x_1212:
[----:B------:R-:W-:Y:S02]  /*3020*/  UIADD3 UR11, UPT, UPT, UR21, UR11, URZ ;  /* 0x0000000b150b7290 */ /* 0x000fe4000fffe0ff */
[----:B------:R-:W-:Y:S02]  /*3030*/  UIADD3 UR4, UPT, UPT, UR4, 0x1, URZ ;  /* 0x0000000104047890 */ /* 0x000fe4000fffe0ff */
[----:B------:R-:W-:-:S09]  /*3040*/  UISETP.GE.AND UP0, UPT, UR11, UR5, UPT ;  /* 0x000000050b00728c */ /* 0x000fd2000bf06270 */
[----:B------:R-:W-:Y:S05]  /*3050*/  BRA.U !UP0, `(.L_x_1214) ;  /* 0xffffffd1087c7547 */ /* 0x000fea000b83ffff */
.L_x_1192:
        /* <DEDUP_REMOVED lines=19> */
.L_x_1216:
[----:B------:R-:W-:Y:S05]  /*3190*/  BSYNC.RECONVERGENT B0 ;  /* 0x0000000000007941 */ /* 0x000fea0003800200 */
.L_x_1215:
[----:B------:R-:W-:Y:S05]  /*31a0*/  @P0 EXIT ;  /* 0x000000000000094d */ /* 0x000fea0003800000 */
[----:B------:R-:W-:Y:S05]  /*31b0*/  @P2 BRA `(.L_x_1217) ;  /* 0x0000000000202947 */ /* 0x000fea0003800000 */
[----:B------:R-:W-:-:S05]  /*31c0*/  IMAD R0, R4, R7, RZ ;  /* 0x0000000704007224 */ /* 0x000fca00078e02ff */
[----:B------:R-:W-:-:S13]  /*31d0*/  ISETP.NE.AND P0, PT, R0, -0x1, PT ;  /* 0xffffffff0000780c */ /* 0x000fda0003f05270 */
[----:B------:R-:W-:Y:S05]  /*31e0*/  @!P0 BRA `(.L_x_1217) ;  /* 0x0000000000148947 */ /* 0x000fea0003800000 */
.L_x_1218:
[----:B0-----:R-:W4:Y:S04]  /*31f0*/  LDG.E.STRONG.GPU R5, desc[UR14][R2.64] ;  /* 0x0000000e02057981 */ /* 0x001f28000c1ef900 */
[----:B----4-:R-:W-:Y:S01]  /*3200*/  CCTL.IVALL ;  /* 0x00000000ff00798f */ /* 0x010fe20002000000 */
[----:B------:R-:W-:Y:S05]  /*3210*/  YIELD ;  /* 0x0000000000007946 */ /* 0x000fea0003800000 */
[----:B------:R-:W-:-:S13]  /*3220*/  ISETP.NE.AND P0, PT, R5, R0, PT ;  /* 0x000000000500720c */ /* 0x000fda0003f05270 */
[----:B------:R-:W-:Y:S05]  /*3230*/  @P0 BRA `(.L_x_1218) ;  /* 0xfffffffc00ec0947 */ /* 0x000fea000383ffff */
.L_x_1217:
        /* <DEDUP_REMOVED lines=78> */
.L_x_1221:
        /* <DEDUP_REMOVED lines=33> */
.L_x_1220:
[----:B------:R-:W-:Y:S05]  /*3930*/  BSYNC.RECONVERGENT B0 ;  /* 0x0000000000007941 */ /* 0x000fea0003800200 */
.L_x_1219:
        /* <DEDUP_REMOVED lines=11> */
.L_x_1223:
        /* <DEDUP_REMOVED lines=88> */
.L_x_1222:
[----:B------:R-:W-:Y:S05]  /*3f70*/  EXIT ;  /* 0x000000000000794d */ /* 0x000fea0003800000 */
.L_x_1224:
        /* <DEDUP_REMOVED lines=16> */
.L_x_2093:


//--------------------- .text._Z35group_norm_nhwc_bwd_one_pass_kernelI11Fp32IOFp16WLi256ELi10ELi640EEv26Group_norm_nhwc_bwd_params --------------------------
	.section	.text._Z35group_norm_nhwc_bwd_one_pass_kernelI11Fp32IOFp16WLi256ELi10ELi640EEv26Group_norm_nhwc_bwd_params,"ax",@progbits
	.align	128
        .global         _Z35group_norm_nhwc_bwd_one_pass_kernelI11Fp32IOFp16WLi256ELi10ELi640EEv26Group_norm_nhwc_bwd_params
        .type           _Z35group_norm_nhwc_bwd_one_pass_kernelI11Fp32IOFp16WLi256ELi10ELi640EEv26Group_norm_nhwc_bwd_params,@function
        .size           _Z35group_norm_nhwc_bwd_one_pass_kernelI11Fp32IOFp16WLi256ELi10ELi640EEv26Group_norm_nhwc_bwd_params,(.L_x_2094 - _Z35group_norm_nhwc_bwd_one_pass_kernelI11Fp32IOFp16WLi256ELi10ELi640EEv26Group_norm_nhwc_bwd_params)
        .other          _Z35group_norm_nhwc_bwd_one_pass_kernelI11Fp32IOFp16WLi256ELi10ELi640EEv26Group_norm_nhwc_bwd_params,@"STO_CUDA_ENTRY STV_DEFAULT"
_Z35group_norm_nhwc_bwd_one_pass_kernelI11Fp32IOFp16WLi256ELi10ELi640EEv26Group_norm_nhwc_bwd_params:
.text._Z35group_norm_nhwc_bwd_one_pass_kernelI11Fp32IOFp16WLi256ELi10ELi640EEv26Group_norm_nhwc_bwd_params:
        /* <DEDUP_REMOVED lines=30> */
.L_x_1251:
        /* <DEDUP_REMOVED lines=112> */
[----:B---3--:R-:W-:Y:S02]  /*08e0*/  @P2 HADD2.F32 R37, -RZ, R25.H0_H0 ;  /* 0x20000019ff252230 */ /* 0x008fe40000004100 */
[----:B------:R-:W-:Y:S02]  /*08f0*/  @P2 HADD2.F32 R36, -RZ, R24.H0_H0 ;  /* 0x20000018ff242230 */ /* 0x000fe40000004100 */
[----:B------:R-:W-:Y:S02]  /*0900*/  HADD2.F32 R33, -RZ, R33.H0_H0 ;  /* 0x20000021ff217230 */ /* 0x000fe40000004100 */
[----:B------:R-:W-:Y:S01]  /*0910*/  HADD2.F32 R32, -RZ, R32.H0_H0 ;  /* 0x20000020ff207230 */ /* 0x000fe20000004100 */
        /* <DEDUP_REMOVED lines=30> */
.L_x_1226:
        /* <DEDUP_REMOVED lines=64> */
.L_x_1227:
        /* <DEDUP_REMOVED lines=47> */
.L_x_1229:
[----:B------:R-:W-:Y:S05]  /*11f0*/  BSYNC.RECONVERGENT B0 ;  /* 0x0000000000007941 */ /* 0x000fea0003800200 */
.L_x_1228:
        /* <DEDUP_REMOVED lines=52> */
.L_x_1231:
[----:B------:R-:W-:Y:S05]  /*1540*/  BSYNC.RECONVERGENT B0 ;  /* 0x0000000000007941 */ /* 0x000fea0003800200 */
.L_x_1230:
        /* <DEDUP_REMOVED lines=40> */
.L_x_1234:
        /* <DEDUP_REMOVED lines=204> */
.L_x_1233:
[----:B------:R-:W-:Y:S05]  /*2490*/  BSYNC.RECONVERGENT B0 ;  /* 0x0000000000007941 */ /* 0x000fea0003800200 */
.L_x_1232:
        /* <DEDUP_REMOVED lines=29> */
.L_x_1236:
[----:B------:R-:W-:Y:S05]  /*2670*/  BSYNC.RECONVERGENT B0 ;  /* 0x0000000000007941 */ /* 0x000fea0003800200 */
.L_x_1235:
        /* <DEDUP_REMOVED lines=25> */
.L_x_1239:
[----:B------:R-:W2:Y:S04]  /*2810*/  LDG.E.STRONG.GPU R0, desc[UR10][R12.64] ;  /* 0x0000000a0c007981 */ /* 0x000ea8000c1ef900 */
[----:B--2---:R-:W-:Y:S01]  /*2820*/  CCTL.IVALL ;  /* 0x00000000ff00798f */ /* 0x004fe20002000000 */
[----:B------:R-:W-:Y:S05]  /*2830*/  YIELD ;  /* 0x0000000000007946 */ /* 0x000fea0003800000 */
[----:B------:R-:W-:-:S13]  /*2840*/  ISETP.NE.AND P1, PT, R0, R21, PT ;  /* 0x000000150000720c */ /* 0x000fda0003f25270 */
[----:B------:R-:W-:Y:S05]  /*2850*/  @P1 BRA `(.L_x_1239) ;  /* 0xfffffffc00ec1947 */ /* 0x000fea000383ffff */
.L_x_1238:
[----:B------:R-:W-:Y:S05]  /*2860*/  WARPSYNC.ALL ;  /* 0x0000000000007948 */ /* 0x000fea0003800000 */
[----:B------:R-:W-:Y:S01]  /*2870*/  BAR.SYNC.DEFER_BLOCKING 0x0 ;  /* 0x0000000000007b1d */ /* 0x000fe20000010000 */
[----:B------:R-:W-:-:S05]  /*2880*/  HFMA2 R0, -RZ, RZ, 0, 0 ;  /* 0x00000000ff007431 */ /* 0x000fca00000001ff */
[----:B------:R-:W-:Y:S05]  /*2890*/  @!P4 BRA `(.L_x_1240) ;  /* 0x000000040010c947 */ /* 0x000fea0003800000 */
[----:B0-----:R-:W-:Y:S02]  /*28a0*/  MOV R12, RZ ;  /* 0x000000ff000c7202 */ /* 0x001fe40000000f00 */
[----:B------:R-:W-:-:S07]  /*28b0*/  LOP3.LUT R0, R34, 0x7ffffff8, RZ, 0xc0, !PT ;  /* 0x7ffffff822007812 */ /* 0x000fce00078ec0ff */
.L_x_1241:
        /* <DEDUP_REMOVED lines=66> */
.L_x_1240:
        /* <DEDUP_REMOVED lines=38> */
.L_x_1242:
        /* <DEDUP_REMOVED lines=20> */
.L_x_1243:
        /* <DEDUP_REMOVED lines=10> */
.L_x_1244:
[----:B------:R-:W-:Y:S05]  /*3120*/  BSYNC.RECONVERGENT B0 ;  /* 0x0000000000007941 */ /* 0x000fea0003800200 */
.L_x_1237:
        /* <DEDUP_REMOVED lines=34> */
.L_x_1245:
        /* <DEDUP_REMOVED lines=19> */
.L_x_1247:
[----:B------:R-:W-:Y:S05]  /*3480*/  BSYNC.RECONVERGENT B0 ;  /* 0x0000000000007941 */ /* 0x000fea0003800200 */
.L_x_1246:
        /* <DEDUP_REMOVED lines=22> */
.L_x_1248:
        /* <DEDUP_REMOVED lines=21> */
.L_x_1250:
[----:B------:R-:W-:Y:S05]  /*3740*/  BSYNC.RECONVERGENT B0 ;  /* 0x0000000000007941 */ /* 0x000fea0003800200 */
.L_x_1249:
[----:B------:R-:W-:Y:S01]  /*3750*/  UIADD3 UR7, UPT, UPT, UR14, UR7, URZ ;  /* 0x000000070e077290 */ /* 0x000fe2000fffe0ff */
[----:B------:R-:W-:-:S03]  /*3760*/  IADD3 R38, PT, PT, R38, 0x1, RZ ;  /* 0x0000000126267810 */ /* 0x000fc60007ffe0ff */
[----:B------:R-:W-:-:S09]  /*3770*/  UISETP.GE.AND UP0, UPT, UR7, UR6, UPT ;  /* 0x000000060700728c */ /* 0x000fd2000bf06270 */
[----:B------:R-:W-:Y:S05]  /*3780*/  BRA.U !UP0, `(.L_x_1251) ;  /* 0xffffffc908947547 */ /* 0x000fea000b83ffff */
.L_x_1225:
        /* <DEDUP_REMOVED lines=19> */
.L_x_1253:
[----:B------:R-:W-:Y:S05]  /*38c0*/  BSYNC.RECONVERGENT B0 ;  /* 0x0000000000007941 */ /* 0x000fea0003800200 */
.L_x_1252:
[----:B------:R-:W-:Y:S05]  /*38d0*/  @P0 EXIT ;  /* 0x000000000000094d */ /* 0x000fea0003800000 */
[----:B------:R-:W-:Y:S05]  /*38e0*/  @P2 BRA `(.L_x_1254) ;  /* 0x0000000000202947 */ /* 0x000fea0003800000 */
[----:B------:R-:W-:-:S05]  /*38f0*/  IMAD R0, R4, R7, RZ ;  /* 0x0000000704007224 */ /* 0x000fca00078e02ff */
[----:B------:R-:W-:-:S13]  /*3900*/  ISETP.NE.AND P0, PT, R0, -0x1, PT ;  /* 0xffffffff0000780c */ /* 0x000fda0003f05270 */
[----:B------:R-:W-:Y:S05]  /*3910*/  @!P0 BRA `(.L_x_1254) ;  /* 0x0000000000148947 */ /* 0x000fea0003800000 */
.L_x_1255:
[----:B0-----:R-:W3:Y:S04]  /*3920*/  LDG.E.STRONG.GPU R5, desc[UR10][R2.64] ;  /* 0x0000000a02057981 */ /* 0x001ee8000c1ef900 */
[----:B---3--:R-:W-:Y:S01]  /*3930*/  CCTL.IVALL ;  /* 0x00000000ff00798f */ /* 0x008fe20002000000 */
[----:B------:R-:W-:Y:S05]  /*3940*/  YIELD ;  /* 0x0000000000007946 */ /* 0x000fea0003800000 */
[----:B------:R-:W-:-:S13]  /*3950*/  ISETP.NE.AND P0, PT, R5, R0, PT ;  /* 0x000000000500720c */ /* 0x000fda0003f05270 */
[----:B------:R-:W-:Y:S05]  /*3960*/  @P0 BRA `(.L_x_1255) ;  /* 0xfffffffc00ec0947 */ /* 0x000fea000383ffff */
.L_x_1254:
        /* <DEDUP_REMOVED lines=74> */
.L_x_1258:
        /* <DEDUP_REMOVED lines=20> */
[----:B---3--:R-:W-:Y:S02]  /*3f50*/  F2FP.F16.F32.PACK_AB R21, R9, R10 ;  /* 0x0000000a0915723e */ /* 0x008fe400000000ff */
[----:B------:R-:W-:-:S02]  /*3f60*/  MOV R9, R23 ;  /* 0x0000001700097202 */ /* 0x000fc40000000f00 */
[----:B------:R-:W-:Y:S02]  /*3f70*/  MOV R10, R24 ;  /* 0x00000018000a7202 */ /* 0x000fe40000000f00 */
[----:B--2---:R-:W-:-:S05]  /*3f80*/  F2FP.F16.F32.PACK_AB R19, R13, R16 ;  /* 0x000000100d13723e */ /* 0x004fca00000000ff */
[----:B------:R0:W-:Y:S04]  /*3f90*/  STG.E desc[UR10][R8.64], R19 ;  /* 0x0000001308007986 */ /* 0x0001e8000c10190a */
[----:B------:R0:W-:Y:S01]  /*3fa0*/  STG.E desc[UR10][R10.64], R21 ;  /* 0x000000150a007986 */ /* 0x0001e2000c10190a */
[----:B------:R-:W-:Y:S02]  /*3fb0*/  IADD3 R24, P3, PT, R24, 0xa00, RZ ;  /* 0x00000a0018187810 */ /* 0x000fe40007f7e0ff */
[----:B------:R-:W-:Y:S02]  /*3fc0*/  IADD3.X R23, PT, PT, RZ, R23, RZ, P4, !PT ;  /* 0x00000017ff177210 */ /* 0x000fe400027fe4ff */
[----:B------:R-:W-:Y:S01]  /*3fd0*/  IADD3.X R25, PT, PT, RZ, R25, RZ, P3, !PT ;  /* 0x00000019ff197210 */ /* 0x000fe20001ffe4ff */
[----:B------:R-:W-:Y:S08]  /*3fe0*/  @P1 BRA `(.L_x_1258) ;  /* 0xfffffffc00881947 */ /* 0x000ff0000383ffff */
.L_x_1257:
[----:B------:R-:W-:Y:S05]  /*3ff0*/  BSYNC.RECONVERGENT B0 ;  /* 0x0000000000007941 */ /* 0x000fea0003800200 */
.L_x_1256:
        /* <DEDUP_REMOVED lines=10> */
.L_x_1259:
        /* <DEDUP_REMOVED lines=24> */
[----:B-----5:R-:W-:Y:S02]  /*4220*/  F2FP.F16.F32.PACK_AB R11, R14, R11 ;  /* 0x0000000b0e0b723e */ /* 0x020fe400000000ff */
[----:B------:R-:W-:Y:S02]  /*4230*/  IADD3 R14, P1, PT, R12, R4, RZ ;  /* 0x000000040c0e7210 */ /* 0x000fe40007f3e0ff */
[----:B--2---:R-:W-:-:S02]  /*4240*/  F2FP.F16.F32.PACK_AB R27, R19, R16 ;  /* 0x00000010131b723e */ /* 0x004fc400000000ff */
        /* <DEDUP_REMOVED lines=54> */
[----:B---3--:R-:W-:Y:S02]  /*45b0*/  F2FP.F16.F32.PACK_AB R19, R19, R12 ;  /* 0x0000000c1313723e */ /* 0x008fe400000000ff */
[----:B----4-:R-:W-:-:S03]  /*45c0*/  F2FP.F16.F32.PACK_AB R13, R17, R14 ;  /* 0x0000000e110d723e */ /* 0x010fc600000000ff */
[----:B------:R0:W-:Y:S04]  /*45d0*/  STG.E desc[UR10][R10.64], R19 ;  /* 0x000000130a007986 */ /* 0x0001e8000c10190a */
[----:B------:R0:W-:Y:S02]  /*45e0*/  STG.E desc[UR10][R20.64], R13 ;  /* 0x0000000d14007986 */ /* 0x0001e4000c10190a */
[----:B------:R-:W-:Y:S05]  /*45f0*/  @P0 BRA `(.L_x_1259) ;  /* 0xfffffff800a80947 */ /* 0x000fea000383ffff */
[----:B------:R-:W-:Y:S05]  /*4600*/  EXIT ;  /* 0x000000000000794d */ /* 0x000fea0003800000 */
.L_x_1260:
        /* <DEDUP_REMOVED lines=15> */
.L_x_2094:


//--------------------- .text._Z35group_norm_nhwc_bwd_one_pass_kernelI11Fp32IOFp16WLi512ELi10ELi640EEv26Group_norm_nhwc_bwd_params --------------------------
	.section	.text._Z35group_norm_nhwc_bwd_one_pass_kernelI11Fp32IOFp16WLi512ELi10ELi640EEv26Group_norm_nhwc_bwd_params,"ax",@progbits
	.align	128
        .global         _Z35group_norm_nhwc_bwd_one_pass_kernelI11Fp32IOFp16WLi512ELi10ELi640EEv26Group_norm_nhwc_bwd_params
        .type           _Z35group_norm_nhwc_bwd_one_pass_kernelI11Fp32IOFp16WLi512ELi10ELi640EEv26Group_norm_nhwc_bwd_params,@function
        .size           _Z35group_norm_nhwc_bwd_one_pass_kernelI11Fp32IOFp16WLi512ELi10ELi640EEv26Group_norm_nhwc_bwd_params,(.L_x_2095 - _Z35group_norm_nhwc_bwd_one_pass_kernelI11Fp32IOFp16WLi512ELi10ELi640EEv26Group_norm_nhwc_bwd_params)
        .other          _Z35group_norm_nhwc_bwd_one_pass_kernelI11Fp32IOFp16WLi512ELi10ELi640EEv26Group_norm_nhwc_bwd_params,@"STO_CUDA_ENTRY STV_DEFAULT"
_Z35group_norm_nhwc_bwd_one_pass_kernelI11Fp32IOFp16WLi512ELi10ELi640EEv26Group_norm_nhwc_bwd_params:
.text._Z35group_norm_nhwc_bwd_one_pass_kernelI11Fp32IOFp16WLi512ELi10ELi640EEv26Group_norm_nhwc_bwd_params:
        /* <DEDUP_REMOVED lines=22> */
.L_x_1293:
        /* <DEDUP_REMOVED lines=165> */
[----:B--2---:R-:W-:Y:S02]  /*0bb0*/  @P4 HADD2.F32 R39, -RZ, R4.H0_H0 ;  /* 0x20000004ff274230 */ /* 0x004fe40000004100 */
[----:B---3--:R-:W-:Y:S02]  /*0bc0*/  @P4 HADD2.F32 R38, -RZ, R5.H0_H0 ;  /* 0x20000005ff264230 */ /* 0x008fe40000004100 */
[----:B----4-:R-:W-:Y:S02]  /*0bd0*/  HADD2.F32 R5, -RZ, R24.H0_H0 ;  /* 0x20000018ff057230 */ /* 0x010fe40000004100 */
[----:B------:R-:W-:Y:S01]  /*0be0*/  HADD2.F32 R0, -RZ, R0.H0_H0 ;  /* 0x20000000ff007230 */ /* 0x000fe20000004100 */
        /* <DEDUP_REMOVED lines=58> */
.L_x_1262:
        /* <DEDUP_REMOVED lines=128> */
.L_x_1263:
        /* <DEDUP_REMOVED lines=45> */
.L_x_1265:
[----:B------:R-:W-:Y:S05]  /*1a60*/  BSYNC.RECONVERGENT B0 ;  /* 0x0000000000007941 */ /* 0x000fea0003800200 */
.L_x_1264:
        /* <DEDUP_REMOVED lines=52> */
.L_x_1267:
[----:B------:R-:W-:Y:S05]  /*1db0*/  BSYNC.RECONVERGENT B0 ;  /* 0x0000000000007941 */ /* 0x000fea0003800200 */
.L_x_1266:
        /* <DEDUP_REMOVED lines=40> */
.L_x_1270:
        /* <DEDUP_REMOVED lines=204> */
.L_x_1269:
[----:B------:R-:W-:Y:S05]  /*2d00*/  BSYNC.RECONVERGENT B0 ;  /* 0x0000000000007941 */ /* 0x000fea0003800200 */
.L_x_1268:
        /* <DEDUP_REMOVED lines=29> */
.L_x_1272:
[----:B------:R-:W-:Y:S05]  /*2ee0*/  BSYNC.RECONVERGENT B0 ;  /* 0x0000000000007941 */ /* 0x000fea0003800200 */
.L_x_1271:
        /* <DEDUP_REMOVED lines=31> */
.L_x_1275:
[----:B----4-:R-:W3:Y:S04]  /*30e0*/  LDG.E.STRONG.GPU R20, desc[UR12][R16.64] ;  /* 0x0000000c10147981 */ /* 0x010ee8000c1ef900 */
[----:B---3--:R-:W-:Y:S01]  /*30f0*/  CCTL.IVALL ;  /* 0x00000000ff00798f */ /* 0x008fe20002000000 */
[----:B------:R-:W-:Y:S05]  /*3100*/  YIELD ;  /* 0x0000000000007946 */ /* 0x000fea0003800000 */
[----:B------:R-:W-:-:S13]  /*3110*/  ISETP.NE.AND P1, PT, R20, R23, PT ;  /* 0x000000171400720c */ /* 0x000fda0003f25270 */
[----:B------:R-:W-:Y:S05]  /*3120*/  @P1 BRA `(.L_x_1275) ;  /* 0xfffffffc00ec1947 */ /* 0x000fea000383ffff */
.L_x_1274:
[----:B------:R-:W-:Y:S05]  /*3130*/  WARPSYNC.ALL ;  /* 0x0000000000007948 */ /* 0x000fea0003800000 */
[----:B------:R-:W-:Y:S01]  /*3140*/  BAR.SYNC.DEFER_BLOCKING 0x0 ;  /* 0x0000000000007b1d */ /* 0x000fe20000010000 */
[----:B------:R-:W-:-:S05]  /*3150*/  HFMA2 R26, -RZ, RZ, 0, 0 ;  /* 0x00000000ff1a7431 */ /* 0x000fca00000001ff */
[----:B------:R-:W-:Y:S05]  /*3160*/  @!P2 BRA `(.L_x_1276) ;  /* 0x000000040038a947 */ /* 0x000fea0003800000 */
[----:B----4-:R-:W-:Y:S01]  /*3170*/  LOP3.LUT R16, R4, 0x7ffffff8, RZ, 0xc0, !PT ;  /* 0x7ffffff804107812 */ /* 0x010fe200078ec0ff */
[----:B------:R-:W-:-:S06]  /*3180*/  UMOV UR5, URZ ;  /* 0x000000ff00057c82 */ /* 0x000fcc0008000000 */
.L_x_1277:
        /* <DEDUP_REMOVED lines=76> */
.L_x_1276:
        /* <DEDUP_REMOVED lines=37> */
.L_x_1278:
        /* <DEDUP_REMOVED lines=24> */
.L_x_1279:
        /* <DEDUP_REMOVED lines=10> */
.L_x_1280:
[----:B------:R-:W-:Y:S05]  /*3ac0*/  BSYNC.RECONVERGENT B0 ;  /* 0x0000000000007941 */ /* 0x000fea0003800200 */
.L_x_1273:
        /* <DEDUP_REMOVED lines=36> */
.L_x_1281:
        /* <DEDUP_REMOVED lines=53> */
.L_x_1283:
[----:B------:R-:W-:Y:S05]  /*4060*/  BSYNC.RECONVERGENT B0 ;  /* 0x0000000000007941 */ /* 0x000fea0003800200 */
.L_x_1282:
        /* <DEDUP_REMOVED lines=19> */
.L_x_1284:
        /* <DEDUP_REMOVED lines=17> */
.L_x_1286:
[----:B------:R-:W-:Y:S05]  /*42b0*/  BSYNC.RECONVERGENT B0 ;  /* 0x0000000000007941 */ /* 0x000fea0003800200 */
.L_x_1285:
        /* <DEDUP_REMOVED lines=19> */
.L_x_1287:
        /* <DEDUP_REMOVED lines=18> */
.L_x_1289:
[----:B------:R-:W-:Y:S05]  /*4510*/  BSYNC.RECONVERGENT B0 ;  /* 0x0000000000007941 */ /* 0x000fea0003800200 */
.L_x_1288:
        /* <DEDUP_REMOVED lines=19> */
.L_x_1290:
        /* <DEDUP_REMOVED lines=17> */
.L_x_1292:
[----:B------:R-:W-:Y:S05]  /*4760*/  BSYNC.RECONVERGENT B0 ;  /* 0x0000000000007941 */ /* 0x000fea0003800200 */
.L_x_1291:
[----:B------:R-:W3:Y:S01]  /*4770*/  LDCU UR5, c[0x0][0x410] ;  /* 0x00008200ff0577ac */ /* 0x000ee20008000800 */
[----:B------:R-:W3:Y:S01]  /*4780*/  LDCU UR8, c[0x0][0x3e0] ;  /* 0x00007c00ff0877ac */ /* 0x000ee20008000800 */
[----:B------:R-:W-:Y:S02]  /*4790*/  UIADD3 UR7, UPT, UPT, UR11, UR7, URZ ;  /* 0x000000070b077290 */ /* 0x000fe4000fffe0ff */
[----:B------:R-:W-:Y:S02]  /*47a0*/  UIADD3 UR4, UPT, UPT, UR4, 0x1, URZ ;  /* 0x0000000104047890 */ /* 0x000fe4000fffe0ff */
[----:B---3--:R-:W-:-:S04]  /*47b0*/  UIMAD UR5, UR5, UR8, URZ ;  /* 0x00000008050572a4 */ /* 0x008fc8000f8e02ff */
[----:B------:R-:W-:-:S09]  /*47c0*/  UISETP.GE.AND UP0, UPT, UR7, UR5, UPT ;  /* 0x000000050700728c */ /* 0x000fd2000bf06270 */
[----:B------:R-:W-:Y:S05]  /*47d0*/  BRA.U !UP0, `(.L_x_1293) ;  /* 0xffffffb908607547 */ /* 0x000fea000b83ffff */
.L_x_1261:
        /* <DEDUP_REMOVED lines=21> */
.L_x_1295:
[----:B------:R-:W-:Y:S05]  /*4930*/  BSYNC.RECONVERGENT B0 ;  /* 0x0000000000007941 */ /* 0x000fea0003800200 */
.L_x_1294:
[----:B------:R-:W-:Y:S05]  /*4940*/  @P0 EXIT ;  /* 0x000000000000094d */ /* 0x000fea0003800000 */
[----:B------:R-:W-:Y:S05]  /*4950*/  @P2 BRA `(.L_x_1296) ;  /* 0x0000000000202947 */ /* 0x000fea0003800000 */
[----:B------:R-:W-:-:S05]  /*4960*/  IMAD R0, R6, R7, RZ ;  /* 0x0000000706007224 */ /* 0x000fca00078e02ff */
[----:B------:R-:W-:-:S13]  /*4970*/  ISETP.NE.AND P0, PT, R0, -0x1, PT ;  /* 0xffffffff0000780c */ /* 0x000fda0003f05270 */
[----:B------:R-:W-:Y:S05]  /*4980*/  @!P0 BRA `(.L_x_1296) ;  /* 0x0000000000148947 */ /* 0x000fea0003800000 */
.L_x_1297:
[----:B0-----:R-:W2:Y:S04]  /*4990*/  LDG.E.STRONG.GPU R5, desc[UR12][R2.64] ;  /* 0x0000000c02057981 */ /* 0x001ea8000c1ef900 */
[----:B--2---:R-:W-:Y:S01]  /*49a0*/  CCTL.IVALL ;  /* 0x00000000ff00798f */ /* 0x004fe20002000000 */
[----:B------:R-:W-:Y:S05]  /*49b0*/  YIELD ;  /* 0x0000000000007946 */ /* 0x000fea0003800000 */
[----:B------:R-:W-:-:S13]  /*49c0*/  ISETP.NE.AND P0, PT, R5, R0, PT ;  /* 0x000000000500720c */ /* 0x000fda0003f05270 */
[----:B------:R-:W-:Y:S05]  /*49d0*/  @P0 BRA `(.L_x_1297) ;  /* 0xfffffffc00ec0947 */ /* 0x000fea000383ffff */
.L_x_1296:
        /* <DEDUP_REMOVED lines=75> */
.L_x_1300:
        /* <DEDUP_REMOVED lines=29> */
.L_x_1299:
[----:B------:R-:W-:Y:S05]  /*5060*/  BSYNC.RECONVERGENT B0 ;  /* 0x0000000000007941 */ /* 0x000fea0003800200 */
.L_x_1298:
        /* <DEDUP_REMOVED lines=10> */
.L_x_1301:
        /* <DEDUP_REMOVED lines=87> */
.L_x_1302:
        /* <DEDUP_REMOVED lines=16> */
.L_x_2095:


//--------------------- .text._Z35group_norm_nhwc_fwd_one_pass_kernelI11Bf16IOFp32WLi64ELi10ELi640EEv26Group_norm_nhwc_fwd_params --------------------------
	.section	.text._Z35group_norm_nhwc_fwd_one_pass_kernelI11Bf16IOFp32WLi64ELi10ELi640EEv26Group_norm_nhwc_fwd_params,"ax",@progbits
	.align	128
        .global         _Z35group_norm_nhwc_fwd_one_pass_kernelI11Bf16IOFp32WLi64ELi10ELi640EEv26Group_norm_nhwc_fwd_params
        .type           _Z35group_norm_nhwc_fwd_one_pass_kernelI11Bf16IOFp32WLi64ELi10ELi640EEv26Group_norm_nhwc_fwd_params,@function
        .size           _Z35group_norm_nhwc_fwd_one_pass_kernelI11Bf16IOFp32WLi64ELi10ELi640EEv26Group_norm_nhwc_fwd_params,(.L_x_2096 - _Z35group_norm_nhwc_fwd_one_pass_kernelI11Bf16IOFp32WLi64ELi10ELi640EEv26Group_norm_nhwc_fwd_params)
        .other          _Z35group_norm_nhwc_fwd_one_pass_kernelI11Bf16IOFp32WLi64ELi10ELi640EEv26Group_norm_nhwc_fwd_params,@"STO_CUDA_ENTRY STV_DEFAULT"
_Z35group_norm_nhwc_fwd_one_pass_kernelI11Bf16IOFp32WLi64ELi10ELi640EEv26Group_norm_nhwc_fwd_params:
.text._Z35group_norm_nhwc_fwd_one_pass_kernelI11Bf16IOFp32WLi64ELi10ELi640EEv26Group_norm_nhwc_fwd_params:
[----:B------:R-:W-:Y:S08]  /*0000*/  LDC R1, c[0x0][0x37c] ;  /* 0x0000df00ff017b82 */ /* 0x000ff00000000800 */
[----:B------:R-:W0:Y:S01]  /*0010*/  S2UR UR6, SR_CTAID.Y ;  /* 0x00000000000679c3 */ /* 0x000e220000002600 */
[----:B------:R-:W1:Y:S01]  /*0020*/  LDCU UR7, c[0x0][0x3f8] ;  /* 0x00007f00ff0777ac */ /* 0x000e620008000800 */
[----:B------:R-:W1:Y:S02]  /*0030*/  LDCU UR4, c[0x0][0x3c8] ;  /* 0x00007900ff0477ac */ /* 0x000e640008000800 */
[----:B-1----:R-:W-:-:S04]  /*0040*/  UIMAD UR7, UR7, UR4, URZ ;  /* 0x00000004070772a4 */ /* 0x002fc8000f8e02ff */
[----:B0-----:R-:W-:-:S06]  /*0050*/  UISETP.GE.AND UP0, UPT, UR6, UR7, UPT ;  /* 0x000000070600728c */ /* 0x001fcc000bf06270 */
[----:B------:R-:W-:-:S13]  /*0060*/  PLOP3.LUT P0, PT, PT, PT, UP0, 0x80, 0x8 ;  /* 0x000000000008781c */ /* 0x000fda0003f0f008 */
[----:B------:R-:W-:Y:S05]  /*0070*/  @P0 EXIT ;  /* 0x000000000000094d */ /* 0x000fea0003800000 */
[----:B------:R-:W0:Y:S01]  /*0080*/  S2R R19, SR_TID.X ;  /* 0x0000000000137919 */ /* 0x000e220000002100 */
[----:B------:R-:W1:Y:S01]  /*0090*/  S2UR UR15, SR_CTAID.X ;  /* 0x00000000000f79c3 */ /* 0x000e620000002500 */
[----:B------:R-:W2:Y:S01]  /*00a0*/  LDCU UR4, c[0x0][0x404] ;  /* 0x00008080ff0477ac */ /* 0x000ea20008000800 */
[----:B------:R-:W3:Y:S01]  /*00b0*/  S2R R18, SR_LANEID ;  /* 0x0000000000127919 */ /* 0x000ee20000000000 */
[----:B------:R-:W4:Y:S05]  /*00c0*/  LDCU.64 UR8, c[0x0][0x388] ;  /* 0x00007100ff0877ac */ /* 0x000f2a0008000a00 */
[----:B------:R-:W5:Y:S01]  /*00d0*/  LDC R16, c[0x0][0x370] ;  /* 0x0000dc00ff107b82 */ /* 0x000f620000000800 */
[----:B------:R-:W0:Y:S01]  /*00e0*/  LDCU.64 UR16, c[0x0][0x358] ;  /* 0x00006b00ff1077ac */ /* 0x000e220008000a00 */
[----:B------:R-:W0:Y:S01]  /*00f0*/  LDCU UR20, c[0x0][0x374] ;  /* 0x00006e80ff1477ac */ /* 0x000e220008000800 */
[----:B--2---:R-:W-:Y:S01]  /*0100*/  MOV R3, UR4 ;  /* 0x0000000400037c02 */ /* 0x004fe20008000f00 */
[----:B------:R-:W-:Y:S01]  /*0110*/  UMOV UR4, URZ ;  /* 0x000000ff00047c82 */ /* 0x000fe20008000000 */
[----:B----4-:R-:W-:Y:S01]  /*0120*/  ISETP.NE.U32.AND P1, PT, RZ, UR8, PT ;  /* 0x00000008ff007c0c */ /* 0x010fe2000bf25070 */
[----:B------:R-:W-:Y:S01]  /*0130*/  UMOV UR8, UR6 ;  /* 0x0000000600087c82 */ /* 0x000fe20008000000 */
[----:B0-----:R-:W-:-:S02]  /*0140*/  LOP3.LUT R0, R19, 0xffff, RZ, 0xc0, !PT ;  /* 0x0000ffff13007812 */ /* 0x001fc400078ec0ff */
[----:B-1----:R-:W-:Y:S02]  /*0150*/  LOP3.LUT P0, RZ, R19, UR15, RZ, 0xfc, !PT ;  /* 0x0000000f13ff7c12 */ /* 0x002fe4000f80fcff */
[----:B-----5:R-:W-:Y:S01]  /*0160*/  LOP3.LUT R23, R16, 0x7, RZ, 0xc0, !PT ;  /* 0x0000000710177812 */ /* 0x020fe200078ec0ff */
[----:B------:R-:W-:Y:S01]  /*0170*/  IMAD R0, R0, 0x3334, RZ ;  /* 0x0000333400007824 */ /* 0x000fe200078e02ff */
[----:B------:R-:W-:-:S04]  /*0180*/  ISETP.NE.AND.EX P0, PT, RZ, UR9, !P0, P1 ;  /* 0x00000009ff007c0c */ /* 0x000fc8000c705310 */
[----:B------:R-:W-:-:S04]  /*0190*/  SHF.R.U32.HI R24, RZ, 0x10, R0 ;  /* 0x00000010ff187819 */ /* 0x000fc80000011600 */
[----:B------:R-:W-:Y:S01]  /*01a0*/  PRMT R0, R24, 0x9910, RZ ;  /* 0x0000991018007816 */ /* 0x000fe200000000ff */
[----:B------:R-:W-:-:S04]  /*01b0*/  IMAD R24, R3, UR15, R24 ;  /* 0x0000000f03187c24 */ /* 0x000fc8000f8e0218 */
[----:B------:R-:W-:Y:S01]  /*01c0*/  IMAD R0, R0, 0x5, RZ ;  /* 0x0000000500007824 */ /* 0x000fe200078e02ff */
[----:B------:R-:W-:-:S04]  /*01d0*/  SHF.R.S32.HI R17, RZ, 0x1f, R24 ;  /* 0x0000001fff117819 */ /* 0x000fc80000011418 */
[----:B------:R-:W-:-:S04]  /*01e0*/  IADD3 R0, PT, PT, RZ, -R0, RZ ;  /* 0x80000000ff007210 */ /* 0x000fc80007ffe0ff */
[----:B------:R-:W-:-:S04]  /*01f0*/  PRMT R22, R0, 0x7710, RZ ;  /* 0x0000771000167816 */ /* 0x000fc800000000ff */
[----:B------:R-:W-:-:S05]  /*0200*/  IADD3 R22, PT, PT, R22, R19, RZ ;  /* 0x0000001316167210 */ /* 0x000fca0007ffe0ff */
[----:B------:R-:W-:-:S05]  /*0210*/  IMAD.SHL.U32 R22, R22, 0x2, RZ ;  /* 0x0000000216167824 */ /* 0x000fca00078e00ff */
[----:B---3--:R-:W-:-:S07]  /*0220*/  LOP3.LUT R13, R22, 0xffff, RZ, 0xc0, !PT ;  /* 0x0000ffff160d7812 */ /* 0x008fce00078ec0ff */
.L_x_1318:
[----:B0-----:R-:W0:Y:S01]  /*0230*/  LDC R0, c[0x0][0x3f8] ;  /* 0x0000fe00ff007b82 */ /* 0x001e220000000800 */
[----:B-1----:R-:W1:Y:S01]  /*0240*/  LDCU.64 UR10, c[0x0][0x3e8] ;  /* 0x00007d00ff0a77ac */ /* 0x002e620008000a00 */
[----:B0-----:R-:W-:-:S04]  /*0250*/  IABS R5, R0 ;  /* 0x0000000000057213 */ /* 0x001fc80000000000 */
[----:B------:R-:W0:Y:S08]  /*0260*/  I2F.RP R4, R5 ;  /* 0x0000000500047306 */ /* 0x000e300000209400 */
        /* <DEDUP_REMOVED lines=8> */
[----:B------:R-:W-:-:S04]  /*02f0*/  LOP3.LUT R2, R0, UR8, RZ, 0x3c, !PT ;  /* 0x0000000800027c12 */ /* 0x000fc8000f8e3cff */
[----:B------:R-:W-:Y:S01]  /*0300*/  ISETP.GE.AND P3, PT, R2, RZ, PT ;  /* 0x000000ff0200720c */ /* 0x000fe20003f66270 */
[----:B------:R-:W-:-:S04]  /*0310*/  IMAD.HI.U32 R3, R3, R6, RZ ;  /* 0x0000000603037227 */ /* 0x000fc800078e00ff */
[----:B------:R-:W-:-:S04]  /*0320*/  IMAD.MOV R4, RZ, RZ, -R3 ;  /* 0x000000ffff047224 */ /* 0x000fc800078e0a03 */
[----:B------:R-:W-:-:S05]  /*0330*/  IMAD R4, R5, R4, R6 ;  /* 0x0000000405047224 */ /* 0x000fca00078e0206 */
[----:B------:R-:W-:-:S13]  /*0340*/  ISETP.GT.U32.AND P2, PT, R5, R4, PT ;  /* 0x000000040500720c */ /* 0x000fda0003f44070 */
[-C--:B------:R-:W-:Y:S02]  /*0350*/  @!P2 IADD3 R4, PT, PT, R4, -R5.reuse, RZ ;  /* 0x800000050404a210 */ /* 0x080fe40007ffe0ff */
[----:B------:R-:W-:Y:S02]  /*0360*/  @!P2 IADD3 R3, PT, PT, R3, 0x1, RZ ;  /* 0x000000010303a810 */ /* 0x000fe40007ffe0ff */
[----:B------:R-:W-:Y:S02]  /*0370*/  ISETP.GE.U32.AND P1, PT, R4, R5, PT ;  /* 0x000000050400720c */ /* 0x000fe40003f26070 */
[----:B------:R-:W-:-:S11]  /*0380*/  ISETP.NE.AND P2, PT, R0, RZ, PT ;  /* 0x000000ff0000720c */ /* 0x000fd60003f45270 */
[----:B------:R-:W-:Y:S02]  /*0390*/  @P1 IADD3 R3, PT, PT, R3, 0x1, RZ ;  /* 0x0000000103031810 */ /* 0x000fe40007ffe0ff */
[----:B-1----:R-:W-:-:S03]  /*03a0*/  ISETP.GE.U32.AND P1, PT, R24, UR10, PT ;  /* 0x0000000a18007c0c */ /* 0x002fc6000bf26070 */
[----:B------:R-:W-:Y:S01]  /*03b0*/  IMAD.MOV.U32 R7, RZ, RZ, R3 ;  /* 0x000000ffff077224 */ /* 0x000fe200078e0003 */
[----:B------:R-:W-:Y:S01]  /*03c0*/  ISETP.GE.AND.EX P1, PT, R17, UR11, PT, P1 ;  /* 0x0000000b11007c0c */ /* 0x000fe2000bf26310 */
[----:B------:R-:W0:Y:S03]  /*03d0*/  LDCU.64 UR10, c[0x0][0x3f0] ;  /* 0x00007e00ff0a77ac */ /* 0x000e260008000a00 */
[----:B------:R-:W-:Y:S02]  /*03e0*/  @!P3 IADD3 R7, PT, PT, -R7, RZ, RZ ;  /* 0x000000ff0707b210 */ /* 0x000fe40007ffe1ff */
[----:B------:R-:W-:-:S04]  /*03f0*/  @!P2 LOP3.LUT R7, RZ, R0, RZ, 0x33, !PT ;  /* 0x00000000ff07a212 */ /* 0x000fc800078e33ff */
[----:B------:R-:W-:Y:S02]  /*0400*/  IADD3 R5, PT, PT, -R7, RZ, RZ ;  /* 0x000000ff07057210 */ /* 0x000fe40007ffe1ff */
[----:B------:R-:W-:Y:S01]  /*0410*/  SHF.R.S32.HI R6, RZ, 0x1f, R7 ;  /* 0x0000001fff067819 */ /* 0x000fe20000011407 */
[----:B------:R-:W1:Y:S02]  /*0420*/  @!P1 LDC.64 R2, c[0x0][0x3e0] ;  /* 0x0000f800ff029b82 */ /* 0x000e640000000a00 */
[----:B------:R-:W-:-:S04]  /*0430*/  IMAD R0, R0, R5, UR8 ;  /* 0x0000000800007e24 */ /* 0x000fc8000f8e0205 */
[----:B------:R-:W-:Y:S02]  /*0440*/  IMAD R0, R0, 0xa, RZ ;  /* 0x0000000a00007824 */ /* 0x000fe400078e02ff */
[----:B------:R-:W2:Y:S01]  /*0450*/  @!P1 LDC.64 R4, c[0x0][0x390] ;  /* 0x0000e400ff049b82 */ /* 0x000ea20000000a00 */
[----:B0-----:R-:W-:Y:S02]  /*0460*/  IMAD R6, R6, UR10, RZ ;  /* 0x0000000a06067c24 */ /* 0x001fe4000f8e02ff */
[C---:B------:R-:W-:Y:S02]  /*0470*/  IADD3 R26, P2, PT, R0.reuse, R13, RZ ;  /* 0x0000000d001a7210 */ /* 0x040fe40007f5e0ff */
[----:B------:R-:W-:Y:S02]  /*0480*/  IMAD R29, R7, UR11, R6 ;  /* 0x0000000b071d7c24 */ /* 0x000fe4000f8e0206 */
[----:B------:R-:W-:-:S03]  /*0490*/  LEA.HI.X.SX32 R27, R0, RZ, 0x1, P2 ;  /* 0x000000ff001b7211 */ /* 0x000fc600010f0eff */
[----:B------:R-:W-:-:S04]  /*04a0*/  IMAD.WIDE.U32 R26, R7, UR10, R26 ;  /* 0x0000000a071a7c25 */ /* 0x000fc8000f8e001a */
[-C--:B-1----:R-:W-:Y:S01]  /*04b0*/  @!P1 IMAD R6, R17, R2.reuse, RZ ;  /* 0x0000000211069224 */ /* 0x082fe200078e02ff */
[----:B------:R-:W-:Y:S01]  /*04c0*/  IADD3 R29, PT, PT, R27, R29, RZ ;  /* 0x0000001d1b1d7210 */ /* 0x000fe20007ffe0ff */
[----:B------:R-:W-:Y:S02]  /*04d0*/  @!P1 IMAD.MOV.U32 R28, RZ, RZ, R26 ;  /* 0x000000ffff1c9224 */ /* 0x000fe400078e001a */
[C---:B------:R-:W-:Y:S02]  /*04e0*/  @!P1 IMAD R7, R24.reuse, R3, R6 ;  /* 0x0000000318079224 */ /* 0x040fe400078e0206 */
[----:B------:R-:W-:-:S05]  /*04f0*/  @!P1 IMAD.WIDE.U32 R2, R24, R2, R28 ;  /* 0x0000000218029225 */ /* 0x000fca00078e001c */
[----:B------:R-:W-:Y:S02]  /*0500*/  @!P1 IADD3 R3, PT, PT, R3, R7, RZ ;  /* 0x0000000703039210 */ /* 0x000fe40007ffe0ff */
[----:B--2---:R-:W-:-:S04]  /*0510*/  @!P1 LEA R4, P2, R2, R4, 0x1 ;  /* 0x0000000402049211 */ /* 0x004fc800078408ff */
[----:B------:R-:W-:-:S05]  /*0520*/  @!P1 LEA.HI.X R5, R2, R5, R3, 0x1, P2 ;  /* 0x0000000502059211 */ /* 0x000fca00010f0c03 */
[----:B------:R-:W2:Y:S01]  /*0530*/  @!P1 LDG.E R4, desc[UR16][R4.64] ;  /* 0x0000001004049981 */ /* 0x000ea2000c1e1900 */
[----:B------:R-:W-:Y:S01]  /*0540*/  PRMT R2, RZ, 0x7610, R2 ;  /* 0x00007610ff027816 */ /* 0x000fe20000000002 */
[----:B------:R-:W-:Y:S01]  /*0550*/  BSSY.RECONVERGENT B0, `(.L_x_1303) ;  /* 0x000002f000007945 */ /* 0x000fe20003800200 */
[----:B------:R-:W-:Y:S02]  /*0560*/  PRMT R3, RZ, 0x7610, R3 ;  /* 0x00007610ff037816 */ /* 0x000fe40000000003 */
[----:B------:R-:W-:Y:S02]  /*0570*/  ISETP.GT.AND P2, PT, R18, 0xf, PT ;  /* 0x0000000f1200780c */ /* 0x000fe40003f44270 */
[C---:B--2---:R-:W-:Y:S02]  /*0580*/  @!P1 PRMT R2, R4.reuse, 0x7632, R2 ;  /* 0x0000763204029816 */ /* 0x044fe40000000002 */
[----:B------:R-:W-:Y:S02]  /*0590*/  @!P1 PRMT R3, R4, 0x7610, R3 ;  /* 0x0000761004039816 */ /* 0x000fe40000000003 */
[----:B------:R-:W-:-:S02]  /*05a0*/  SHF.L.U32 R2, R2, 0x10, RZ ;  /* 0x0000001002027819 */ /* 0x000fc400000006ff */
[----:B------:R-:W-:Y:S02]  /*05b0*/  SHF.L.U32 R3, R3, 0x10, RZ ;  /* 0x0000001003037819 */ /* 0x000fe400000006ff */
[----:B------:R-:W-:Y:S01]  /*05c0*/  ISETP.GT.AND P1, PT, R18, 0x1e, PT ;  /* 0x0000001e1200780c */ /* 0x000fe20003f24270 */
[----:B------:R-:W-:Y:S02]  /*05d0*/  FMUL.FTZ R8, R2, R2 ;  /* 0x0000000202087220 */ /* 0x000fe40000410000 */
[C---:B------:R-:W-:Y:S02]  /*05e0*/  FADD.FTZ R6, R3.reuse, R2 ;  /* 0x0000000203067221 */ /* 0x040fe40000010000 */
[----:B------:R-:W-:Y:S02]  /*05f0*/  FFMA.FTZ R8, R3, R3, R8 ;  /* 0x0000000303087223 */ /* 0x000fe40000010008 */
[----:B------:R-:W-:Y:S02]  /*0600*/  FADD.FTZ R6, RZ, R6 ;  /* 0x00000006ff067221 */ /* 0x000fe40000010000 */
[----:B------:R-:W-:-:S03]  /*0610*/  FADD.FTZ R8, RZ, R8 ;  /* 0x00000008ff087221 */ /* 0x000fc60000010000 */
[----:B------:R-:W0:Y:S04]  /*0620*/  SHFL.DOWN PT, R5, R6, 0x1, 0x1f ;  /* 0x08201f0006057f89 */ /* 0x000e2800000e0000 */
        /* <DEDUP_REMOVED lines=26> */
[----:B------:R-:W0:Y:S01]  /*07d0*/  @!P1 S2R R6, SR_CgaCtaId ;  /* 0x0000000000069919 */ /* 0x000e220000008800 */
[----:B------:R-:W-:Y:S02]  /*07e0*/  @!P1 MOV R5, 0x400 ;  /* 0x0000040000059802 */ /* 0x000fe40000000f00 */
[----:B------:R-:W-:-:S04]  /*07f0*/  @!P1 SHF.R.U32.HI R4, RZ, 0x2, R19 ;  /* 0x00000002ff049819 */ /* 0x000fc80000011613 */
[----:B------:R-:W-:Y:S02]  /*0800*/  @!P1 LOP3.LUT R4, R4, 0xf8, RZ, 0xc0, !PT ;  /* 0x000000f804049812 */ /* 0x000fe400078ec0ff */
[----:B0-----:R-:W-:-:S05]  /*0810*/  @!P1 LEA R5, R6, R5, 0x18 ;  /* 0x0000000506059211 */ /* 0x001fca00078ec0ff */
[----:B------:R-:W-:-:S05]  /*0820*/  @!P1 IMAD.IADD R4, R4, 0x1, R5 ;  /* 0x0000000104049824 */ /* 0x000fca00078e0205 */
[----:B------:R3:W-:Y:S02]  /*0830*/  @!P1 STS.64 [R4+0x18], R20 ;  /* 0x0000181404009388 */ /* 0x0007e40000000a00 */
.L_x_1304:
[----:B------:R-:W-:Y:S05]  /*0840*/  BSYNC.RECONVERGENT B0 ;  /* 0x0000000000007941 */ /* 0x000fea0003800200 */
.L_x_1303:
[----:B------:R-:W-:Y:S01]  /*0850*/  BAR.SYNC.DEFER_BLOCKING 0x0 ;  /* 0x0000000000007b1d */ /* 0x000fe20000010000 */
[----:B------:R-:W-:Y:S02]  /*0860*/  ISETP.NE.AND P2, PT, R19, RZ, PT ;  /* 0x000000ff1300720c */ /* 0x000fe40003f45270 */
[----:B------:R-:W-:-:S03]  /*0870*/  ISETP.GE.U32.AND P1, PT, R16, 0x2, PT ;  /* 0x000000021000780c */ /* 0x000fc60003f26070 */
[----:B------:R-:W-:Y:S08]  /*0880*/  BSSY.RECONVERGENT B0, `(.L_x_1305) ;  /* 0x0000035000007945 */ /* 0x000ff00003800200 */
[----:B------:R-:W-:Y:S05]  /*0890*/  @P2 BRA `(.L_x_1306) ;  /* 0x0000000000cc2947 */ /* 0x000fea0003800000 */
[----:B------:R-:W4:Y:S01]  /*08a0*/  S2UR UR9, SR_CgaCtaId ;  /* 0x00000000000979c3 */ /* 0x000f220000008800 */
[----:B------:R-:W-:Y:S02]  /*08b0*/  UMOV UR5, 0x400 ;  /* 0x0000040000057882 */ /* 0x000fe40000000000 */
[----:B----4-:R-:W-:-:S09]  /*08c0*/  ULEA UR5, UR9, UR5, 0x18 ;  /* 0x0000000509057291 */ /* 0x010fd2000f8ec0ff */
[----:B-1----:R-:W1:Y:S04]  /*08d0*/  LDS.128 R8, [UR5+0x20] ;  /* 0x00002005ff087984 */ /* 0x002e680008000c00 */
[----:B---3--:R-:W3:Y:S04]  /*08e0*/  LDS.128 R4, [UR5+0x30] ;  /* 0x00003005ff047984 */ /* 0x008ee80008000c00 */
[----:B--2---:R-:W2:Y:S01]  /*08f0*/  LDS.128 R12, [UR5+0x40] ;  /* 0x00004005ff0c7984 */ /* 0x004ea20008000c00 */
[----:B-1----:R-:W-:Y:S01]  /*0900*/  FADD.FTZ R25, R20, R8 ;  /* 0x0000000814197221 */ /* 0x002fe20000010000 */
[----:B------:R-:W-:-:S03]  /*0910*/  FADD.FTZ R8, R21, R9 ;  /* 0x0000000915087221 */ /* 0x000fc60000010000 */
[----:B------:R-:W-:Y:S01]  /*0920*/  FADD.FTZ R25, R25, R10 ;  /* 0x0000000a19197221 */ /* 0x000fe20000010000 */
[----:B0-----:R-:W-:Y:S02]  /*0930*/  FADD.FTZ R20, R8, R11 ;  /* 0x0000000b08147221 */ /* 0x001fe40000010000 */
[----:B------:R-:W0:Y:S01]  /*0940*/  LDS.128 R8, [UR5+0x50] ;  /* 0x00005005ff087984 */ /* 0x000e220008000c00 */
[----:B---3--:R-:W-:Y:S01]  /*0950*/  FADD.FTZ R25, R25, R4 ;  /* 0x0000000419197221 */ /* 0x008fe20000010000 */
        /* <DEDUP_REMOVED lines=25> */
[----:B------:R-:W-:Y:S02]  /*0af0*/  FADD.FTZ R8, R20, R9 ;  /* 0x0000000914087221 */ /* 0x000fe40000010000 */
[----:B------:R-:W0:Y:S01]  /*0b00*/  LDS.64 R20, [UR5+0xb0] ;  /* 0x0000b005ff147984 */ /* 0x000e220008000a00 */
[----:B------:R-:W-:Y:S01]  /*0b10*/  FADD.FTZ R25, R25, R10 ;  /* 0x0000000a19197221 */ /* 0x000fe20000010000 */
[----:B------:R-:W-:-:S03]  /*0b20*/  FADD.FTZ R8, R8, R11 ;  /* 0x0000000b08087221 */ /* 0x000fc60000010000 */
        /* <DEDUP_REMOVED lines=10> */
.L_x_1306:
[----:B------:R-:W-:Y:S05]  /*0bd0*/  BSYNC.RECONVERGENT B0 ;  /* 0x0000000000007941 */ /* 0x000fea0003800200 */
.L_x_1305:
[----:B------:R-:W-:Y:S05]  /*0be0*/  @!P1 BRA `(.L_x_1307) ;  /* 0x0000000c00a89947 */ /* 0x000fea0003800000 */
[----:B---3--:R-:W3:Y:S01]  /*0bf0*/  LDC.64 R4, c[0x0][0x3b8] ;  /* 0x0000ee00ff047b82 */ /* 0x008ee20000000a00 */
[----:B------:R-:W-:Y:S01]  /*0c00*/  ULOP3.LUT UR9, UR4, 0x1, URZ, 0xc0, !UPT ;  /* 0x0000000104097892 */ /* 0x000fe2000f8ec0ff */
[----:B------:R-:W-:-:S03]  /*0c10*/  ISETP.GE.U32.AND P3, PT, R16, 0x8, PT ;  /* 0x000000081000780c */ /* 0x000fc60003f66070 */
[----:B------:R-:W-:-:S06]  /*0c20*/  UIMAD UR5, UR9, UR20, URZ ;  /* 0x00000014090572a4 */ /* 0x000fcc000f8e02ff */
[----:B------:R-:W-:-:S05]  /*0c30*/  IMAD R6, R16, UR5, RZ ;  /* 0x0000000510067c24 */ /* 0x000fca000f8e02ff */
[----:B------:R-:W-:-:S05]  /*0c40*/  SHF.L.U32 R7, R6, 0x1, RZ ;  /* 0x0000000106077819 */ /* 0x000fca00000006ff */
[----:B---3--:R-:W-:-:S03]  /*0c50*/  IMAD.WIDE R4, R7, 0x4, R4 ;  /* 0x0000000407047825 */ /* 0x008fc600078e0204 */
[----:B------:R-:W-:Y:S02]  /*0c60*/  R2UR UR18, R4 ;  /* 0x00000000041272ca */ /* 0x000fe400000e0000 */
[----:B------:R-:W-:Y:S01]  /*0c70*/  R2UR UR19, R5 ;  /* 0x00000000051372ca */ /* 0x000fe200000e0000 */
[----:B------:R-:W-:-:S14]  /*0c80*/  @P2 BRA `(.L_x_1308) ;  /* 0x0000000000642947 */ /* 0x000fdc0003800000 */
[----:B------:R-:W3:Y:S01]  /*0c90*/  LDC.64 R6, c[0x0][0x3b0] ;  /* 0x0000ec00ff067b82 */ /* 0x000ee20000000a00 */
[----:B------:R-:W-:Y:S02]  /*0ca0*/  ULOP3.LUT UP0, UR5, UR4, 0x2, URZ, 0xc0, !UPT ;  /* 0x0000000204057892 */ /* 0x000fe4000f80c0ff */
[----:B------:R-:W-:Y:S02]  /*0cb0*/  UIMAD UR12, UR9, UR20, UR6 ;  /* 0x00000014090c72a4 */ /* 0x000fe4000f8e0206 */
[----:B------:R-:W-:Y:S02]  /*0cc0*/  UIMAD UR10, UR15, UR20, UR6 ;  /* 0x000000140f0a72a4 */ /* 0x000fe4000f8e0206 */
[----:B------:R-:W-:Y:S01]  /*0cd0*/  PLOP3.LUT P1, PT, PT, PT, UP0, 0x80, 0x8 ;  /* 0x000000000008781c */ /* 0x000fe20003f2f008 */
[----:B------:R-:W-:Y:S01]  /*0ce0*/  UIADD3 UR5, UPT, UPT, -UR5, 0x1, URZ ;  /* 0x0000000105057890 */ /* 0x000fe2000fffe1ff */
[----:B------:R-:W-:Y:S01]  /*0cf0*/  MOV R5, UR12 ;  /* 0x0000000c00057c02 */ /* 0x000fe20008000f00 */
[----:B------:R-:W-:Y:S01]  /*0d00*/  UIMAD.WIDE.U32 UR10, UR10, 0x8, UR18 ;  /* 0x000000080a0a78a5 */ /* 0x000fe2000f8e0012 */
[----:B------:R-:W-:-:S03]  /*0d10*/  SEL R9, R16, RZ, !P1 ;  /* 0x000000ff10097207 */ /* 0x000fc60004800000 */
[----:B------:R-:W-:Y:S02]  /*0d20*/  MOV R11, UR5 ;  /* 0x00000005000b7c02 */ /* 0x000fe40008000f00 */
[----:B------:R-:W-:Y:S02]  /*0d30*/  ISETP.NE.AND P1, PT, R9, -0x1, PT ;  /* 0xffffffff0900780c */ /* 0x000fe40003f25270 */
[----:B------:R-:W-:Y:S01]  /*0d40*/  MOV R4, UR10 ;  /* 0x0000000a00047c02 */ /* 0x000fe20008000f00 */
[----:B---3--:R-:W-:-:S04]  /*0d50*/  IMAD.WIDE.U32 R6, R5, 0x4, R6 ;  /* 0x0000000405067825 */ /* 0x008fc800078e0006 */
[----:B------:R-:W-:-:S05]  /*0d60*/  IMAD.U32 R5, RZ, RZ, UR11 ;  /* 0x0000000bff057e24 */ /* 0x000fca000f8e00ff */
[----:B------:R3:W-:Y:S01]  /*0d70*/  STG.E.64 desc[UR16][R4.64], R20 ;  /* 0x0000001404007986 */ /* 0x0007e2000c101b10 */
[----:B------:R-:W-:Y:S06]  /*0d80*/  MEMBAR.ALL.GPU ;  /* 0x0000000000007992 */ /* 0x000fec000000a000 */
[----:B------:R-:W-:-:S00]  /*0d90*/  ERRBAR ;  /* 0x00000000000079ab */ /* 0x000fc00000000000 */
[----:B------:R-:W-:Y:S06]  /*0da0*/  CGAERRBAR ;  /* 0x00000000000075ab */ /* 0x000fec0000000000 */
[----:B------:R3:W-:Y:S01]  /*0db0*/  REDG.E.ADD.S32.STRONG.GPU desc[UR16][R6.64], R11 ;  /* 0x0000000b0600798e */ /* 0x0007e2000c12e310 */
[----:B------:R-:W-:Y:S05]  /*0dc0*/  @!P1 BRA `(.L_x_1308) ;  /* 0x0000000000149947 */ /* 0x000fea0003800000 */
.L_x_1309:
[----:B---3--:R-:W3:Y:S04]  /*0dd0*/  LDG.E.STRONG.GPU R4, desc[UR16][R6.64] ;  /* 0x0000001006047981 */ /* 0x008ee8000c1ef900 */
[----:B---3--:R-:W-:Y:S01]  /*0de0*/  CCTL.IVALL ;  /* 0x00000000ff00798f */ /* 0x008fe20002000000 */
[----:B------:R-:W-:Y:S05]  /*0df0*/  YIELD ;  /* 0x0000000000007946 */ /* 0x000fea0003800000 */
[----:B------:R-:W-:-:S13]  /*0e00*/  ISETP.NE.AND P1, PT, R4, R9, PT ;  /* 0x000000090400720c */ /* 0x000fda0003f25270 */
[----:B------:R-:W-:Y:S05]  /*0e10*/  @P1 BRA `(.L_x_1309) ;  /* 0xfffffffc00ec1947 */ /* 0x000fea000383ffff */
.L_x_1308:
[----:B------:R-:W-:Y:S05]  /*0e20*/  WARPSYNC.ALL ;  /* 0x0000000000007948 */ /* 0x000fea0003800000 */
[----:B------:R-:W-:Y:S06]  /*0e30*/  BAR.SYNC.DEFER_BLOCKING 0x0 ;  /* 0x0000000000007b1d */ /* 0x000fec0000010000 */
[----:B------:R-:W-:Y:S01]  /*0e40*/  UMOV UR5, URZ ;  /* 0x000000ff00057c82 */ /* 0x000fe20008000000 */
[----:B------:R-:W-:Y:S05]  /*0e50*/  @!P3 BRA `(.L_x_1310) ;  /* 0x000000040098b947 */ /* 0x000fea0003800000 */
[----:B------:R-:W-:Y:S01]  /*0e60*/  LOP3.LUT R14, R16, 0x7ffffff8, RZ, 0xc0, !PT ;  /* 0x7ffffff8100e7812 */ /* 0x000fe200078ec0ff */
[----:B------:R-:W-:Y:S02]  /*0e70*/  ULEA UR10, UR20, UR6, 0x1 ;  /* 0x00000006140a7291 */ /* 0x000fe4000f8e08ff */
[----:B------:R-:W-:Y:S02]  /*0e80*/  ULEA UR11, UR20, UR6, 0x2 ;  /* 0x00000006140b7291 */ /* 0x000fe4000f8e10ff */
[----:B------:R-:W-:Y:S02]  /*0e90*/  UIMAD UR12, UR20, 0x3, UR6 ;  /* 0x00000003140c78a4 */ /* 0x000fe4000f8e0206 */
[----:B------:R-:W-:Y:S02]  /*0ea0*/  UIMAD UR13, UR20, 0x6, UR6 ;  /* 0x00000006140d78a4 */ /* 0x000fe4000f8e0206 */
[----:B------:R-:W-:Y:S02]  /*0eb0*/  UIMAD UR14, UR20, 0x7, UR6 ;  /* 0x00000007140e78a4 */ /* 0x000fe4000f8e0206 */
[----:B------:R-:W-:-:S02]  /*0ec0*/  UIMAD UR21, UR20, 0x5, UR6 ;  /* 0x00000005141578a4 */ /* 0x000fc4000f8e0206 */
[----:B------:R-:W-:Y:S02]  /*0ed0*/  UIADD3 UR22, UPT, UPT, UR6, UR20, URZ ;  /* 0x0000001406167290 */ /* 0x000fe4000fffe0ff */
[----:B------:R-:W-:Y:S01]  /*0ee0*/  UIADD3 UR23, UPT, UPT, -UR15, URZ, URZ ;  /* 0x000000ff0f177290 */ /* 0x000fe2000fffe1ff */
[----:B------:R-:W-:Y:S01]  /*0ef0*/  UMOV UR5, URZ ;  /* 0x000000ff00057c82 */ /* 0x000fe20008000000 */
[----:B------:R-:W-:-:S10]  /*0f00*/  UMOV UR9, UR6 ;  /* 0x0000000600097c82 */ /* 0x000fd40008000000 */
.L_x_1311:
[----:B------:R-:W-:Y:S01]  /*0f10*/  UIADD3 UR24, UPT, UPT, UR5, 0x1, URZ ;  /* 0x0000000105187890 */ /* 0x000fe2000fffe0ff */
[----:B------:R-:W-:Y:S01]  /*0f20*/  ISETP.EQ.OR P5, PT, RZ, UR23, P2 ;  /* 0x00000017ff007c0c */ /* 0x000fe200097a2670 */
[----:B------:R-:W-:-:S04]  /*0f30*/  UIADD3 UR25, UPT, UPT, UR5, 0x2, URZ ;  /* 0x0000000205197890 */ /* 0x000fc8000fffe0ff */
[----:B---3--:R-:W-:Y:S02]  /*0f40*/  MOV R4, UR24 ;  /* 0x0000001800047c02 */ /* 0x008fe40008000f00 */
[----:B------:R-:W-:Y:S02]  /*0f50*/  MOV R5, UR25 ;  /* 0x0000001900057c02 */ /* 0x000fe40008000f00 */
[----:B------:R-:W-:Y:S02]  /*0f60*/  ISETP.EQ.OR P6, PT, R4, UR15, P2 ;  /* 0x0000000f04007c0c */ /* 0x000fe400097c2670 */
[----:B------:R-:W-:Y:S02]  /*0f70*/  ISETP.EQ.OR P1, PT, R5, UR15, P2 ;  /* 0x0000000f05007c0c */ /* 0x000fe40009722670 */
[----:B------:R-:W-:-:S05]  /*0f80*/  VOTEU.ALL UP0, P5 ;  /* 0x0000000000ff7886 */ /* 0x000fca0002800000 */
[----:B------:R-:W-:-:S04]  /*0f90*/  @!UP0 UIMAD.WIDE.U32 UR24, UR9, 0x8, UR18 ;  /* 0x00000008091888a5 */ /* 0x000fc8000f8e0012 */
[----:B------:R-:W-:Y:S02]  /*0fa0*/  VOTEU.ALL UP0, P6 ;  /* 0x0000000000ff7886 */ /* 0x000fe40003000000 */
[----:B------:R-:W-:Y:S01]  /*0fb0*/  IMAD.U32 R4, RZ, RZ, UR24 ;  /* 0x00000018ff047e24 */ /* 0x000fe2000f8e00ff */
[----:B------:R-:W-:Y:S01]  /*0fc0*/  MOV R5, UR25 ;  /* 0x0000001900057c02 */ /* 0x000fe20008000f00 */
[----:B------:R-:W-:Y:S01]  /*0fd0*/  VOTEU.ALL UP1, P1 ;  /* 0x0000000000ff7886 */ /* 0x000fe20000820000 */
[----:B------:R-:W-:-:S04]  /*0fe0*/  @!UP0 UIMAD.WIDE.U32 UR24, UR22, 0x8, UR18 ;  /* 0x00000008161888a5 */ /* 0x000fc8000f8e0012 */
[----:B------:R-:W0:Y:S01]  /*0ff0*/  @!P5 LDG.E.64 R4, desc[UR16][R4.64] ;  /* 0x000000100404d981 */ /* 0x000e22000c1e1b00 */
[----:B------:R-:W-:Y:S01]  /*1000*/  @!UP1 UIMAD.WIDE.U32 UR26, UR10, 0x8, UR18 ;  /* 0x000000080a1a98a5 */ /* 0x000fe2000f8e0012 */
[----:B------:R-:W-:Y:S02]  /*1010*/  MOV R6, UR24 ;  /* 0x0000001800067c02 */ /* 0x000fe40008000f00 */
[----:B------:R-:W-:-:S03]  /*1020*/  MOV R7, UR25 ;  /* 0x0000001900077c02 */ /* 0x000fc60008000f00 */
[----:B------:R-:W-:Y:S01]  /*1030*/  IMAD.U32 R8, RZ, RZ, UR26 ;  /* 0x0000001aff087e24 */ /* 0x000fe2000f8e00ff */
[----:B------:R-:W-:Y:S02]  /*1040*/  MOV R9, UR27 ;  /* 0x0000001b00097c02 */ /* 0x000fe40008000f00 */
[----:B------:R-:W3:Y:S04]  /*1050*/  @!P6 LDG.E.64 R6, desc[UR16][R6.64] ;  /* 0x000000100606e981 */ /* 0x000ee8000c1e1b00 */
[----:B------:R-:W4:Y:S01]  /*1060*/  @!P1 LDG.E.64 R8, desc[UR16][R8.64] ;  /* 0x0000001008089981 */ /* 0x000f22000c1e1b00 */
[----:B------:R-:W-:Y:S02]  /*1070*/  UIADD3 UR24, UPT, UPT, UR5, 0x3, URZ ;  /* 0x0000000305187890 */ /* 0x000fe4000fffe0ff */
[----:B------:R-:W-:-:S04]  /*1080*/  UIADD3 UR25, UPT, UPT, UR5, 0x4, URZ ;  /* 0x0000000405197890 */ /* 0x000fc8000fffe0ff */
[----:B-1----:R-:W-:Y:S01]  /*1090*/  MOV R10, UR24 ;  /* 0x00000018000a7c02 */ /* 0x002fe20008000f00 */
[----:B------:R-:W-:Y:S01]  /*10a0*/  UIADD3 UR24, UPT, UPT, UR5, 0x5, URZ ;  /* 0x0000000505187890 */ /* 0x000fe2000fffe0ff */
[----:B------:R-:W-:Y:S02]  /*10b0*/  MOV R11, UR25 ;  /* 0x00000019000b7c02 */ /* 0x000fe40008000f00 */
[----:B------:R-:W-:Y:S01]  /*10c0*/  ISETP.EQ.OR P3, PT, R10, UR15, P2 ;  /* 0x0000000f0a007c0c */ /* 0x000fe20009762670 */
[----:B------:R-:W-:Y:S01]  /*10d0*/  UIADD3 UR25, UPT, UPT, UR5, 0x6, URZ ;  /* 0x0000000605197890 */ /* 0x000fe2000fffe0ff */
[----:B------:R-:W-:-:S11]  /*10e0*/  ISETP.EQ.OR P4, PT, R11, UR15, P2 ;  /* 0x0000000f0b007c0c */ /* 0x000fd60009782670 */
[----:B------:R-:W-:Y:S02]  /*10f0*/  VOTEU.ALL UP0, P3 ;  /* 0x0000000000ff7886 */ /* 0x000fe40001800000 */
[----:B------:R-:W-:-:S05]  /*1100*/  VOTEU.ALL UP1, P4 ;  /* 0x0000000000ff7886 */ /* 0x000fca0002020000 */
[----:B------:R-:W-:Y:S01]  /*1110*/  @!UP1 UIMAD.WIDE.U32 UR26, UR11, 0x8, UR18 ;  /* 0x000000080b1a98a5 */ /* 0x000fe2000f8e0012 */
[----:B0-----:R-:W-:Y:S01]  /*1120*/  @!P5 FADD.FTZ R20, R20, R4 ;  /* 0x000000041414d221 */ /* 0x001fe20000010000 */
[----:B------:R-:W-:Y:S01]  /*1130*/  IMAD.U32 R4, RZ, RZ, UR24 ;  /* 0x00000018ff047e24 */ /* 0x000fe2000f8e00ff */
[----:B------:R-:W-:Y:S01]  /*1140*/  UIADD3 UR24, UPT, UPT, UR5, 0x7, URZ ;  /* 0x0000000705187890 */ /* 0x000fe2000fffe0ff */
[----:B------:R-:W-:Y:S01]  /*1150*/  @!P5 FADD.FTZ R21, R21, R5 ;  /* 0x000000051515d221 */ /* 0x000fe20000010000 */
[----:B------:R-:W-:Y:S02]  /*1160*/  MOV R5, UR25 ;  /* 0x0000001900057c02 */ /* 0x000fe40008000f00 */
[----:B------:R-:W-:Y:S02]  /*1170*/  ISETP.EQ.OR P5, PT, R4, UR15, P2 ;  /* 0x0000000f04007c0c */ /* 0x000fe400097a2670 */
[----:B------:R-:W-:Y:S01]  /*1180*/  MOV R4, UR24 ;  /* 0x0000001800047c02 */ /* 0x000fe20008000f00 */
[----:B---3--:R-:W-:Y:S01]  /*1190*/  @!P6 FADD.FTZ R20, R20, R6 ;  /* 0x000000061414e221 */ /* 0x008fe20000010000 */
[----:B------:R-:W-:Y:S01]  /*11a0*/  @!P6 FADD.FTZ R21, R21, R7 ;  /* 0x000000071515e221 */ /* 0x000fe20000010000 */
[----:B------:R-:W-:-:S02]  /*11b0*/  ISETP.EQ.OR P6, PT, R5, UR15, P2 ;  /* 0x0000000f05007c0c */ /* 0x000fc400097c2670 */
[----:B----4-:R-:W-:Y:S01]  /*11c0*/  @!P1 FADD.FTZ R20, R20, R8 ;  /* 0x0000000814149221 */ /* 0x010fe20000010000 */
[----:B------:R-:W-:Y:S01]  /*11d0*/  @!P1 FADD.FTZ R21, R21, R9 ;  /* 0x0000000915159221 */ /* 0x000fe20000010000 */
[----:B------:R-:W-:Y:S01]  /*11e0*/  ISETP.EQ.OR P1, PT, R4, UR15, P2 ;  /* 0x0000000f04007c0c */ /* 0x000fe20009722670 */
[----:B------:R-:W-:-:S03]  /*11f0*/  @!UP0 UIMAD.WIDE.U32 UR24, UR12, 0x8, UR18 ;  /* 0x000000080c1888a5 */ /* 0x000fc6000f8e0012 */
[----:B------:R-:W-:-:S03]  /*1200*/  VOTEU.ALL UP0, P5 ;  /* 0x0000000000ff7886 */ /* 0x000fc60002800000 */
[----:B------:R-:W-:Y:S01]  /*1210*/  MOV R4, UR24 ;  /* 0x0000001800047c02 */ /* 0x000fe20008000f00 */
[----:B------:R-:W-:Y:S01]  /*1220*/  IMAD.U32 R5, RZ, RZ, UR25 ;  /* 0x00000019ff057e24 */ /* 0x000fe2000f8e00ff */
[----:B------:R-:W-:Y:S01]  /*1230*/  VOTEU.ALL UP1, P6 ;  /* 0x0000000000ff7886 */ /* 0x000fe20003020000 */
[----:B------:R-:W-:Y:S01]  /*1240*/  @!UP0 UIMAD.WIDE.U32 UR24, UR21, 0x8, UR18 ;  /* 0x00000008151888a5 */ /* 0x000fe2000f8e0012 */
[----:B------:R-:W-:Y:S02]  /*1250*/  MOV R6, UR26 ;  /* 0x0000001a00067c02 */ /* 0x000fe40008000f00 */
[----:B------:R-:W-:Y:S01]  /*1260*/  MOV R7, UR27 ;  /* 0x0000001b00077c02 */ /* 0x000fe20008000f00 */
[----:B------:R-:W-:Y:S01]  /*1270*/  VOTEU.ALL UP2, P1 ;  /* 0x0000000000ff7886 */ /* 0x000fe20000840000 */
[----:B------:R-:W3:Y:S01]  /*1280*/  @!P3 LDG.E.64 R4, desc[UR16][R4.64] ;  /* 0x000000100404b981 */ /* 0x000ee2000c1e1b00 */
[----:B------:R-:W-:Y:S01]  /*1290*/  @!UP1 UIMAD.WIDE.U32 UR26, UR13, 0x8, UR18 ;  /* 0x000000080d1a98a5 */ /* 0x000fe2000f8e0012 */
[----:B------:R-:W-:Y:S01]  /*12a0*/  MOV R8, UR24 ;  /* 0x0000001800087c02 */ /* 0x000fe20008000f00 */
[----:B------:R-:W-:Y:S01]  /*12b0*/  IMAD.U32 R9, RZ, RZ, UR25 ;  /* 0x00000019ff097e24 */ /* 0x000fe2000f8e00ff */
[----:B------:R-:W4:Y:S01]  /*12c0*/  @!P4 LDG.E.64 R6, desc[UR16][R6.64] ;  /* 0x000000100606c981 */ /* 0x000f22000c1e1b00 */
[----:B------:R-:W-:-:S02]  /*12d0*/  @!UP2 UIMAD.WIDE.U32 UR24, UR14, 0x8, UR18 ;  /* 0x000000080e18a8a5 */ /* 0x000fc4000f8e0012 */
[----:B------:R-:W-:Y:S02]  /*12e0*/  MOV R10, UR26 ;  /* 0x0000001a000a7c02 */ /* 0x000fe40008000f00 */
[----:B------:R-:W-:Y:S01]  /*12f0*/  MOV R11, UR27 ;  /* 0x0000001b000b7c02 */ /* 0x000fe20008000f00 */
[----:B------:R-:W5:Y:S01]  /*1300*/  @!P5 LDG.E.64 R8, desc[UR16][R8.64] ;  /* 0x000000100808d981 */ /* 0x000f62000c1e1b00 */
[----:B--2---:R-:W-:Y:S01]  /*1310*/  MOV R12, UR24 ;  /* 0x00000018000c7c02 */ /* 0x004fe20008000f00 */
[----:B------:R-:W-:-:S03]  /*1320*/  IMAD.U32 R13, RZ, RZ, UR25 ;  /* 0x00000019ff0d7e24 */ /* 0x000fc6000f8e00ff */
[----:B------:R-:W2:Y:S04]  /*1330*/  @!P6 LDG.E.64 R10, desc[UR16][R10.64] ;  /* 0x000000100a0ae981 */ /* 0x000ea8000c1e1b00 */
[----:B------:R-:W2:Y:S01]  /*1340*/  @!P1 LDG.E.64 R12, desc[UR16][R12.64] ;  /* 0x000000100c0c9981 */ /* 0x000ea2000c1e1b00 */
[----:B------:R-:W-:Y:S02]  /*1350*/  UIADD3 UR5, UPT, UPT, UR5, 0x8, URZ ;  /* 0x0000000805057890 */ /* 0x000fe4000fffe0ff */
[----:B------:R-:W-:Y:S02]  /*1360*/  UIADD3 UR23, UPT, UPT, UR23, 0x8, URZ ;  /* 0x0000000817177890 */ /* 0x000fe4000fffe0ff */
[----:B------:R-:W-:Y:S02]  /*1370*/  ULEA UR9, UR20, UR9, 0x3 ;  /* 0x0000000914097291 */ /* 0x000fe4000f8e18ff */
[----:B------:R-:W-:-:S02]  /*1380*/  ULEA UR22, UR20, UR22, 0x3 ;  /* 0x0000001614167291 */ /* 0x000fc4000f8e18ff */
[----:B------:R-:W-:Y:S02]  /*1390*/  ULEA UR10, UR20, UR10, 0x3 ;  /* 0x0000000a140a7291 */ /* 0x000fe4000f8e18ff */
[----:B------:R-:W-:Y:S02]  /*13a0*/  ULEA UR12, UR20, UR12, 0x3 ;  /* 0x0000000c140c7291 */ /* 0x000fe4000f8e18ff */
[----:B------:R-:W-:Y:S02]  /*13b0*/  ULEA UR11, UR20, UR11, 0x3 ;  /* 0x0000000b140b7291 */ /* 0x000fe4000f8e18ff */
[----:B------:R-:W-:Y:S02]  /*13c0*/  ULEA UR21, UR20, UR21, 0x3 ;  /* 0x0000001514157291 */ /* 0x000fe4000f8e18ff */
[----:B------:R-:W-:Y:S02]  /*13d0*/  ULEA UR13, UR20, UR13, 0x3 ;  /* 0x0000000d140d7291 */ /* 0x000fe4000f8e18ff */
[----:B------:R-:W-:Y:S01]  /*13e0*/  ULEA UR14, UR20, UR14, 0x3 ;  /* 0x0000000e140e7291 */ /* 0x000fe2000f8e18ff */
[----:B---3--:R-:W-:Y:S01]  /*13f0*/  @!P3 FADD.FTZ R20, R20, R4 ;  /* 0x000000041414b221 */ /* 0x008fe20000010000 */
[----:B------:R-:W-:Y:S01]  /*1400*/  @!P3 FADD.FTZ R21, R21, R5 ;  /* 0x000000051515b221 */ /* 0x000fe20000010000 */
[----:B------:R-:W-:-:S02]  /*1410*/  ISETP.NE.AND P3, PT, R14, UR5, PT ;  /* 0x000000050e007c0c */ /* 0x000fc4000bf65270 */
[----:B----4-:R-:W-:Y:S01]  /*1420*/  @!P4 FADD.FTZ R20, R20, R6 ;  /* 0x000000061414c221 */ /* 0x010fe20000010000 */
[----:B------:R-:W-:-:S03]  /*1430*/  @!P4 FADD.FTZ R21, R21, R7 ;  /* 0x000000071515c221 */ /* 0x000fc60000010000 */
[----:B-----5:R-:W-:Y:S01]  /*1440*/  @!P5 FADD.FTZ R20, R20, R8 ;  /* 0x000000081414d221 */ /* 0x020fe20000010000 */
[----:B------:R-:W-:-:S03]  /*1450*/  @!P5 FADD.FTZ R21, R21, R9 ;  /* 0x000000091515d221 */ /* 0x000fc60000010000 */
[----:B--2---:R-:W-:Y:S01]  /*1460*/  @!P6 FADD.FTZ R20, R20, R10 ;  /* 0x0000000a1414e221 */ /* 0x004fe20000010000 */
[----:B------:R-:W-:-:S03]  /*1470*/  @!P6 FADD.FTZ R21, R21, R11 ;  /* 0x0000000b1515e221 */ /* 0x000fc60000010000 */
[----:B------:R-:W-:Y:S01]  /*1480*/  @!P1 FADD.FTZ R20, R20, R12 ;  /* 0x0000000c14149221 */ /* 0x000fe20000010000 */
[----:B------:R-:W-:Y:S01]  /*1490*/  @!P1 FADD.FTZ R21, R21, R13 ;  /* 0x0000000d15159221 */ /* 0x000fe20000010000 */
[----:B------:R-:W-:Y:S06]  /*14a0*/  @P3 BRA `(.L_x_1311) ;  /* 0xfffffff800983947 */ /* 0x000fec000383ffff */
[----:B------:R-:W-:-:S15]  /*14b0*/  R2UR UR5, R14 ;  /* 0x000000000e0572ca */ /* 0x000fde00000e0000 */
.L_x_1310:
[----:B------:R-:W-:-:S13]  /*14c0*/  ISETP.NE.AND P1, PT, R23, RZ, PT ;  /* 0x000000ff1700720c */ /* 0x000fda0003f25270 */
[----:B------:R-:W-:Y:S05]  /*14d0*/  @!P1 BRA `(.L_x_1307) ;  /* 0x00000004006c9947 */ /* 0x000fea0003800000 */
[----:B---3--:R-:W-:Y:S02]  /*14e0*/  IADD3 R4, PT, PT, R23, -0x1, RZ ;  /* 0xffffffff17047810 */ /* 0x008fe40007ffe0ff */
[----:B--2---:R-:W-:Y:S02]  /*14f0*/  LOP3.LUT P1, R12, R16, 0x3, RZ, 0xc0, !PT ;  /* 0x00000003100c7812 */ /* 0x004fe4000782c0ff */
[----:B------:R-:W-:-:S13]  /*1500*/  ISETP.GE.U32.AND P3, PT, R4, 0x3, PT ;  /* 0x000000030400780c */ /* 0x000fda0003f66070 */
[----:B------:R-:W-:Y:S05]  /*1510*/  @!P3 BRA `(.L_x_1312) ;  /* 0x0000000000b8b947 */ /* 0x000fea0003800000 */
[----:B------:R-:W-:Y:S02]  /*1520*/  UIADD3 UR12, UPT, UPT, UR5, 0x1, URZ ;  /* 0x00000001050c7890 */ /* 0x000fe4000fffe0ff */
[----:B------:R-:W-:Y:S01]  /*1530*/  MOV R4, UR5 ;  /* 0x0000000500047c02 */ /* 0x000fe20008000f00 */
[----:B------:R-:W-:Y:S02]  /*1540*/  UIADD3 UR9, UPT, UPT, UR5, 0x2, URZ ;  /* 0x0000000205097890 */ /* 0x000fe4000fffe0ff */
[----:B------:R-:W-:Y:S01]  /*1550*/  UIADD3 UR14, UPT, UPT, UR5, 0x3, URZ ;  /* 0x00000003050e7890 */ /* 0x000fe2000fffe0ff */
[----:B------:R-:W-:Y:S02]  /*1560*/  ISETP.EQ.OR P3, PT, R4, UR15, P2 ;  /* 0x0000000f04007c0c */ /* 0x000fe40009762670 */
[----:B------:R-:W-:Y:S01]  /*1570*/  MOV R4, UR12 ;  /* 0x0000000c00047c02 */ /* 0x000fe20008000f00 */
[----:B------:R-:W-:-:S03]  /*1580*/  IMAD.U32 R5, RZ, RZ, UR9 ;  /* 0x00000009ff057e24 */ /* 0x000fc6000f8e00ff */
[----:B------:R-:W-:Y:S02]  /*1590*/  ISETP.EQ.OR P4, PT, R4, UR15, P2 ;  /* 0x0000000f04007c0c */ /* 0x000fe40009782670 */
[----:B------:R-:W-:Y:S02]  /*15a0*/  MOV R4, UR14 ;  /* 0x0000000e00047c02 */ /* 0x000fe40008000f00 */
[----:B------:R-:W-:Y:S02]  /*15b0*/  ISETP.EQ.OR P5, PT, R5, UR15, P2 ;  /* 0x0000000f05007c0c */ /* 0x000fe400097a2670 */
[----:B------:R-:W-:Y:S01]  /*15c0*/  ISETP.EQ.OR P6, PT, R4, UR15, P2 ;  /* 0x0000000f04007c0c */ /* 0x000fe200097c2670 */
[----:B------:R-:W-:-:S05]  /*15d0*/  VOTEU.ALL UP2, P3 ;  /* 0x0000000000ff7886 */ /* 0x000fca0001840000 */
[----:B------:R-:W-:Y:S01]  /*15e0*/  @!UP2 UIMAD UR10, UR5, UR20, UR6 ;  /* 0x00000014050aa2a4 */ /* 0x000fe2000f8e0206 */
[----:B------:R-:W-:-:S03]  /*15f0*/  VOTEU.ALL UP1, P4 ;  /* 0x0000000000ff7886 */ /* 0x000fc60002020000 */
[----:B------:R-:W-:Y:S01]  /*1600*/  @!UP2 UIMAD.WIDE.U32 UR10, UR10, 0x8, UR18 ;  /* 0x000000080a0aa8a5 */ /* 0x000fe2000f8e0012 */
[----:B------:R-:W-:Y:S01]  /*1610*/  VOTEU.ALL UP0, P5 ;  /* 0x0000000000ff7886 */ /* 0x000fe20002800000 */
[----:B------:R-:W-:Y:S01]  /*1620*/  @!UP1 UIMAD UR12, UR12, UR20, UR6 ;  /* 0x000000140c0c92a4 */ /* 0x000fe2000f8e0206 */
[----:B------:R-:W-:-:S03]  /*1630*/  VOTEU.ALL UP2, P6 ;  /* 0x0000000000ff7886 */ /* 0x000fc60003040000 */
[----:B------:R-:W-:Y:S01]  /*1640*/  MOV R4, UR10 ;  /* 0x0000000a00047c02 */ /* 0x000fe20008000f00 */
[----:B------:R-:W-:Y:S01]  /*1650*/  @!UP0 UIMAD UR9, UR9, UR20, UR6 ;  /* 0x00000014090982a4 */ /* 0x000fe2000f8e0206 */
[----:B------:R-:W-:Y:S01]  /*1660*/  MOV R5, UR11 ;  /* 0x0000000b00057c02 */ /* 0x000fe20008000f00 */
[----:B------:R-:W-:Y:S02]  /*1670*/  @!UP1 UIMAD.WIDE.U32 UR12, UR12, 0x8, UR18 ;  /* 0x000000080c0c98a5 */ /* 0x000fe4000f8e0012 */
[----:B------:R-:W-:Y:S02]  /*1680*/  @!UP2 UIMAD UR14, UR14, UR20, UR6 ;  /* 0x000000140e0ea2a4 */ /* 0x000fe4000f8e0206 */
[----:B------:R-:W-:Y:S01]  /*1690*/  @!UP0 UIMAD.WIDE.U32 UR10, UR9, 0x8, UR18 ;  /* 0x00000008090a88a5 */ /* 0x000fe2000f8e0012 */
[----:B------:R-:W0:Y:S01]  /*16a0*/  @!P3 LDG.E.64 R4, desc[UR16][R4.64] ;  /* 0x000000100404b981 */ /* 0x000e22000c1e1b00 */
[----:B------:R-:W-:Y:S01]  /*16b0*/  IMAD.U32 R6, RZ, RZ, UR12 ;  /* 0x0000000cff067e24 */ /* 0x000fe2000f8e00ff */
[----:B------:R-:W-:Y:S01]  /*16c0*/  MOV R7, UR13 ;  /* 0x0000000d00077c02 */ /* 0x000fe20008000f00 */
[----:B------:R-:W-:-:S02]  /*16d0*/  @!UP2 UIMAD.WIDE.U32 UR12, UR14, 0x8, UR18 ;  /* 0x000000080e0ca8a5 */ /* 0x000fc4000f8e0012 */
[----:B------:R-:W-:Y:S02]  /*16e0*/  MOV R8, UR10 ;  /* 0x0000000a00087c02 */ /* 0x000fe40008000f00 */
[----:B------:R-:W-:Y:S01]  /*16f0*/  MOV R9, UR11 ;  /* 0x0000000b00097c02 */ /* 0x000fe20008000f00 */
[----:B------:R-:W2:Y:S01]  /*1700*/  @!P4 LDG.E.64 R6, desc[UR16][R6.64] ;  /* 0x000000100606c981 */ /* 0x000ea2000c1e1b00 */
[----:B-1----:R-:W-:Y:S01]  /*1710*/  IMAD.U32 R10, RZ, RZ, UR12 ;  /* 0x0000000cff0a7e24 */ /* 0x002fe2000f8e00ff */
[----:B------:R-:W-:-:S03]  /*1720*/  MOV R11, UR13 ;  /* 0x0000000d000b7c02 */ /* 0x000fc60008000f00 */
[----:B------:R-:W3:Y:S04]  /*1730*/  @!P5 LDG.E.64 R8, desc[UR16][R8.64] ;  /* 0x000000100808d981 */ /* 0x000ee8000c1e1b00 */
[----:B------:R-:W4:Y:S01]  /*1740*/  @!P6 LDG.E.64 R10, desc[UR16][R10.64] ;  /* 0x000000100a0ae981 */ /* 0x000f22000c1e1b00 */
[----:B------:R-:W-:-:S04]  /*1750*/  MOV R13, UR5 ;  /* 0x00000005000d7c02 */ /* 0x000fc80008000f00 */
[----:B------:R-:W-:-:S04]  /*1760*/  IADD3 R13, PT, PT, R13, 0x4, RZ ;  /* 0x000000040d0d7810 */ /* 0x000fc80007ffe0ff */
[----:B------:R-:W-:Y:S01]  /*1770*/  R2UR UR5, R13 ;  /* 0x000000000d0572ca */ /* 0x000fe200000e0000 */
        /* <DEDUP_REMOVED lines=8> */
.L_x_1312:
[----:B------:R-:W-:Y:S05]  /*1800*/  @!P1 BRA `(.L_x_1307) ;  /* 0x0000000000a09947 */ /* 0x000fea0003800000 */
[----:B------:R-:W-:-:S13]  /*1810*/  ISETP.NE.AND P1, PT, R12, 0x1, PT ;  /* 0x000000010c00780c */ /* 0x000fda0003f25270 */
[----:B------:R-:W-:Y:S05]  /*1820*/  @!P1 BRA `(.L_x_1313) ;  /* 0x0000000000609947 */ /* 0x000fea0003800000 */
[----:B------:R-:W-:Y:S02]  /*1830*/  UIADD3 UR10, UPT, UPT, UR5, 0x1, URZ ;  /* 0x00000001050a7890 */ /* 0x000fe4000fffe0ff */
[----:B------:R-:W-:-:S05]  /*1840*/  IMAD.U32 R4, RZ, RZ, UR5 ;  /* 0x00000005ff047e24 */ /* 0x000fca000f8e00ff */
[----:B------:R-:W-:Y:S02]  /*1850*/  ISETP.EQ.OR P3, PT, R4, UR15, P2 ;  /* 0x0000000f04007c0c */ /* 0x000fe40009762670 */
[----:B------:R-:W-:-:S04]  /*1860*/  MOV R4, UR10 ;  /* 0x0000000a00047c02 */ /* 0x000fc80008000f00 */
[----:B------:R-:W-:-:S07]  /*1870*/  ISETP.EQ.OR P1, PT, R4, UR15, P2 ;  /* 0x0000000f04007c0c */ /* 0x000fce0009722670 */
[----:B------:R-:W-:-:S05]  /*1880*/  VOTEU.ALL UP0, P3 ;  /* 0x0000000000ff7886 */ /* 0x000fca0001800000 */
[----:B------:R-:W-:Y:S01]  /*1890*/  @!UP0 UIMAD UR12, UR5, UR20, UR6 ;  /* 0x00000014050c82a4 */ /* 0x000fe2000f8e0206 */
[----:B------:R-:W-:-:S03]  /*18a0*/  VOTEU.ALL UP1, P1 ;  /* 0x0000000000ff7886 */ /* 0x000fc60000820000 */
[----:B------:R-:W-:Y:S02]  /*18b0*/  @!UP0 UIMAD.WIDE.U32 UR12, UR12, 0x8, UR18 ;  /* 0x000000080c0c88a5 */ /* 0x000fe4000f8e0012 */
[----:B------:R-:W-:-:S04]  /*18c0*/  @!UP1 UIMAD UR10, UR10, UR20, UR6 ;  /* 0x000000140a0a92a4 */ /* 0x000fc8000f8e0206 */
[----:B------:R-:W-:Y:S01]  /*18d0*/  MOV R4, UR12 ;  /* 0x0000000c00047c02 */ /* 0x000fe20008000f00 */
[----:B------:R-:W-:Y:S01]  /*18e0*/  @!UP1 UIMAD.WIDE.U32 UR10, UR10, 0x8, UR18 ;  /* 0x000000080a0a98a5 */ /* 0x000fe2000f8e0012 */
[----:B------:R-:W-:-:S05]  /*18f0*/  MOV R5, UR13 ;  /* 0x0000000d00057c02 */ /* 0x000fca0008000f00 */
[----:B------:R-:W-:Y:S01]  /*1900*/  IMAD.U32 R6, RZ, RZ, UR10 ;  /* 0x0000000aff067e24 */ /* 0x000fe2000f8e00ff */
[----:B------:R-:W-:Y:S01]  /*1910*/  MOV R7, UR11 ;  /* 0x0000000b00077c02 */ /* 0x000fe20008000f00 */
[----:B------:R-:W0:Y:S05]  /*1920*/  @!P3 LDG.E.64 R4, desc[UR16][R4.64] ;  /* 0x000000100404b981 */ /* 0x000e2a000c1e1b00 */
[----:B------:R-:W2:Y:S01]  /*1930*/  @!P1 LDG.E.64 R6, desc[UR16][R6.64] ;  /* 0x0000001006069981 */ /* 0x000ea2000c1e1b00 */
[----:B------:R-:W-:-:S04]  /*1940*/  MOV R8, UR5 ;  /* 0x0000000500087c02 */ /* 0x000fc80008000f00 */
[----:B------:R-:W-:-:S04]  /*1950*/  IADD3 R8, PT, PT, R8, 0x2, RZ ;  /* 0x0000000208087810 */ /* 0x000fc80007ffe0ff */
[----:B------:R-:W-:Y:S01]  /*1960*/  R2UR UR5, R8 ;  /* 0x00000000080572ca */ /* 0x000fe200000e0000 */
[----:B0-----:R-:W-:Y:S01]  /*1970*/  @!P3 FADD.FTZ R20, R20, R4 ;  /* 0x000000041414b221 */ /* 0x001fe20000010000 */
[----:B------:R-:W-:-:S03]  /*1980*/  @!P3 FADD.FTZ R21, R21, R5 ;  /* 0x000000051515b221 */ /* 0x000fc60000010000 */
[----:B--2---:R-:W-:Y:S01]  /*1990*/  @!P1 FADD.FTZ R20, R20, R6 ;  /* 0x0000000614149221 */ /* 0x004fe20000010000 */
[----:B------:R-:W-:-:S09]  /*19a0*/  @!P1 FADD.FTZ R21, R21, R7 ;  /* 0x0000000715159221 */ /* 0x000fd20000010000 */
.L_x_1313:
[----:B------:R-:W-:Y:S01]  /*19b0*/  IMAD.U32 R5, RZ, RZ, UR5 ;  /* 0x00000005ff057e24 */ /* 0x000fe2000f8e00ff */
[----:B------:R-:W-:Y:S01]  /*19c0*/  LOP3.LUT R4, R16, 0x1, RZ, 0xc0, !PT ;  /* 0x0000000110047812 */ /* 0x000fe200078ec0ff */
[----:B------:R-:W-:Y:S03]  /*19d0*/  BSSY.RECONVERGENT B0, `(.L_x_1307) ;  /* 0x000000b000007945 */ /* 0x000fe60003800200 */
[----:B------:R-:W-:-:S04]  /*19e0*/  ISETP.EQ.OR P1, PT, R5, UR15, P2 ;  /* 0x0000000f05007c0c */ /* 0x000fc80009722670 */
[----:B------:R-:W-:-:S13]  /*19f0*/  ISETP.NE.U32.OR P1, PT, R4, 0x1, P1 ;  /* 0x000000010400780c */ /* 0x000fda0000f25470 */
[----:B------:R-:W-:Y:S05]  /*1a00*/  @P1 BRA `(.L_x_1314) ;  /* 0x00000000001c1947 */ /* 0x000fea0003800000 */
[----:B------:R-:W-:Y:S01]  /*1a10*/  UIMAD UR9, UR20, UR5, UR6 ;  /* 0x00000005140972a4 */ /* 0x000fe2000f8e0206 */
[----:B------:R-:W-:-:S05]  /*1a20*/  HFMA2 R5, -RZ, RZ, 0, 4.76837158203125e-07 ;  /* 0x00000008ff057431 */ /* 0x000fca00000001ff */
[----:B------:R-:W-:-:S05]  /*1a30*/  MOV R4, UR9 ;  /* 0x0000000900047c02 */ /* 0x000fca0008000f00 */
[----:B------:R-:W-:-:S06]  /*1a40*/  IMAD.WIDE.U32 R4, R4, R5, UR18 ;  /* 0x0000001204047e25 */ /* 0x000fcc000f8e0005 */
[----:B------:R-:W0:Y:S02]  /*1a50*/  LDG.E.64 R4, desc[UR16][R4.64] ;  /* 0x0000001004047981 */ /* 0x000e24000c1e1b00 */
[----:B0-----:R-:W-:Y:S01]  /*1a60*/  FADD.FTZ R20, R20, R4 ;  /* 0x0000000414147221 */ /* 0x001fe20000010000 */
[----:B------:R-:W-:-:S07]  /*1a70*/  FADD.FTZ R21, R21, R5 ;  /* 0x0000000515157221 */ /* 0x000fce0000010000 */
.L_x_1314:
[----:B------:R-:W-:Y:S05]  /*1a80*/  BSYNC.RECONVERGENT B0 ;  /* 0x0000000000007941 */ /* 0x000fea0003800200 */
.L_x_1307:
[----:B------:R-:W4:Y:S01]  /*1a90*/  S2UR UR9, SR_CgaCtaId ;  /* 0x00000000000979c3 */ /* 0x000f220000008800 */
[----:B------:R-:W5:Y:S01]  /*1aa0*/  LDCU UR10, c[0x0][0x414] ;  /* 0x00008280ff0a77ac */ /* 0x000f620008000800 */
[----:B---3--:R-:W-:Y:S02]  /*1ab0*/  MOV R7, UR8 ;  /* 0x0000000800077c02 */ /* 0x008fe40008000f00 */
[----:B------:R-:W-:Y:S01]  /*1ac0*/  LOP3.LUT R13, R22, 0xffff, RZ, 0xc0, !PT ;  /* 0x0000ffff160d7812 */ /* 0x000fe200078ec0ff */
[----:B------:R-:W-:-:S03]  /*1ad0*/  UMOV UR5, 0x400 ;  /* 0x0000040000057882 */ /* 0x000fc60000000000 */
[----:B------:R-:W3:Y:S01]  /*1ae0*/  @P0 LDC.64 R14, c[0x0][0x388] ;  /* 0x0000e200ff0e0b82 */ /* 0x000ee20000000a00 */
[----:B------:R-:W-:-:S07]  /*1af0*/  IMAD.IADD R25, R0, 0x1, R13 ;  /* 0x0000000100197824 */ /* 0x000fce00078e020d */
[----:B------:R-:W1:Y:S01]  /*1b00*/  LDC.64 R8, c[0x0][0x398] ;  /* 0x0000e600ff087b82 */ /* 0x000e620000000a00 */
[----:B-----5:R-:W-:Y:S01]  /*1b10*/  @P0 FMUL.FTZ R6, R20, UR10 ;  /* 0x0000000a14060c20 */ /* 0x020fe20008410000 */
[----:B----4-:R-:W-:-:S06]  /*1b20*/  ULEA UR5, UR9, UR5, 0x18 ;  /* 0x0000000509057291 */ /* 0x010fcc000f8ec0ff */
[----:B------:R-:W4:Y:S01]  /*1b30*/  LDC.64 R4, c[0x0][0x3a0] ;  /* 0x0000e800ff047b82 */ /* 0x000f220000000a00 */
[----:B---3--:R-:W-:-:S04]  /*1b40*/  @P0 IMAD.WIDE R14, R7, 0x8, R14 ;  /* 0x00000008070e0825 */ /* 0x008fc800078e020e */
[----:B------:R-:W-:Y:S01]  /*1b50*/  @P0 FMUL.FTZ R7, R21, UR10 ;  /* 0x0000000a15070c20 */ /* 0x000fe20008410000 */
[----:B------:R-:W-:Y:S04]  /*1b60*/  @!P2 STS.64 [UR5+0xc0], R20 ;  /* 0x0000c014ff00a988 */ /* 0x000fe80008000a05 */
[----:B------:R3:W-:Y:S01]  /*1b70*/  @P0 STG.E.64 desc[UR16][R14.64], R6 ;  /* 0x000000060e000986 */ /* 0x0007e2000c101b10 */
[----:B-1----:R-:W-:-:S04]  /*1b80*/  IMAD.WIDE R10, R25, 0x4, R8 ;  /* 0x00000004190a7825 */ /* 0x002fc800078e0208 */
[----:B----4-:R-:W-:Y:S01]  /*1b90*/  IMAD.WIDE R8, R25, 0x4, R4 ;  /* 0x0000000419087825 */ /* 0x010fe200078e0204 */
[----:B------:R-:W-:Y:S06]  /*1ba0*/  BAR.SYNC.DEFER_BLOCKING 0x0 ;  /* 0x0000000000007b1d */ /* 0x000fec0000010000 */
[----:B------:R1:W4:Y:S04]  /*1bb0*/  LDG.E.64 R4, desc[UR16][R10.64] ;  /* 0x000000100a047981 */ /* 0x000328000c1e1b00 */
[----:B------:R-:W4:Y:S01]  /*1bc0*/  LDG.E.64 R8, desc[UR16][R8.64] ;  /* 0x0000001008087981 */ /* 0x000f22000c1e1b00 */
[----:B---3--:R-:W-:-:S03]  /*1bd0*/  MOV R6, 0x3f800000 ;  /* 0x3f80000000067802 */ /* 0x008fc60000000f00 */
[----:B-1----:R-:W1:Y:S01]  /*1be0*/  LDS.64 R10, [UR5+0xc0] ;  /* 0x0000c005ff0a7984 */ /* 0x002e620008000a00 */
[----:B------:R-:W3:Y:S02]  /*1bf0*/  LDCU.U8 UR5, c[0x0][0x3fc] ;  /* 0x00007f80ff0577ac */ /* 0x000ee40008000000 */
[----:B---3--:R-:W-:Y:S01]  /*1c00*/  UISETP.NE.AND UP0, UPT, UR5, URZ, UPT ;  /* 0x000000ff0500728c */ /* 0x008fe2000bf05270 */
[----:B-1----:R-:W-:-:S04]  /*1c10*/  FMUL.FTZ R0, R10, UR10 ;  /* 0x0000000a0a007c20 */ /* 0x002fc80008410000 */
[----:B--2---:R-:W-:Y:S01]  /*1c20*/  FMUL.FTZ R12, R0, R0 ;  /* 0x00000000000c7220 */ /* 0x004fe20000410000 */
[--C-:B------:R-:W-:Y:S01]  /*1c30*/  FADD.FTZ R3, R3, -R0.reuse ;  /* 0x8000000003037221 */ /* 0x100fe20000010000 */
[----:B------:R-:W-:Y:S02]  /*1c40*/  FADD.FTZ R7, R2, -R0 ;  /* 0x8000000002077221 */ /* 0x000fe40000010000 */
[----:B------:R-:W-:Y:S01]  /*1c50*/  FFMA.FTZ R12, R11, UR10, -R12 ;  /* 0x0000000a0b0c7c23 */ /* 0x000fe2000801080c */
[----:B------:R-:W1:Y:S04]  /*1c60*/  LDCU.64 UR10, c[0x0][0x3e8] ;  /* 0x00007d00ff0a77ac */ /* 0x000e680008000a00 */
[----:B------:R-:W-:-:S13]  /*1c70*/  FSETP.GTU.FTZ.AND P1, PT, R12, RZ, PT ;  /* 0x000000ff0c00720b */ /* 0x000fda0003f3c000 */
[----:B------:R-:W2:Y:S02]  /*1c80*/  @P1 LDC R25, c[0x0][0x3a8] ;  /* 0x0000ea00ff191b82 */ /* 0x000ea40000000800 */
[----:B--2---:R-:W-:-:S04]  /*1c90*/  @P1 FADD.FTZ R12, R12, R25 ;  /* 0x000000190c0c1221 */ /* 0x004fc80000010000 */
[----:B------:R-:W2:Y:S01]  /*1ca0*/  @P1 MUFU.RSQ R6, R12 ;  /* 0x0000000c00061308 */ /* 0x000ea20000001400 */
[----:B-1----:R-:W-:-:S04]  /*1cb0*/  ISETP.GE.U32.AND P1, PT, R24, UR10, PT ;  /* 0x0000000a18007c0c */ /* 0x002fc8000bf26070 */
[----:B------:R-:W-:Y:S01]  /*1cc0*/  ISETP.GE.AND.EX P1, PT, R17, UR11, PT, P1 ;  /* 0x0000000b11007c0c */ /* 0x000fe2000bf26310 */
[-C--:B--2---:R-:W-:Y:S01]  /*1cd0*/  FMUL.FTZ R3, R3, R6.reuse ;  /* 0x0000000603037220 */ /* 0x084fe20000410000 */
[----:B------:R-:W-:-:S03]  /*1ce0*/  FMUL.FTZ R6, R7, R6 ;  /* 0x0000000607067220 */ /* 0x000fc60000410000 */
[----:B----4-:R-:W-:Y:S01]  /*1cf0*/  FFMA.FTZ R4, R4, R3, R8 ;  /* 0x0000000304047223 */ /* 0x010fe20000010008 */
[----:B------:R-:W-:Y:S01]  /*1d00*/  FFMA.FTZ R5, R5, R6, R9 ;  /* 0x0000000605057223 */ /* 0x000fe20000010009 */
[----:B------:R-:W-:Y:S06]  /*1d10*/  BRA.U !UP0, `(.L_x_1315) ;  /* 0x0000000108287547 */ /* 0x000fec000b800000 */
[----:B------:R-:W-:Y:S01]  /*1d20*/  FMUL.FTZ R0, R4, -1.4426950216293334961 ;  /* 0xbfb8aa3b04007820 */ /* 0x000fe20000410000 */
[----:B------:R-:W-:-:S05]  /*1d30*/  FMUL.FTZ R6, R5, -1.4426950216293334961 ;  /* 0xbfb8aa3b05067820 */ /* 0x000fca0000410000 */
[----:B------:R-:W1:Y:S08]  /*1d40*/  MUFU.EX2 R0, R0 ;  /* 0x0000000000007308 */ /* 0x000e700000000800 */
[----:B------:R-:W2:Y:S01]  /*1d50*/  MUFU.EX2 R6, R6 ;  /* 0x0000000600067308 */ /* 0x000ea20000000800 */
[----:B-1----:R-:W-:-:S07]  /*1d60*/  FADD.FTZ R2, R0, 1 ;  /* 0x3f80000000027421 */ /* 0x002fce0000010000 */
[----:B------:R-:W1:Y:S01]  /*1d70*/  MUFU.RCP R3, R2 ;  /* 0x0000000200037308 */ /* 0x000e620000001000 */
[----:B--2---:R-:W-:-:S07]  /*1d80*/  FADD.FTZ R7, R6, 1 ;  /* 0x3f80000006077421 */ /* 0x004fce0000010000 */
[----:B------:R-:W2:Y:S01]  /*1d90*/  MUFU.RCP R8, R7 ;  /* 0x0000000700087308 */ /* 0x000ea20000001000 */
[----:B-1----:R-:W-:Y:S01]  /*1da0*/  FMUL.FTZ R4, R4, R3 ;  /* 0x0000000304047220 */ /* 0x002fe20000410000 */
[----:B--2---:R-:W-:-:S07]  /*1db0*/  FMUL.FTZ R5, R5, R8 ;  /* 0x0000000805057220 */ /* 0x004fce0000410000 */
.L_x_1315:
[----:B------:R-:W-:Y:S04]  /*1dc0*/  BSSY.RECONVERGENT B0, `(.L_x_1316) ;  /* 0x000000e000007945 */ /* 0x000fe80003800200 */
[----:B------:R-:W-:Y:S05]  /*1dd0*/  @P1 BRA `(.L_x_1317) ;  /* 0x0000000000301947 */ /* 0x000fea0003800000 */
[----:B------:R-:W1:Y:S01]  /*1de0*/  LDCU.64 UR12, c[0x0][0x3e0] ;  /* 0x00007c00ff0c77ac */ /* 0x000e620008000a00 */
[----:B------:R-:W-:Y:S02]  /*1df0*/  MOV R6, R26 ;  /* 0x0000001a00067202 */ /* 0x000fe40000000f00 */
[----:B------:R-:W-:Y:S01]  /*1e00*/  MOV R7, R29 ;  /* 0x0000001d00077202 */ /* 0x000fe20000000f00 */
[----:B------:R-:W2:Y:S01]  /*1e10*/  LDCU.64 UR10, c[0x0][0x380] ;  /* 0x00007000ff0a77ac */ /* 0x000ea20008000a00 */
[----:B------:R-:W-:Y:S01]  /*1e20*/  F2FP.BF16.F32.PACK_AB R5, R5, R4 ;  /* 0x000000040505723e */ /* 0x000fe200000010ff */
[----:B-1----:R-:W-:Y:S02]  /*1e30*/  IMAD R3, R17, UR12, RZ ;  /* 0x0000000c11037c24 */ /* 0x002fe4000f8e02ff */
[----:B------:R-:W-:-:S04]  /*1e40*/  IMAD.WIDE.U32 R6, R24, UR12, R6 ;  /* 0x0000000c18067c25 */ /* 0x000fc8000f8e0006 */
[----:B------:R-:W-:Y:S01]  /*1e50*/  IMAD R3, R24, UR13, R3 ;  /* 0x0000000d18037c24 */ /* 0x000fe2000f8e0203 */
[----:B--2---:R-:W-:-:S04]  /*1e60*/  LEA R2, P1, R6, UR10, 0x1 ;  /* 0x0000000a06027c11 */ /* 0x004fc8000f8208ff */
[----:B------:R-:W-:-:S04]  /*1e70*/  IADD3 R3, PT, PT, R7, R3, RZ ;  /* 0x0000000307037210 */ /* 0x000fc80007ffe0ff */
[----:B------:R-:W-:-:S05]  /*1e80*/  LEA.HI.X R3, R6, UR11, R3, 0x1, P1 ;  /* 0x0000000b06037c11 */ /* 0x000fca00088f0c03 */
[----:B------:R1:W-:Y:S02]  /*1e90*/  STG.E desc[UR16][R2.64], R5 ;  /* 0x0000000502007986 */ /* 0x0003e4000c101910 */
.L_x_1317:
[----:B------:R-:W-:Y:S05]  /*1ea0*/  BSYNC.RECONVERGENT B0 ;  /* 0x0000000000007941 */ /* 0x000fea0003800200 */
.L_x_1316:
[----:B------:R-:W-:Y:S02]  /*1eb0*/  UIADD3 UR8, UPT, UPT, UR20, UR8, URZ ;  /* 0x0000000814087290 */ /* 0x000fe4000fffe0ff */
[----:B------:R-:W-:Y:S02]  /*1ec0*/  UIADD3 UR4, UPT, UPT, UR4, 0x1, URZ ;  /* 0x0000000104047890 */ /* 0x000fe4000fffe0ff */
[----:B------:R-:W-:-:S09]  /*1ed0*/  UISETP.GE.AND UP0, UPT, UR8, UR7, UPT ;  /* 0x000000070800728c */ /* 0x000fd2000bf06270 */
[----:B------:R-:W-:Y:S05]  /*1ee0*/  BRA.U !UP0, `(.L_x_1318) ;  /* 0xffffffe108d07547 */ /* 0x000fea000b83ffff */
[----:B------:R-:W-:Y:S05]  /*1ef0*/  EXIT ;  /* 0x000000000000794d */ /* 0x000fea0003800000 */
.L_x_1319:
        /* <DEDUP_REMOVED lines=16> */
.L_x_2096:


//--------------------- .text._Z35group_norm_nhwc_fwd_one_pass_kernelI11Bf16IOFp32WLi128ELi10ELi640EEv26Group_norm_nhwc_fwd_params --------------------------
	.section	.text._Z35group_norm_nhwc_fwd_one_pass_kernelI11Bf16IOFp32WLi128ELi10ELi640EEv26Group_norm_nhwc_fwd_params,"ax",@progbits
	.align	128
        .global         _Z35group_norm_nhwc_fwd_one_pass_kernelI11Bf16IOFp32WLi128ELi10ELi640EEv26Group_norm_nhwc_fwd_params
        .type           _Z35group_norm_nhwc_fwd_one_pass_kernelI11Bf16IOFp32WLi128ELi10ELi640EEv26Group_norm_nhwc_fwd_params,@function
        .size           _Z35group_norm_nhwc_fwd_one_pass_kernelI11Bf16IOFp32WLi128ELi10ELi640EEv26Group_norm_nhwc_fwd_params,(.L_x_2097 - _Z35group_norm_nhwc_fwd_one_pass_kernelI11Bf16IOFp32WLi128ELi10ELi640EEv26Group_norm_nhwc_fwd_params)
        .other          _Z35group_norm_nhwc_fwd_one_pass_kernelI11Bf16IOFp32WLi128ELi10ELi640EEv26Group_norm_nhwc_fwd_params,@"STO_CUDA_ENTRY STV_DEFAULT"
_Z35group_norm_nhwc_fwd_one_pass_kernelI11Bf16IOFp32WLi128ELi10ELi640EEv26Group_norm_nhwc_fwd_params:
.text._Z35group_norm_nhwc_fwd_one_pass_kernelI11Bf16IOFp32WLi128ELi10ELi640EEv26Group_norm_nhwc_fwd_params:
        /* <DEDUP_REMOVED lines=35> */
.L_x_1335:
        /* <DEDUP_REMOVED lines=97> */
.L_x_1321:
[----:B------:R-:W-:Y:S05]  /*0840*/  BSYNC.RECONVERGENT B0 ;  /* 0x0000000000007941 */ /* 0x000fea0003800200 */
.L_x_1320:
        /* <DEDUP_REMOVED lines=56> */
.L_x_1323:
[----:B------:R-:W-:Y:S05]  /*0bd0*/  BSYNC.RECONVERGENT B0 ;  /* 0x0000000000007941 */ /* 0x000fea0003800200 */
.L_x_1322:
        /* <DEDUP_REMOVED lines=31> */
.L_x_1326:
[----:B---3--:R-:W3:Y:S04]  /*0dd0*/  LDG.E.STRONG.GPU R4, desc[UR16][R6.64] ;  /* 0x0000001006047981 */ /* 0x008ee8000c1ef900 */
[----:B---3--:R-:W-:Y:S01]  /*0de0*/  CCTL.IVALL ;  /* 0x00000000ff00798f */ /* 0x008fe20002000000 */
[----:B------:R-:W-:Y:S05]  /*0df0*/  YIELD ;  /* 0x0000000000007946 */ /* 0x000fea0003800000 */
[----:B------:R-:W-:-:S13]  /*0e00*/  ISETP.NE.AND P1, PT, R4, R9, PT ;  /* 0x000000090400720c */ /* 0x000fda0003f25270 */
[----:B------:R-:W-:Y:S05]  /*0e10*/  @P1 BRA `(.L_x_1326) ;  /* 0xfffffffc00ec1947 */ /* 0x000fea000383ffff */
.L_x_1325:
        /* <DEDUP_REMOVED lines=15> */
.L_x_1328:
        /* <DEDUP_REMOVED lines=91> */
.L_x_1327:
        /* <DEDUP_REMOVED lines=52> */
.L_x_1329:
        /* <DEDUP_REMOVED lines=27> */
.L_x_1330:
        /* <DEDUP_REMOVED lines=13> */
.L_x_1331:
[----:B------:R-:W-:Y:S05]  /*1a80*/  BSYNC.RECONVERGENT B0 ;  /* 0x0000000000007941 */ /* 0x000fea0003800200 */
.L_x_1324:
        /* <DEDUP_REMOVED lines=51> */
.L_x_1332:
        /* <DEDUP_REMOVED lines=14> */
.L_x_1334:
[----:B------:R-:W-:Y:S05]  /*1ea0*/  BSYNC.RECONVERGENT B0 ;  /* 0x0000000000007941 */ /* 0x000fea0003800200 */
.L_x_1333:
[----:B------:R-:W-:Y:S02]  /*1eb0*/  UIADD3 UR8, UPT, UPT, UR20, UR8, URZ ;  /* 0x0000000814087290 */ /* 0x000fe4000fffe0ff */
[----:B------:R-:W-:Y:S02]  /*1ec0*/  UIADD3 UR4, UPT, UPT, UR4, 0x1, URZ ;  /* 0x0000000104047890 */ /* 0x000fe4000fffe0ff */
[----:B------:R-:W-:-:S09]  /*1ed0*/  UISETP.GE.AND UP0, UPT, UR8, UR7, UPT ;  /* 0x000000070800728c */ /* 0x000fd2000bf06270 */
[----:B------:R-:W-:Y:S05]  /*1ee0*/  BRA.U !UP0, `(.L_x_1335) ;  /* 0xffffffe108d07547 */ /* 0x000fea000b83ffff */
[----:B------:R-:W-:Y:S05]  /*1ef0*/  EXIT ;  /* 0x000000000000794d */ /* 0x000fea0003800000 */
.L_x_1336:
        /* <DEDUP_REMOVED lines=16> */
.L_x_2097:


//--------------------- .text._Z35group_norm_nhwc_fwd_one_pass_kernelI11Bf16IOFp32WLi256ELi10ELi640EEv26Group_norm_nhwc_fwd_params --------------------------
	.section	.text._Z35group_norm_nhwc_fwd_one_pass_kernelI11Bf16IOFp32WLi256ELi10ELi640EEv26Group_norm_nhwc_fwd_params,"ax",@progbits
	.align	128
        .global         _Z35group_norm_nhwc_fwd_one_pass_kernelI11Bf16IOFp32WLi256ELi10ELi640EEv26Group_norm_nhwc_fwd_params
        .type           _Z35group_norm_nhwc_fwd_one_pass_kernelI11Bf16IOFp32WLi256ELi10ELi640EEv26Group_norm_nhwc_fwd_params,@function
        .size           _Z35group_norm_nhwc_fwd_one_pass_kernelI11Bf16IOFp32WLi256ELi10ELi640EEv26Group_norm_nhwc_fwd_params,(.L_x_2098 - _Z35group_norm_nhwc_fwd_one_pass_kernelI11Bf16IOFp32WLi256ELi10ELi640EEv26Group_norm_nhwc_fwd_params)
        .other          _Z35group_norm_nhwc_fwd_one_pass_kernelI11Bf16IOFp32WLi256ELi10ELi640EEv26Group_norm_nhwc_fwd_params,@"STO_CUDA_ENTRY STV_DEFAULT"
_Z35group_norm_nhwc_fwd_one_pass_kernelI11Bf16IOFp32WLi256ELi10ELi640EEv26Group_norm_nhwc_fwd_params:
.text._Z35group_norm_nhwc_fwd_one_pass_kernelI11Bf16IOFp32WLi256ELi10ELi640EEv26Group_norm_nhwc_fwd_params:
        /* <DEDUP_REMOVED lines=12> */
[----:B------:R-:W4:Y:S01]  /*00c0*/  LDCU.64 UR8, c[0x0][0x388] ;  /* 0x00007100ff0877ac */ /* 0x000f220008000a00 */
[----:B------:R-:W0:Y:S04]  /*00d0*/  LDCU UR18, c[0x0][0x374] ;  /* 0x00006e80ff1277ac */ /* 0x000e280008000800 */
[----:B------:R-:W3:Y:S01]  /*00e0*/  LDC R4, c[0x0][0x370] ;  /* 0x0000dc00ff047b82 */ /* 0x000ee20000000800 */
[----:B------:R-:W0:Y:S01]  /*00f0*/  LDCU.64 UR14, c[0x0][0x358] ;  /* 0x00006b00ff0e77ac */ /* 0x000e220008000a00 */
[----:B------:R-:W-:Y:S01]  /*0100*/  UMOV UR7, UR6 ;  /* 0x0000000600077c82 */ /* 0x000fe20008000000 */
[----:B--2---:R-:W-:Y:S01]  /*0110*/  MOV R3, UR4 ;  /* 0x0000000400037c02 */ /* 0x004fe20008000f00 */
[----:B------:R-:W-:Y:S01]  /*0120*/  UMOV UR4, URZ ;  /* 0x000000ff00047c82 */ /* 0x000fe20008000000 */
[----:B----4-:R-:W-:-:S02]  /*0130*/  ISETP.NE.U32.AND P1, PT, RZ, UR8, PT ;  /* 0x00000008ff007c0c */ /* 0x010fc4000bf25070 */
[C---:B0-----:R-:W-:Y:S02]  /*0140*/  LOP3.LUT R0, R16.reuse, 0xffff, RZ, 0xc0, !PT ;  /* 0x0000ffff10007812 */ /* 0x041fe400078ec0ff */
[----:B-1----:R-:W-:-:S03]  /*0150*/  LOP3.LUT P0, RZ, R16, UR13, RZ, 0xfc, !PT ;  /* 0x0000000d10ff7c12 */ /* 0x002fc6000f80fcff */
[----:B------:R-:W-:Y:S01]  /*0160*/  IMAD R0, R0, 0x3334, RZ ;  /* 0x0000333400007824 */ /* 0x000fe200078e02ff */
[----:B------:R-:W-:-:S04]  /*0170*/  ISETP.NE.AND.EX P0, PT, RZ, UR9, !P0, P1 ;  /* 0x00000009ff007c0c */ /* 0x000fc8000c705310 */
[----:B------:R-:W-:-:S04]  /*0180*/  SHF.R.U32.HI R22, RZ, 0x10, R0 ;  /* 0x00000010ff167819 */ /* 0x000fc80000011600 */
[----:B------:R-:W-:Y:S01]  /*0190*/  PRMT R0, R22, 0x9910, RZ ;  /* 0x0000991016007816 */ /* 0x000fe200000000ff */
[----:B------:R-:W-:-:S04]  /*01a0*/  IMAD R22, R3, UR13, R22 ;  /* 0x0000000d03167c24 */ /* 0x000fc8000f8e0216 */
[----:B------:R-:W-:Y:S01]  /*01b0*/  IMAD R0, R0, 0x5, RZ ;  /* 0x0000000500007824 */ /* 0x000fe200078e02ff */
[----:B------:R-:W-:Y:S02]  /*01c0*/  IADD3 R21, PT, PT, R22, 0x80, RZ ;  /* 0x0000008016157810 */ /* 0x000fe40007ffe0ff */
[----:B------:R-:W-:Y:S02]  /*01d0*/  SHF.R.S32.HI R17, RZ, 0x1f, R22 ;  /* 0x0000001fff117819 */ /* 0x000fe40000011416 */
[----:B------:R-:W-:Y:S02]  /*01e0*/  IADD3 R0, PT, PT, RZ, -R0, RZ ;  /* 0x80000000ff007210 */ /* 0x000fe40007ffe0ff */
[----:B------:R-:W-:Y:S02]  /*01f0*/  SHF.R.S32.HI R7, RZ, 0x1f, R21 ;  /* 0x0000001fff077819 */ /* 0x000fe40000011415 */
[----:B------:R-:W-:-:S04]  /*0200*/  PRMT R3, R0, 0x7710, RZ ;  /* 0x0000771000037816 */ /* 0x000fc800000000ff */
[----:B------:R-:W-:-:S04]  /*0210*/  IADD3 R20, PT, PT, R3, R16, RZ ;  /* 0x0000001003147210 */ /* 0x000fc80007ffe0ff */
[----:B------:R-:W-:-:S04]  /*0220*/  SHF.L.U32 R20, R20, 0x1, RZ ;  /* 0x0000000114147819 */ /* 0x000fc800000006ff */
[----:B---3--:R-:W-:-:S07]  /*0230*/  LOP3.LUT R28, R20, 0xffff, RZ, 0xc0, !PT ;  /* 0x0000ffff141c7812 */ /* 0x008fce00078ec0ff */
.L_x_1356:
[----:B------:R-:W0:Y:S01]  /*0240*/  LDC R0, c[0x0][0x3f8] ;  /* 0x0000fe00ff007b82 */ /* 0x000e220000000800 */
[----:B-----5:R-:W-:Y:S01]  /*0250*/  IABS R10, UR7 ;  /* 0x00000007000a7c13 */ /* 0x020fe20008000000 */
[----:B-1----:R-:W1:Y:S01]  /*0260*/  LDCU.64 UR8, c[0x0][0x3e8] ;  /* 0x00007d00ff0877ac */ /* 0x002e620008000a00 */
[----:B0---4-:R-:W-:Y:S02]  /*0270*/  IABS R8, R0 ;  /* 0x0000000000087213 */ /* 0x011fe40000000000 */
[----:B------:R-:W-:Y:S02]  /*0280*/  ISETP.NE.AND P3, PT, R0, RZ, PT ;  /* 0x000000ff0000720c */ /* 0x000fe40003f65270 */
[----:B---3--:R-:W0:Y:S08]  /*0290*/  I2F.RP R5, R8 ;  /* 0x0000000800057306 */ /* 0x008e300000209400 */
[----:B0-----:R-:W0:Y:S02]  /*02a0*/  MUFU.RCP R5, R5 ;  /* 0x0000000500057308 */ /* 0x001e240000001000 */
[----:B0-----:R-:W-:-:S06]  /*02b0*/  VIADD R2, R5, 0xffffffe ;  /* 0x0ffffffe05027836 */ /* 0x001fcc0000000000 */
[----:B--2---:R0:W2:Y:S02]  /*02c0*/  F2I.FTZ.U32.TRUNC.NTZ R3, R2 ;  /* 0x0000000200037305 */ /* 0x0040a4000021f000 */
[----:B0-----:R-:W-:Y:S01]  /*02d0*/  HFMA2 R2, -RZ, RZ, 0, 0 ;  /* 0x00000000ff027431 */ /* 0x001fe200000001ff */
[----:B--2---:R-:W-:-:S05]  /*02e0*/  IADD3 R9, PT, PT, RZ, -R3, RZ ;  /* 0x80000003ff097210 */ /* 0x004fca0007ffe0ff */
[----:B------:R-:W-:-:S04]  /*02f0*/  IMAD R9, R9, R8, RZ ;  /* 0x0000000809097224 */ /* 0x000fc800078e02ff */
[----:B------:R-:W-:Y:S01]  /*0300*/  IMAD.HI.U32 R3, R3, R9, R2 ;  /* 0x0000000903037227 */ /* 0x000fe200078e0002 */
[----:B------:R-:W-:Y:S02]  /*0310*/  MOV R9, R10 ;  /* 0x0000000a00097202 */ /* 0x000fe40000000f00 */
[----:B------:R-:W-:-:S03]  /*0320*/  LOP3.LUT R2, R0, UR7, RZ, 0x3c, !PT ;  /* 0x0000000700027c12 */ /* 0x000fc6000f8e3cff */
[----:B------:R-:W-:Y:S01]  /*0330*/  IMAD.HI.U32 R3, R3, R9, RZ ;  /* 0x0000000903037227 */ /* 0x000fe200078e00ff */
[----:B------:R-:W-:-:S04]  /*0340*/  ISETP.GE.AND P4, PT, R2, RZ, PT ;  /* 0x000000ff0200720c */ /* 0x000fc80003f86270 */
[----:B------:R-:W-:-:S05]  /*0350*/  IADD3 R5, PT, PT, -R3, RZ, RZ ;  /* 0x000000ff03057210 */ /* 0x000fca0007ffe1ff */
[----:B------:R-:W-:-:S05]  /*0360*/  IMAD R5, R8, R5, R9 ;  /* 0x0000000508057224 */ /* 0x000fca00078e0209 */
[----:B------:R-:W-:-:S13]  /*0370*/  ISETP.GT.U32.AND P2, PT, R8, R5, PT ;  /* 0x000000050800720c */ /* 0x000fda0003f44070 */
[----:B------:R-:W-:Y:S01]  /*0380*/  @!P2 IMAD.IADD R5, R5, 0x1, -R8 ;  /* 0x000000010505a824 */ /* 0x000fe200078e0a08 */
[----:B------:R-:W-:Y:S02]  /*0390*/  @!P2 IADD3 R3, PT, PT, R3, 0x1, RZ ;  /* 0x000000010303a810 */ /* 0x000fe40007ffe0ff */
[----:B-1----:R-:W-:Y:S02]  /*03a0*/  ISETP.GE.U32.AND P2, PT, R21, UR8, PT ;  /* 0x0000000815007c0c */ /* 0x002fe4000bf46070 */
[----:B------:R-:W-:Y:S02]  /*03b0*/  ISETP.GE.U32.AND P1, PT, R5, R8, PT ;  /* 0x000000080500720c */ /* 0x000fe40003f26070 */
[----:B------:R-:W-:-:S11]  /*03c0*/  ISETP.GE.AND.EX P2, PT, R7, UR9, PT, P2 ;  /* 0x0000000907007c0c */ /* 0x000fd6000bf46320 */
[----:B------:R-:W-:Y:S02]  /*03d0*/  @P1 IADD3 R3, PT, PT, R3, 0x1, RZ ;  /* 0x0000000103031810 */ /* 0x000fe40007ffe0ff */
[----:B------:R-:W-:Y:S01]  /*03e0*/  ISETP.GE.U32.AND P1, PT, R22, UR8, PT ;  /* 0x0000000816007c0c */ /* 0x000fe2000bf26070 */
[----:B------:R-:W0:Y:S01]  /*03f0*/  @!P2 LDC.64 R8, c[0x0][0x3e0] ;  /* 0x0000f800ff08ab82 */ /* 0x000e220000000a00 */
[----:B------:R-:W-:Y:S02]  /*0400*/  MOV R5, R3 ;  /* 0x0000000300057202 */ /* 0x000fe40000000f00 */
[----:B------:R-:W-:Y:S01]  /*0410*/  ISETP.GE.AND.EX P1, PT, R17, UR9, PT, P1 ;  /* 0x0000000911007c0c */ /* 0x000fe2000bf26310 */
[----:B------:R-:W1:Y:S01]  /*0420*/  LDCU.64 UR8, c[0x0][0x3f0] ;  /* 0x00007e00ff0877ac */ /* 0x000e620008000a00 */
[----:B------:R-:W-:Y:S02]  /*0430*/  @!P4 IADD3 R5, PT, PT, -R5, RZ, RZ ;  /* 0x000000ff0505c210 */ /* 0x000fe40007ffe1ff */
[----:B------:R-:W-:Y:S01]  /*0440*/  @!P3 LOP3.LUT R5, RZ, R0, RZ, 0x33, !PT ;  /* 0x00000000ff05b212 */ /* 0x000fe200078e33ff */
[----:B------:R-:W2:Y:S04]  /*0450*/  @!P2 LDC.64 R12, c[0x0][0x390] ;  /* 0x0000e400ff0cab82 */ /* 0x000ea80000000a00 */
[----:B------:R-:W-:-:S04]  /*0460*/  IMAD.MOV R23, RZ, RZ, -R5 ;  /* 0x000000ffff177224 */ /* 0x000fc800078e0a05 */
[----:B------:R-:W3:Y:S01]  /*0470*/  @!P1 LDC.64 R2, c[0x0][0x3e0] ;  /* 0x0000f800ff029b82 */ /* 0x000ee20000000a00 */
[----:B------:R-:W-:Y:S01]  /*0480*/  IMAD R23, R0, R23, UR7 ;  /* 0x0000000700177e24 */ /* 0x000fe2000f8e0217 */
[----:B------:R-:W-:-:S03]  /*0490*/  SHF.R.S32.HI R0, RZ, 0x1f, R5 ;  /* 0x0000001fff007819 */ /* 0x000fc60000011405 */
[----:B------:R-:W-:Y:S02]  /*04a0*/  IMAD R23, R23, 0xa, RZ ;  /* 0x0000000a17177824 */ /* 0x000fe400078e02ff */
[----:B-1----:R-:W-:Y:S01]  /*04b0*/  IMAD R0, R0, UR8, RZ ;  /* 0x0000000800007c24 */ /* 0x002fe2000f8e02ff */
[----:B------:R-:W1:Y:S01]  /*04c0*/  @!P1 LDC.64 R10, c[0x0][0x390] ;  /* 0x0000e400ff0a9b82 */ /* 0x000e620000000a00 */
[----:B0-----:R-:W-:Y:S01]  /*04d0*/  @!P2 IMAD R14, R7, R8, RZ ;  /* 0x00000008070ea224 */ /* 0x001fe200078e02ff */
[----:B------:R-:W-:Y:S01]  /*04e0*/  IADD3 R24, P3, PT, R23, R28, RZ ;  /* 0x0000001c17187210 */ /* 0x000fe20007f7e0ff */
[----:B------:R-:W-:Y:S02]  /*04f0*/  IMAD R27, R5, UR9, R0 ;  /* 0x00000009051b7c24 */ /* 0x000fe4000f8e0200 */
[----:B------:R-:W-:Y:S01]  /*0500*/  @!P2 IMAD R19, R21, R9, R14 ;  /* 0x000000091513a224 */ /* 0x000fe200078e020e */
[----:B------:R-:W-:-:S03]  /*0510*/  LEA.HI.X.SX32 R25, R23, RZ, 0x1, P3 ;  /* 0x000000ff17197211 */ /* 0x000fc600018f0eff */
[----:B------:R-:W-:-:S04]  /*0520*/  IMAD.WIDE.U32 R24, R5, UR8, R24 ;  /* 0x0000000805187c25 */ /* 0x000fc8000f8e0018 */
[----:B---3--:R-:W-:Y:S01]  /*0530*/  @!P1 IMAD R0, R17, R2, RZ ;  /* 0x0000000211009224 */ /* 0x008fe200078e02ff */
[----:B------:R-:W-:Y:S02]  /*0540*/  IADD3 R27, PT, PT, R25, R27, RZ ;  /* 0x0000001b191b7210 */ /* 0x000fe40007ffe0ff */
[-C--:B------:R-:W-:Y:S01]  /*0550*/  @!P1 MOV R26, R24.reuse ;  /* 0x00000018001a9202 */ /* 0x080fe20000000f00 */
[C---:B------:R-:W-:Y:S01]  /*0560*/  @!P1 IMAD R5, R22.reuse, R3, R0 ;  /* 0x0000000316059224 */ /* 0x040fe200078e0200 */
[----:B------:R-:W-:Y:S02]  /*0570*/  @!P2 MOV R14, R24 ;  /* 0x00000018000ea202 */ /* 0x000fe40000000f00 */
[----:B------:R-:W-:Y:S01]  /*0580*/  @!P2 MOV R15, R27 ;  /* 0x0000001b000fa202 */ /* 0x000fe20000000f00 */
[----:B------:R-:W-:-:S04]  /*0590*/  @!P1 IMAD.WIDE.U32 R2, R22, R2, R26 ;  /* 0x0000000216029225 */ /* 0x000fc800078e001a */
[----:B------:R-:W-:Y:S01]  /*05a0*/  @!P1 IMAD.IADD R3, R3, 0x1, R5 ;  /* 0x0000000103039824 */ /* 0x000fe200078e0205 */
[C---:B-1----:R-:W-:Y:S01]  /*05b0*/  @!P1 LEA R10, P3, R2.reuse, R10, 0x1 ;  /* 0x0000000a020a9211 */ /* 0x042fe200078608ff */
[----:B------:R-:W-:Y:S01]  /*05c0*/  @!P2 IMAD.WIDE.U32 R8, R21, R8, R14 ;  /* 0x000000081508a225 */ /* 0x000fe200078e000e */
[----:B------:R-:W-:Y:S02]  /*05d0*/  MOV R5, RZ ;  /* 0x000000ff00057202 */ /* 0x000fe40000000f00 */
[----:B------:R-:W-:Y:S01]  /*05e0*/  @!P1 LEA.HI.X R11, R2, R11, R3, 0x1, P3 ;  /* 0x0000000b020b9211 */ /* 0x000fe200018f0c03 */
[----:B------:R-:W-:Y:S01]  /*05f0*/  HFMA2 R3, -RZ, RZ, 0, 0 ;  /* 0x00000000ff037431 */ /* 0x000fe200000001ff */
[----:B------:R-:W-:Y:S02]  /*0600*/  @!P2 IADD3 R0, PT, PT, R9, R19, RZ ;  /* 0x000000130900a210 */ /* 0x000fe40007ffe0ff */
[----:B--2---:R-:W-:-:S04]  /*0610*/  @!P2 LEA R12, P4, R8, R12, 0x1 ;  /* 0x0000000c080ca211 */ /* 0x004fc800078808ff */
[--C-:B------:R-:W-:Y:S01]  /*0620*/  @!P2 LEA.HI.X R13, R8, R13, R0.reuse, 0x1, P4 ;  /* 0x0000000d080da211 */ /* 0x100fe200020f0c00 */
[----:B------:R-:W2:Y:S04]  /*0630*/  @!P1 LDG.E R3, desc[UR14][R10.64] ;  /* 0x0000000e0a039981 */ /* 0x000ea8000c1e1900 */
[----:B------:R-:W3:Y:S01]  /*0640*/  @!P2 LDG.E R5, desc[UR14][R12.64] ;  /* 0x0000000e0c05a981 */ /* 0x000ee2000c1e1900 */
[C---:B------:R-:W-:Y:S01]  /*0650*/  ISETP.GT.AND P1, PT, R6.reuse, 0x1e, PT ;  /* 0x0000001e0600780c */ /* 0x040fe20003f24270 */
[----:B------:R-:W-:Y:S01]  /*0660*/  BSSY.RECONVERGENT B0, `(.L_x_1337) ;  /* 0x0000034000007945 */ /* 0x000fe20003800200 */
[----:B------:R-:W-:Y:S02]  /*0670*/  ISETP.GT.AND P2, PT, R6, 0xf, PT ;  /* 0x0000000f0600780c */ /* 0x000fe40003f44270 */
[C---:B--2---:R-:W-:Y:S01]  /*0680*/  PRMT R0, R3.reuse, 0x7632, R0 ;  /* 0x0000763203007816 */ /* 0x044fe20000000000 */
[----:B------:R-:W-:Y:S01]  /*0690*/  IMAD.U32 R3, R3, 0x10000, RZ ;  /* 0x0001000003037824 */ /* 0x000fe200078e00ff */
[----:B---3--:R-:W-:-:S02]  /*06a0*/  PRMT R2, R5, 0x7632, R2 ;  /* 0x0000763205027816 */ /* 0x008fc40000000002 */
[----:B------:R-:W-:Y:S02]  /*06b0*/  SHF.L.U32 R0, R0, 0x10, RZ ;  /* 0x0000001000007819 */ /* 0x000fe400000006ff */
[----:B------:R-:W-:Y:S02]  /*06c0*/  SHF.L.U32 R2, R2, 0x10, RZ ;  /* 0x0000001002027819 */ /* 0x000fe400000006ff */
[----:B------:R-:W-:Y:S01]  /*06d0*/  SHF.L.U32 R5, R5, 0x10, RZ ;  /* 0x0000001005057819 */ /* 0x000fe200000006ff */
[----:B------:R-:W-:Y:S01]  /*06e0*/  FMUL.FTZ R14, R0, R0 ;  /* 0x00000000000e7220 */ /* 0x000fe20000410000 */
[C---:B------:R-:W-:Y:S01]  /*06f0*/  FADD.FTZ R8, R3.reuse, R0 ;  /* 0x0000000003087221 */ /* 0x040fe20000010000 */
[----:B------:R-:W-:Y:S02]  /*0700*/  FMUL.FTZ R18, R2, R2 ;  /* 0x0000000202127220 */ /* 0x000fe40000410000 */
[----:B------:R-:W-:Y:S01]  /*0710*/  FFMA.FTZ R14, R3, R3, R14 ;  /* 0x00000003030e7223 */ /* 0x000fe2000001000e */
[C---:B------:R-:W-:Y:S01]  /*0720*/  FADD.FTZ R9, R5.reuse, R2 ;  /* 0x0000000205097221 */ /* 0x040fe20000010000 */
[----:B------:R-:W-:Y:S01]  /*0730*/  FADD.FTZ R8, RZ, R8 ;  /* 0x00000008ff087221 */ /* 0x000fe20000010000 */
[----:B------:R-:W-:Y:S01]  /*0740*/  FFMA.FTZ R11, R5, R5, R18 ;  /* 0x00000005050b7223 */ /* 0x000fe20000010012 */
[----:B------:R-:W-:-:S02]  /*0750*/  FADD.FTZ R14, RZ, R14 ;  /* 0x0000000eff0e7221 */ /* 0x000fc40000010000 */
[----:B------:R-:W-:Y:S02]  /*0760*/  FADD.FTZ R8, R8, R9 ;  /* 0x0000000908087221 */ /* 0x000fe40000010000 */
[----:B------:R-:W-:-:S03]  /*0770*/  FADD.FTZ R9, R14, R11 ;  /* 0x0000000b0e097221 */ /* 0x000fc60000010000 */
        /* <DEDUP_REMOVED lines=31> */
[----:B0-----:R-:W-:-:S04]  /*0970*/  @!P1 LEA R9, R12, R9, 0x18 ;  /* 0x000000090c099211 */ /* 0x001fc800078ec0ff */
[----:B------:R-:W-:-:S05]  /*0980*/  @!P1 IADD3 R8, PT, PT, R8, R9, RZ ;  /* 0x0000000908089210 */ /* 0x000fca0007ffe0ff */
[----:B------:R3:W-:Y:S02]  /*0990*/  @!P1 STS.64 [R8+0x18], R18 ;  /* 0x0000181208009388 */ /* 0x0007e40000000a00 */
.L_x_1338:
[----:B------:R-:W-:Y:S05]  /*09a0*/  BSYNC.RECONVERGENT B0 ;  /* 0x0000000000007941 */ /* 0x000fea0003800200 */
.L_x_1337:
        /* <DEDUP_REMOVED lines=8> */
[----:B---3--:R-:W3:Y:S04]  /*0a30*/  LDS.128 R8, [UR5+0x20] ;  /* 0x00002005ff087984 */ /* 0x008ee80008000c00 */
[----:B-12---:R-:W1:Y:S01]  /*0a40*/  LDS.128 R12, [UR5+0x30] ;  /* 0x00003005ff0c7984 */ /* 0x006e620008000c00 */
[----:B---3--:R-:W-:Y:S01]  /*0a50*/  FADD.FTZ R29, R18, R8 ;  /* 0x00000008121d7221 */ /* 0x008fe20000010000 */
[----:B------:R-:W-:-:S03]  /*0a60*/  FADD.FTZ R8, R19, R9 ;  /* 0x0000000913087221 */ /* 0x000fc60000010000 */
[----:B------:R-:W-:Y:S01]  /*0a70*/  FADD.FTZ R29, R29, R10 ;  /* 0x0000000a1d1d7221 */ /* 0x000fe20000010000 */
[----:B0-----:R-:W-:Y:S02]  /*0a80*/  FADD.FTZ R18, R8, R11 ;  /* 0x0000000b08127221 */ /* 0x001fe40000010000 */
        /* <DEDUP_REMOVED lines=42> */
.L_x_1340:
[----:B------:R-:W-:Y:S05]  /*0d30*/  BSYNC.RECONVERGENT B0 ;  /* 0x0000000000007941 */ /* 0x000fea0003800200 */
.L_x_1339:
        /* <DEDUP_REMOVED lines=19> */
[----:B--2---:R-:W-:-:S03]  /*0e70*/  SEL R13, R4, RZ, !P1 ;  /* 0x000000ff040d7207 */ /* 0x004fc60004800000 */
[----:B------:R-:W-:Y:S02]  /*0e80*/  MOV R15, UR5 ;  /* 0x00000005000f7c02 */ /* 0x000fe40008000f00 */
[----:B------:R-:W-:Y:S01]  /*0e90*/  ISETP.NE.AND P1, PT, R13, -0x1, PT ;  /* 0xffffffff0d00780c */ /* 0x000fe20003f25270 */
[----:B------:R-:W-:Y:S02]  /*0ea0*/  IMAD.U32 R8, RZ, RZ, UR8 ;  /* 0x00000008ff087e24 */ /* 0x000fe4000f8e00ff */
[----:B---3--:R-:W-:Y:S01]  /*0eb0*/  IMAD.WIDE.U32 R10, R9, 0x4, R10 ;  /* 0x00000004090a7825 */ /* 0x008fe200078e000a */
[----:B------:R-:W-:-:S05]  /*0ec0*/  MOV R9, UR9 ;  /* 0x0000000900097c02 */ /* 0x000fca0008000f00 */
[----:B------:R3:W-:Y:S01]  /*0ed0*/  STG.E.64 desc[UR14][R8.64], R18 ;  /* 0x0000001208007986 */ /* 0x0007e2000c101b0e */
[----:B------:R-:W-:Y:S06]  /*0ee0*/  MEMBAR.ALL.GPU ;  /* 0x0000000000007992 */ /* 0x000fec000000a000 */
[----:B------:R-:W-:-:S00]  /*0ef0*/  ERRBAR ;  /* 0x00000000000079ab */ /* 0x000fc00000000000 */
[----:B------:R-:W-:Y:S06]  /*0f00*/  CGAERRBAR ;  /* 0x00000000000075ab */ /* 0x000fec0000000000 */
[----:B------:R3:W-:Y:S01]  /*0f10*/  REDG.E.ADD.S32.STRONG.GPU desc[UR14][R10.64], R15 ;  /* 0x0000000f0a00798e */ /* 0x0007e2000c12e30e */
[----:B------:R-:W-:Y:S05]  /*0f20*/  @!P1 BRA `(.L_x_1342) ;  /* 0x0000000000149947 */ /* 0x000fea0003800000 */
.L_x_1343:
[----:B---3--:R-:W2:Y:S04]  /*0f30*/  LDG.E.STRONG.GPU R8, desc[UR14][R10.64] ;  /* 0x0000000e0a087981 */ /* 0x008ea8000c1ef900 */
[----:B--2---:R-:W-:Y:S01]  /*0f40*/  CCTL.IVALL ;  /* 0x00000000ff00798f */ /* 0x004fe20002000000 */
[----:B------:R-:W-:Y:S05]  /*0f50*/  YIELD ;  /* 0x0000000000007946 */ /* 0x000fea0003800000 */
[----:B------:R-:W-:-:S13]  /*0f60*/  ISETP.NE.AND P1, PT, R8, R13, PT ;  /* 0x0000000d0800720c */ /* 0x000fda0003f25270 */
[----:B------:R-:W-:Y:S05]  /*0f70*/  @P1 BRA `(.L_x_1343) ;  /* 0xfffffffc00ec1947 */ /* 0x000fea000383ffff */
.L_x_1342:
[----:B------:R-:W-:Y:S05]  /*0f80*/  WARPSYNC.ALL ;  /* 0x0000000000007948 */ /* 0x000fea0003800000 */
[----:B------:R-:W-:Y:S06]  /*0f90*/  BAR.SYNC.DEFER_BLOCKING 0x0 ;  /* 0x0000000000007b1d */ /* 0x000fec0000010000 */
[----:B------:R-:W-:Y:S01]  /*0fa0*/  UMOV UR5, URZ ;  /* 0x000000ff00057c82 */ /* 0x000fe20008000000 */
[----:B------:R-:W-:Y:S05]  /*0fb0*/  @!P3 BRA `(.L_x_1344) ;  /* 0x000000040098b947 */ /* 0x000fea0003800000 */
[----:B------:R-:W-:Y:S01]  /*0fc0*/  LOP3.LUT R28, R4, 0x7ffffff8, RZ, 0xc0, !PT ;  /* 0x7ffffff8041c7812 */ /* 0x000fe200078ec0ff */
[----:B------:R-:W-:Y:S02]  /*0fd0*/  ULEA UR9, UR18, UR6, 0x1 ;  /* 0x0000000612097291 */ /* 0x000fe4000f8e08ff */
[----:B------:R-:W-:Y:S02]  /*0fe0*/  UIMAD UR10, UR18, 0x6, UR6 ;  /* 0x00000006120a78a4 */ /* 0x000fe4000f8e0206 */
[----:B------:R-:W-:Y:S02]  /*0ff0*/  UIMAD UR11, UR18, 0x5, UR6 ;  /* 0x00000005120b78a4 */ /* 0x000fe4000f8e0206 */
[----:B------:R-:W-:Y:S02]  /*1000*/  ULEA UR12, UR18, UR6, 0x2 ;  /* 0x00000006120c7291 */ /* 0x000fe4000f8e10ff */
[----:B------:R-:W-:Y:S02]  /*1010*/  UIMAD UR19, UR18, 0x7, UR6 ;  /* 0x00000007121378a4 */ /* 0x000fe4000f8e0206 */
[----:B------:R-:W-:-:S02]  /*1020*/  UIMAD UR20, UR18, 0x3, UR6 ;  /* 0x00000003121478a4 */ /* 0x000fc4000f8e0206 */
[----:B------:R-:W-:Y:S02]  /*1030*/  UIADD3 UR21, UPT, UPT, UR6, UR18, URZ ;  /* 0x0000001206157290 */ /* 0x000fe4000fffe0ff */
[----:B------:R-:W-:Y:S01]  /*1040*/  UIADD3 UR22, UPT, UPT, -UR13, URZ, URZ ;  /* 0x000000ff0d167290 */ /* 0x000fe2000fffe1ff */
[----:B------:R-:W-:Y:S01]  /*1050*/  UMOV UR5, URZ ;  /* 0x000000ff00057c82 */ /* 0x000fe20008000000 */
[----:B------:R-:W-:-:S10]  /*1060*/  UMOV UR8, UR6 ;  /* 0x0000000600087c82 */ /* 0x000fd40008000000 */
.L_x_1345:
[----:B------:R-:W-:Y:S01]  /*1070*/  UIADD3 UR23, UPT, UPT, UR5, 0x1, URZ ;  /* 0x0000000105177890 */ /* 0x000fe2000fffe0ff */
[----:B------:R-:W-:-:S05]  /*1080*/  ISETP.EQ.OR P1, PT, RZ, UR22, P2 ;  /* 0x00000016ff007c0c */ /* 0x000fca0009722670 */
[----:B---3--:R-:W-:-:S04]  /*1090*/  MOV R8, UR23 ;  /* 0x0000001700087c02 */ /* 0x008fc80008000f00 */
[----:B------:R-:W-:-:S04]  /*10a0*/  ISETP.EQ.OR P3, PT, R8, UR13, P2 ;  /* 0x0000000d08007c0c */ /* 0x000fc80009762670 */
[----:B------:R-:W-:Y:S01]  /*10b0*/  VOTEU.ALL UP0, P1 ;  /* 0x0000000000ff7886 */ /* 0x000fe20000800000 */
[----:B------:R-:W-:-:S04]  /*10c0*/  UIADD3 UR23, UPT, UPT, UR5, 0x2, URZ ;  /* 0x0000000205177890 */ /* 0x000fc8000fffe0ff */
[----:B------:R-:W-:-:S04]  /*10d0*/  @!UP0 UIMAD.WIDE.U32 UR24, UR8, 0x8, UR16 ;  /* 0x00000008081888a5 */ /* 0x000fc8000f8e0010 */
[----:B------:R-:W-:Y:S01]  /*10e0*/  VOTEU.ALL UP0, P3 ;  /* 0x0000000000ff7886 */ /* 0x000fe20001800000 */
[----:B------:R-:W-:Y:S02]  /*10f0*/  MOV R10, UR23 ;  /* 0x00000017000a7c02 */ /* 0x000fe40008000f00 */
[----:B------:R-:W-:Y:S02]  /*1100*/  MOV R8, UR24 ;  /* 0x0000001800087c02 */ /* 0x000fe40008000f00 */
[----:B------:R-:W-:Y:S01]  /*1110*/  MOV R9, UR25 ;  /* 0x0000001900097c02 */ /* 0x000fe20008000f00 */
[----:B------:R-:W-:Y:S01]  /*1120*/  @!UP0 UIMAD.WIDE.U32 UR24, UR21, 0x8, UR16 ;  /* 0x00000008151888a5 */ /* 0x000fe2000f8e0010 */
[----:B------:R-:W-:Y:S01]  /*1130*/  ISETP.EQ.OR P6, PT, R10, UR13, P2 ;  /* 0x0000000d0a007c0c */ /* 0x000fe200097c2670 */
[----:B------:R-:W-:-:S03]  /*1140*/  UIADD3 UR23, UPT, UPT, UR5, 0x3, URZ ;  /* 0x0000000305177890 */ /* 0x000fc6000fffe0ff */
[----:B------:R-:W0:Y:S01]  /*1150*/  @!P1 LDG.E.64 R8, desc[UR14][R8.64] ;  /* 0x0000000e08089981 */ /* 0x000e22000c1e1b00 */
[----:B------:R-:W-:Y:S01]  /*1160*/  IMAD.U32 R12, RZ, RZ, UR24 ;  /* 0x00000018ff0c7e24 */ /* 0x000fe2000f8e00ff */
[----:B--2---:R-:W-:Y:S02]  /*1170*/  MOV R13, UR25 ;  /* 0x00000019000d7c02 */ /* 0x004fe40008000f00 */
[----:B------:R-:W-:-:S04]  /*1180*/  MOV R10, UR23 ;  /* 0x00000017000a7c02 */ /* 0x000fc80008000f00 */
[----:B------:R-:W2:Y:S01]  /*1190*/  @!P3 LDG.E.64 R12, desc[UR14][R12.64] ;  /* 0x0000000e0c0cb981 */ /* 0x000ea2000c1e1b00 */
[----:B------:R-:W-:Y:S01]  /*11a0*/  VOTEU.ALL UP0, P6 ;  /* 0x0000000000ff7886 */ /* 0x000fe20003000000 */
[----:B------:R-:W-:Y:S01]  /*11b0*/  ISETP.EQ.OR P5, PT, R10, UR13, P2 ;  /* 0x0000000d0a007c0c */ /* 0x000fe200097a2670 */
[----:B------:R-:W-:-:S03]  /*11c0*/  UIADD3 UR26, UPT, UPT, UR5, 0x4, URZ ;  /* 0x00000004051a7890 */ /* 0x000fc6000fffe0ff */
[----:B------:R-:W-:-:S03]  /*11d0*/  @!UP0 UIMAD.WIDE.U32 UR24, UR9, 0x8, UR16 ;  /* 0x00000008091888a5 */ /* 0x000fc6000f8e0010 */
[----:B------:R-:W-:-:S03]  /*11e0*/  MOV R11, UR26 ;  /* 0x0000001a000b7c02 */ /* 0x000fc60008000f00 */
[----:B-1----:R-:W-:Y:S01]  /*11f0*/  MOV R14, UR24 ;  /* 0x00000018000e7c02 */ /* 0x002fe20008000f00 */
[----:B------:R-:W-:Y:S01]  /*1200*/  IMAD.U32 R15, RZ, RZ, UR25 ;  /* 0x00000019ff0f7e24 */ /* 0x000fe2000f8e00ff */
[----:B------:R-:W-:Y:S01]  /*1210*/  ISETP.EQ.OR P4, PT, R11, UR13, P2 ;  /* 0x0000000d0b007c0c */ /* 0x000fe20009782670 */
[----:B------:R-:W-:-:S04]  /*1220*/  VOTEU.ALL UP0, P5 ;  /* 0x0000000000ff7886 */ /* 0x000fc80002800000 */
[----:B------:R-:W3:Y:S01]  /*1230*/  @!P6 LDG.E.64 R14, desc[UR14][R14.64] ;  /* 0x0000000e0e0ee981 */ /* 0x000ee2000c1e1b00 */
[----:B------:R-:W-:-:S06]  /*1240*/  @!UP0 UIMAD.WIDE.U32 UR24, UR20, 0x8, UR16 ;  /* 0x00000008141888a5 */ /* 0x000fcc000f8e0010 */
[----:B------:R-:W-:Y:S01]  /*1250*/  MOV R10, UR24 ;  /* 0x00000018000a7c02 */ /* 0x000fe20008000f00 */
[----:B------:R-:W-:Y:S01]  /*1260*/  UIADD3 UR23, UPT, UPT, UR5, 0x5, URZ ;  /* 0x0000000505177890 */ /* 0x000fe2000fffe0ff */
[----:B------:R-:W-:Y:S01]  /*1270*/  MOV R11, UR25 ;  /* 0x00000019000b7c02 */ /* 0x000fe20008000f00 */
[----:B------:R-:W-:-:S05]  /*1280*/  VOTEU.ALL UP1, P4 ;  /* 0x0000000000ff7886 */ /* 0x000fca0002020000 */
[----:B------:R-:W4:Y:S01]  /*1290*/  @!P5 LDG.E.64 R10, desc[UR14][R10.64] ;  /* 0x0000000e0a0ad981 */ /* 0x000f22000c1e1b00 */
[----:B------:R-:W-:Y:S02]  /*12a0*/  UIADD3 UR24, UPT, UPT, UR5, 0x7, URZ ;  /* 0x0000000705187890 */ /* 0x000fe4000fffe0ff */
[----:B------:R-:W-:Y:S01]  /*12b0*/  @!UP1 UIMAD.WIDE.U32 UR26, UR12, 0x8, UR16 ;  /* 0x000000080c1a98a5 */ /* 0x000fe2000f8e0010 */
[----:B0-----:R-:W-:Y:S01]  /*12c0*/  @!P1 FADD.FTZ R18, R18, R8 ;  /* 0x0000000812129221 */ /* 0x001fe20000010000 */
[----:B------:R-:W-:-:S03]  /*12d0*/  @!P1 FADD.FTZ R19, R19, R9 ;  /* 0x0000000913139221 */ /* 0x000fc60000010000 */
[----:B--2---:R-:W-:Y:S01]  /*12e0*/  @!P3 FADD.FTZ R18, R18, R12 ;  /* 0x0000000c1212b221 */ /* 0x004fe20000010000 */
[----:B------:R-:W-:Y:S01]  /*12f0*/  MOV R12, UR23 ;  /* 0x00000017000c7c02 */ /* 0x000fe20008000f00 */
[----:B------:R-:W-:Y:S01]  /*1300*/  UIADD3 UR23, UPT, UPT, UR5, 0x6, URZ ;  /* 0x0000000605177890 */ /* 0x000fe2000fffe0ff */
[----:B------:R-:W-:Y:S02]  /*1310*/  @!P3 FADD.FTZ R19, R19, R13 ;  /* 0x0000000d1313b221 */ /* 0x000fe40000010000 */
[----:B------:R-:W-:-:S03]  /*1320*/  ISETP.EQ.OR P3, PT, R12, UR13, P2 ;  /* 0x0000000d0c007c0c */ /* 0x000fc60009762670 */
[----:B------:R-:W-:-:S05]  /*1330*/  IMAD.U32 R12, RZ, RZ, UR23 ;  /* 0x00000017ff0c7e24 */ /* 0x000fca000f8e00ff */
[----:B------:R-:W-:Y:S02]  /*1340*/  ISETP.EQ.OR P1, PT, R12, UR13, P2 ;  /* 0x0000000d0c007c0c */ /* 0x000fe40009722670 */
[----:B------:R-:W-:-:S03]  /*1350*/  MOV R12, UR24 ;  /* 0x00000018000c7c02 */ /* 0x000fc60008000f00 */
[----:B------:R-:W-:Y:S01]  /*1360*/  VOTEU.ALL UP0, P3 ;  /* 0x0000000000ff7886 */ /* 0x000fe20001800000 */
[----:B---3--:R-:W-:Y:S01]  /*1370*/  @!P6 FADD.FTZ R18, R18, R14 ;  /* 0x0000000e1212e221 */ /* 0x008fe20000010000 */
[----:B------:R-:W-:Y:S01]  /*1380*/  @!P6 FADD.FTZ R19, R19, R15 ;  /* 0x0000000f1313e221 */ /* 0x000fe20000010000 */
[----:B------:R-:W-:Y:S02]  /*1390*/  ISETP.EQ.OR P6, PT, R12, UR13, P2 ;  /* 0x0000000d0c007c0c */ /* 0x000fe400097c2670 */
[----:B------:R-:W-:Y:S01]  /*13a0*/  @!UP0 UIMAD.WIDE.U32 UR24, UR11, 0x8, UR16 ;  /* 0x000000080b1888a5 */ /* 0x000fe2000f8e0010 */
[----:B------:R-:W-:Y:S02]  /*13b0*/  MOV R8, UR26 ;  /* 0x0000001a00087c02 */ /* 0x000fe40008000f00 */
[----:B------:R-:W-:Y:S01]  /*13c0*/  MOV R9, UR27 ;  /* 0x0000001b00097c02 */ /* 0x000fe20008000f00 */
[----:B------:R-:W-:Y:S02]  /*13d0*/  VOTEU.ALL UP0, P1 ;  /* 0x0000000000ff7886 */ /* 0x000fe40000800000 */
[----:B------:R-:W-:-:S02]  /*13e0*/  MOV R12, UR24 ;  /* 0x00000018000c7c02 */ /* 0x000fc40008000f00 */
[----:B------:R-:W-:Y:S01]  /*13f0*/  MOV R13, UR25 ;  /* 0x00000019000d7c02 */ /* 0x000fe20008000f00 */
[----:B------:R-:W2:Y:S01]  /*1400*/  @!P4 LDG.E.64 R8, desc[UR14][R8.64] ;  /* 0x0000000e0808c981 */ /* 0x000ea2000c1e1b00 */
[----:B------:R-:W-:Y:S01]  /*1410*/  @!UP0 UIMAD.WIDE.U32 UR24, UR10, 0x8, UR16 ;  /* 0x000000080a1888a5 */ /* 0x000fe2000f8e0010 */
[----:B------:R-:W-:-:S03]  /*1420*/  VOTEU.ALL UP0, P6 ;  /* 0x0000000000ff7886 */ /* 0x000fc60003000000 */
[----:B------:R-:W3:Y:S01]  /*1430*/  @!P3 LDG.E.64 R12, desc[UR14][R12.64] ;  /* 0x0000000e0c0cb981 */ /* 0x000ee2000c1e1b00 */
[----:B----4-:R-:W-:Y:S01]  /*1440*/  @!P5 FADD.FTZ R18, R18, R10 ;  /* 0x0000000a1212d221 */ /* 0x010fe20000010000 */
[----:B------:R-:W-:Y:S01]  /*1450*/  @!P5 FADD.FTZ R19, R19, R11 ;  /* 0x0000000b1313d221 */ /* 0x000fe20000010000 */
[----:B------:R-:W-:Y:S02]  /*1460*/  MOV R10, UR24 ;  /* 0x00000018000a7c02 */ /* 0x000fe40008000f00 */
[----:B------:R-:W-:Y:S01]  /*1470*/  MOV R11, UR25 ;  /* 0x00000019000b7c02 */ /* 0x000fe20008000f00 */
[----:B------:R-:W-:-:S05]  /*1480*/  @!UP0 UIMAD.WIDE.U32 UR24, UR19, 0x8, UR16 ;  /* 0x00000008131888a5 */ /* 0x000fca000f8e0010 */
[----:B------:R-:W4:Y:S01]  /*1490*/  @!P1 LDG.E.64 R10, desc[UR14][R10.64] ;  /* 0x0000000e0a0a9981 */ /* 0x000f22000c1e1b00 */
[----:B------:R-:W-:Y:S01]  /*14a0*/  IMAD.U32 R14, RZ, RZ, UR24 ;  /* 0x00000018ff0e7e24 */ /* 0x000fe2000f8e00ff */
[----:B------:R-:W-:-:S06]  /*14b0*/  MOV R15, UR25 ;  /* 0x00000019000f7c02 */ /* 0x000fcc0008000f00 */
[----:B------:R-:W5:Y:S01]  /*14c0*/  @!P6 LDG.E.64 R14, desc[UR14][R14.64] ;  /* 0x0000000e0e0ee981 */ /* 0x000f62000c1e1b00 */
[----:B------:R-:W-:Y:S02]  /*14d0*/  UIADD3 UR5, UPT, UPT, UR5, 0x8, URZ ;  /* 0x0000000805057890 */ /* 0x000fe4000fffe0ff */
[----:B------:R-:W-:Y:S02]  /*14e0*/  UIADD3 UR22, UPT, UPT, UR22, 0x8, URZ ;  /* 0x0000000816167890 */ /* 0x000fe4000fffe0ff */
[----:B------:R-:W-:Y:S02]  /*14f0*/  ULEA UR8, UR18, UR8, 0x3 ;  /* 0x0000000812087291 */ /* 0x000fe4000f8e18ff */
[----:B------:R-:W-:Y:S02]  /*1500*/  ULEA UR21, UR18, UR21, 0x3 ;  /* 0x0000001512157291 */ /* 0x000fe4000f8e18ff */
[----:B------:R-:W-:Y:S02]  /*1510*/  ULEA UR9, UR18, UR9, 0x3 ;  /* 0x0000000912097291 */ /* 0x000fe4000f8e18ff */
[----:B------:R-:W-:-:S02]  /*1520*/  ULEA UR20, UR18, UR20, 0x3 ;  /* 0x0000001412147291 */ /* 0x000fc4000f8e18ff */
[----:B------:R-:W-:Y:S02]  /*1530*/  ULEA UR12, UR18, UR12, 0x3 ;  /* 0x0000000c120c7291 */ /* 0x000fe4000f8e18ff */
[----:B------:R-:W-:Y:S02]  /*1540*/  ULEA UR11, UR18, UR11, 0x3 ;  /* 0x0000000b120b7291 */ /* 0x000fe4000f8e18ff */
[----:B------:R-:W-:Y:S02]  /*1550*/  ULEA UR10, UR18, UR10, 0x3 ;  /* 0x0000000a120a7291 */ /* 0x000fe4000f8e18ff */
[----:B------:R-:W-:Y:S01]  /*1560*/  ULEA UR19, UR18, UR19, 0x3 ;  /* 0x0000001312137291 */ /* 0x000fe2000f8e18ff */
[----:B--2---:R-:W-:Y:S01]  /*1570*/  @!P4 FADD.FTZ R18, R18, R8 ;  /* 0x000000081212c221 */ /* 0x004fe20000010000 */
[----:B------:R-:W-:-:S03]  /*1580*/  @!P4 FADD.FTZ R19, R19, R9 ;  /* 0x000000091313c221 */ /* 0x000fc60000010000 */
[----:B---3--:R-:W-:Y:S01]  /*1590*/  @!P3 FADD.FTZ R18, R18, R12 ;  /* 0x0000000c1212b221 */ /* 0x008fe20000010000 */
[----:B------:R-:W-:Y:S01]  /*15a0*/  @!P3 FADD.FTZ R19, R19, R13 ;  /* 0x0000000d1313b221 */ /* 0x000fe20000010000 */
[----:B------:R-:W-:Y:S02]  /*15b0*/  ISETP.NE.AND P3, PT, R28, UR5, PT ;  /* 0x000000051c007c0c */ /* 0x000fe4000bf65270 */
[----:B----4-:R-:W-:Y:S01]  /*15c0*/  @!P1 FADD.FTZ R18, R18, R10 ;  /* 0x0000000a12129221 */ /* 0x010fe20000010000 */
[----:B------:R-:W-:-:S03]  /*15d0*/  @!P1 FADD.FTZ R19, R19, R11 ;  /* 0x0000000b13139221 */ /* 0x000fc60000010000 */
[----:B-----5:R-:W-:Y:S01]  /*15e0*/  @!P6 FADD.FTZ R18, R18, R14 ;  /* 0x0000000e1212e221 */ /* 0x020fe20000010000 */
[----:B------:R-:W-:-:S06]  /*15f0*/  @!P6 FADD.FTZ R19, R19, R15 ;  /* 0x0000000f1313e221 */ /* 0x000fcc0000010000 */
[----:B------:R-:W-:Y:S05]  /*1600*/  @P3 BRA `(.L_x_1345) ;  /* 0xfffffff800983947 */ /* 0x000fea000383ffff */
[----:B------:R-:W-:-:S15]  /*1610*/  R2UR UR5, R28 ;  /* 0x000000001c0572ca */ /* 0x000fde00000e0000 */
.L_x_1344:
[----:B------:R-:W-:-:S13]  /*1620*/  LOP3.LUT P1, RZ, R4, 0x7, RZ, 0xc0, !PT ;  /* 0x0000000704ff7812 */ /* 0x000fda000782c0ff */
[----:B------:R-:W-:Y:S05]  /*1630*/  @!P1 BRA `(.L_x_1341) ;  /* 0x0000000400709947 */ /* 0x000fea0003800000 */
[----:B---3--:R-:W-:-:S04]  /*1640*/  LOP3.LUT R8, R4, 0x7, RZ, 0xc0, !PT ;  /* 0x0000000704087812 */ /* 0x008fc800078ec0ff */
[----:B------:R-:W-:-:S04]  /*1650*/  IADD3 R8, PT, PT, R8, -0x1, RZ ;  /* 0xffffffff08087810 */ /* 0x000fc80007ffe0ff */
[----:B------:R-:W-:-:S13]  /*1660*/  ISETP.GE.U32.AND P1, PT, R8, 0x3, PT ;  /* 0x000000030800780c */ /* 0x000fda0003f26070 */
[----:B------:R-:W-:Y:S05]  /*1670*/  @!P1 BRA `(.L_x_1346) ;  /* 0x0000000000b89947 */ /* 0x000fea0003800000 */
[----:B------:R-:W-:Y:S01]  /*1680*/  MOV R8, UR5 ;  /* 0x0000000500087c02 */ /* 0x000fe20008000f00 */
[----:B------:R-:W-:Y:S02]  /*1690*/  UIADD3 UR10, UPT, UPT, UR5, 0x1, URZ ;  /* 0x00000001050a7890 */ /* 0x000fe4000fffe0ff */
[----:B------:R-:W-:Y:S01]  /*16a0*/  UIADD3 UR11, UPT, UPT, UR5, 0x2, URZ ;  /* 0x00000002050b7890 */ /* 0x000fe2000fffe0ff */
[----:B------:R-:W-:Y:S01]  /*16b0*/  ISETP.EQ.OR P1, PT, R8, UR13, P2 ;  /* 0x0000000d08007c0c */ /* 0x000fe20009722670 */
[----:B------:R-:W-:Y:S02]  /*16c0*/  UIADD3 UR12, UPT, UPT, UR5, 0x3, URZ ;  /* 0x00000003050c7890 */ /* 0x000fe4000fffe0ff */
[----:B------:R-:W-:Y:S02]  /*16d0*/  MOV R8, UR10 ;  /* 0x0000000a00087c02 */ /* 0x000fe40008000f00 */
[----:B------:R-:W-:Y:S02]  /*16e0*/  MOV R9, UR11 ;  /* 0x0000000b00097c02 */ /* 0x000fe40008000f00 */
[----:B------:R-:W-:Y:S01]  /*16f0*/  ISETP.EQ.OR P3, PT, R8, UR13, P2 ;  /* 0x0000000d08007c0c */ /* 0x000fe20009762670 */
[----:B------:R-:W-:Y:S01]  /*1700*/  IMAD.U32 R8, RZ, RZ, UR12 ;  /* 0x0000000cff087e24 */ /* 0x000fe2000f8e00ff */
[----:B------:R-:W-:-:S04]  /*1710*/  ISETP.EQ.OR P4, PT, R9, UR13, P2 ;  /* 0x0000000d09007c0c */ /* 0x000fc80009782670 */
[----:B------:R-:W-:Y:S01]  /*1720*/  VOTEU.ALL UP1, P1 ;  /* 0x0000000000ff7886 */ /* 0x000fe20000820000 */
[----:B------:R-:W-:-:S04]  /*1730*/  ISETP.EQ.OR P5, PT, R8, UR13, P2 ;  /* 0x0000000d08007c0c */ /* 0x000fc800097a2670 */
[----:B------:R-:W-:Y:S02]  /*1740*/  @!UP1 UIMAD UR8, UR5, UR18, UR6 ;  /* 0x00000012050892a4 */ /* 0x000fe4000f8e0206 */
[----:B------:R-:W-:Y:S02]  /*1750*/  VOTEU.ALL UP0, P3 ;  /* 0x0000000000ff7886 */ /* 0x000fe40001800000 */
[----:B------:R-:W-:Y:S01]  /*1760*/  @!UP1 UIMAD.WIDE.U32 UR8, UR8, 0x8, UR16 ;  /* 0x00000008080898a5 */ /* 0x000fe2000f8e0010 */
[----:B------:R-:W-:Y:S02]  /*1770*/  VOTEU.ALL UP1, P4 ;  /* 0x0000000000ff7886 */ /* 0x000fe40002020000 */
[----:B------:R-:W-:Y:S02]  /*1780*/  @!UP0 UIMAD UR10, UR10, UR18, UR6 ;  /* 0x000000120a0a82a4 */ /* 0x000fe4000f8e0206 */
[----:B------:R-:W-:Y:S01]  /*1790*/  VOTEU.ALL UP2, P5 ;  /* 0x0000000000ff7886 */ /* 0x000fe20002840000 */
[----:B------:R-:W-:Y:S01]  /*17a0*/  MOV R8, UR8 ;  /* 0x0000000800087c02 */ /* 0x000fe20008000f00 */
[----:B------:R-:W-:Y:S01]  /*17b0*/  @!UP1 UIMAD UR11, UR11, UR18, UR6 ;  /* 0x000000120b0b92a4 */ /* 0x000fe2000f8e0206 */
[----:B------:R-:W-:Y:S01]  /*17c0*/  MOV R9, UR9 ;  /* 0x0000000900097c02 */ /* 0x000fe20008000f00 */
[----:B------:R-:W-:-:S02]  /*17d0*/  @!UP0 UIMAD.WIDE.U32 UR8, UR10, 0x8, UR16 ;  /* 0x000000080a0888a5 */ /* 0x000fc4000f8e0010 */
[----:B------:R-:W-:-:S03]  /*17e0*/  @!UP1 UIMAD.WIDE.U32 UR10, UR11, 0x8, UR16 ;  /* 0x000000080b0a98a5 */ /* 0x000fc6000f8e0010 */
[----:B------:R-:W0:Y:S01]  /*17f0*/  @!P1 LDG.E.64 R8, desc[UR14][R8.64] ;  /* 0x0000000e08089981 */ /* 0x000e22000c1e1b00 */
[----:B------:R-:W-:Y:S01]  /*1800*/  @!UP2 UIMAD UR12, UR12, UR18, UR6 ;  /* 0x000000120c0ca2a4 */ /* 0x000fe2000f8e0206 */
[----:B------:R-:W-:Y:S01]  /*1810*/  MOV R10, UR8 ;  /* 0x00000008000a7c02 */ /* 0x000fe20008000f00 */
[----:B--2---:R-:W-:Y:S01]  /*1820*/  IMAD.U32 R13, RZ, RZ, UR11 ;  /* 0x0000000bff0d7e24 */ /* 0x004fe2000f8e00ff */
[----:B------:R-:W-:Y:S01]  /*1830*/  MOV R11, UR9 ;  /* 0x00000009000b7c02 */ /* 0x000fe20008000f00 */
[----:B------:R-:W-:Y:S01]  /*1840*/  @!UP2 UIMAD.WIDE.U32 UR8, UR12, 0x8, UR16 ;  /* 0x000000080c08a8a5 */ /* 0x000fe2000f8e0010 */
[----:B------:R-:W-:-:S04]  /*1850*/  MOV R12, UR10 ;  /* 0x0000000a000c7c02 */ /* 0x000fc80008000f00 */
[----:B------:R-:W2:Y:S01]  /*1860*/  @!P3 LDG.E.64 R10, desc[UR14][R10.64] ;  /* 0x0000000e0a0ab981 */ /* 0x000ea2000c1e1b00 */
[----:B-1----:R-:W-:Y:S02]  /*1870*/  MOV R14, UR8 ;  /* 0x00000008000e7c02 */ /* 0x002fe40008000f00 */
[----:B------:R-:W-:Y:S01]  /*1880*/  MOV R15, UR9 ;  /* 0x00000009000f7c02 */ /* 0x000fe20008000f00 */
[----:B------:R-:W3:Y:S05]  /*1890*/  @!P4 LDG.E.64 R12, desc[UR14][R12.64] ;  /* 0x0000000e0c0cc981 */ /* 0x000eea000c1e1b00 */
[----:B------:R-:W4:Y:S01]  /*18a0*/  @!P5 LDG.E.64 R14, desc[UR14][R14.64] ;  /* 0x0000000e0e0ed981 */ /* 0x000f22000c1e1b00 */
[----:B0-----:R-:W-:Y:S01]  /*18b0*/  @!P1 FADD.FTZ R18, R18, R8 ;  /* 0x0000000812129221 */ /* 0x001fe20000010000 */
[----:B------:R-:W-:Y:S01]  /*18c0*/  MOV R8, UR5 ;  /* 0x0000000500087c02 */ /* 0x000fe20008000f00 */
[----:B------:R-:W-:-:S03]  /*18d0*/  @!P1 FADD.FTZ R19, R19, R9 ;  /* 0x0000000913139221 */ /* 0x000fc60000010000 */
[----:B------:R-:W-:-:S04]  /*18e0*/  IADD3 R8, PT, PT, R8, 0x4, RZ ;  /* 0x0000000408087810 */ /* 0x000fc80007ffe0ff */
[----:B------:R-:W-:Y:S01]  /*18f0*/  R2UR UR5, R8 ;  /* 0x00000000080572ca */ /* 0x000fe200000e0000 */
[----:B--2---:R-:W-:Y:S01]  /*1900*/  @!P3 FADD.FTZ R18, R18, R10 ;  /* 0x0000000a1212b221 */ /* 0x004fe20000010000 */
[----:B------:R-:W-:-:S03]  /*1910*/  @!P3 FADD.FTZ R19, R19, R11 ;  /* 0x0000000b1313b221 */ /* 0x000fc60000010000 */
[----:B---3--:R-:W-:Y:S01]  /*1920*/  @!P4 FADD.FTZ R18, R18, R12 ;  /* 0x0000000c1212c221 */ /* 0x008fe20000010000 */
[----:B------:R-:W-:-:S03]  /*1930*/  @!P4 FADD.FTZ R19, R19, R13 ;  /* 0x0000000d1313c221 */ /* 0x000fc60000010000 */
[----:B----4-:R-:W-:Y:S01]  /*1940*/  @!P5 FADD.FTZ R18, R18, R14 ;  /* 0x0000000e1212d221 */ /* 0x010fe20000010000 */
[----:B------:R-:W-:-:S07]  /*1950*/  @!P5 FADD.FTZ R19, R19, R15 ;  /* 0x0000000f1313d221 */ /* 0x000fce0000010000 */
.L_x_1346:
[----:B------:R-:W-:-:S13]  /*1960*/  LOP3.LUT P1, R8, R4, 0x3, RZ, 0xc0, !PT ;  /* 0x0000000304087812 */ /* 0x000fda000782c0ff */
[----:B------:R-:W-:Y:S05]  /*1970*/  @!P1 BRA `(.L_x_1341) ;  /* 0x0000000000a09947 */ /* 0x000fea0003800000 */
[----:B------:R-:W-:-:S13]  /*1980*/  ISETP.NE.AND P1, PT, R8, 0x1, PT ;  /* 0x000000010800780c */ /* 0x000fda0003f25270 */
[----:B------:R-:W-:Y:S05]  /*1990*/  @!P1 BRA `(.L_x_1347) ;  /* 0x0000000000609947 */ /* 0x000fea0003800000 */
[----:B------:R-:W-:Y:S02]  /*19a0*/  UIADD3 UR8, UPT, UPT, UR5, 0x1, URZ ;  /* 0x0000000105087890 */ /* 0x000fe4000fffe0ff */
[----:B------:R-:W-:-:S04]  /*19b0*/  MOV R8, UR5 ;  /* 0x0000000500087c02 */ /* 0x000fc80008000f00 */
[----:B------:R-:W-:Y:S01]  /*19c0*/  ISETP.EQ.OR P3, PT, R8, UR13, P2 ;  /* 0x0000000d08007c0c */ /* 0x000fe20009762670 */
[----:B------:R-:W-:-:S05]  /*19d0*/  IMAD.U32 R8, RZ, RZ, UR8 ;  /* 0x00000008ff087e24 */ /* 0x000fca000f8e00ff */
        /* <DEDUP_REMOVED lines=9> */
[----:B------:R-:W-:Y:S01]  /*1a70*/  MOV R10, UR8 ;  /* 0x00000008000a7c02 */ /* 0x000fe20008000f00 */
[----:B------:R-:W0:Y:S01]  /*1a80*/  @!P3 LDG.E.64 R8, desc[UR14][R8.64] ;  /* 0x0000000e0808b981 */ /* 0x000e22000c1e1b00 */
[----:B------:R-:W-:-:S06]  /*1a90*/  MOV R11, UR9 ;  /* 0x00000009000b7c02 */ /* 0x000fcc0008000f00 */
[----:B------:R-:W3:Y:S01]  /*1aa0*/  @!P1 LDG.E.64 R10, desc[UR14][R10.64] ;  /* 0x0000000e0a0a9981 */ /* 0x000ee2000c1e1b00 */
[----:B------:R-:W-:-:S05]  /*1ab0*/  MOV R12, UR5 ;  /* 0x00000005000c7c02 */ /* 0x000fca0008000f00 */
[----:B------:R-:W-:-:S05]  /*1ac0*/  VIADD R12, R12, 0x2 ;  /* 0x000000020c0c7836 */ /* 0x000fca0000000000 */
[----:B------:R-:W-:Y:S01]  /*1ad0*/  R2UR UR5, R12 ;  /* 0x000000000c0572ca */ /* 0x000fe200000e0000 */
[----:B0-----:R-:W-:Y:S01]  /*1ae0*/  @!P3 FADD.FTZ R18, R18, R8 ;  /* 0x000000081212b221 */ /* 0x001fe20000010000 */
[----:B------:R-:W-:-:S03]  /*1af0*/  @!P3 FADD.FTZ R19, R19, R9 ;  /* 0x000000091313b221 */ /* 0x000fc60000010000 */
[----:B---3--:R-:W-:Y:S01]  /*1b00*/  @!P1 FADD.FTZ R18, R18, R10 ;  /* 0x0000000a12129221 */ /* 0x008fe20000010000 */
[----:B------:R-:W-:-:S09]  /*1b10*/  @!P1 FADD.FTZ R19, R19, R11 ;  /* 0x0000000b13139221 */ /* 0x000fd20000010000 */
.L_x_1347:
[----:B------:R-:W-:Y:S01]  /*1b20*/  MOV R9, UR5 ;  /* 0x0000000500097c02 */ /* 0x000fe20008000f00 */
[----:B------:R-:W-:Y:S01]  /*1b30*/  BSSY.RECONVERGENT B0, `(.L_x_1341) ;  /* 0x000000c000007945 */ /* 0x000fe20003800200 */
[----:B------:R-:W-:Y:S02]  /*1b40*/  LOP3.LUT R8, R4, 0x1, RZ, 0xc0, !PT ;  /* 0x0000000104087812 */ /* 0x000fe400078ec0ff */
        /* <DEDUP_REMOVED lines=10> */
.L_x_1348:
[----:B------:R-:W-:Y:S05]  /*1bf0*/  BSYNC.RECONVERGENT B0 ;  /* 0x0000000000007941 */ /* 0x000fea0003800200 */
.L_x_1341:
[----:B------:R-:W4:Y:S01]  /*1c00*/  S2UR UR8, SR_CgaCtaId ;  /* 0x00000000000879c3 */ /* 0x000f220000008800 */
[----:B------:R-:W1:Y:S01]  /*1c10*/  LDCU UR9, c[0x0][0x414] ;  /* 0x00008280ff0977ac */ /* 0x000e620008000800 */
[----:B---3--:R-:W-:Y:S02]  /*1c20*/  MOV R15, UR7 ;  /* 0x00000007000f7c02 */ /* 0x008fe40008000f00 */
[----:B------:R-:W-:Y:S01]  /*1c30*/  LOP3.LUT R28, R20, 0xffff, RZ, 0xc0, !PT ;  /* 0x0000ffff141c7812 */ /* 0x000fe200078ec0ff */
[----:B------:R-:W-:-:S03]  /*1c40*/  UMOV UR5, 0x400 ;  /* 0x0000040000057882 */ /* 0x000fc60000000000 */
[----:B--2---:R-:W2:Y:S01]  /*1c50*/  @P0 LDC.64 R12, c[0x0][0x388] ;  /* 0x0000e200ff0c0b82 */ /* 0x004ea20000000a00 */
[----:B------:R-:W-:-:S07]  /*1c60*/  IADD3 R23, PT, PT, R23, R28, RZ ;  /* 0x0000001c17177210 */ /* 0x000fce0007ffe0ff */
[----:B------:R-:W3:Y:S01]  /*1c70*/  LDC.64 R10, c[0x0][0x398] ;  /* 0x0000e600ff0a7b82 */ /* 0x000ee20000000a00 */
[----:B-1----:R-:W-:Y:S01]  /*1c80*/  @P0 FMUL.FTZ R14, R18, UR9 ;  /* 0x00000009120e0c20 */ /* 0x002fe20008410000 */
[----:B----4-:R-:W-:-:S06]  /*1c90*/  ULEA UR5, UR8, UR5, 0x18 ;  /* 0x0000000508057291 */ /* 0x010fcc000f8ec0ff */
[----:B------:R-:W0:Y:S01]  /*1ca0*/  LDC.64 R8, c[0x0][0x3a0] ;  /* 0x0000e800ff087b82 */ /* 0x000e220000000a00 */
[----:B--2---:R-:W-:-:S04]  /*1cb0*/  @P0 IMAD.WIDE R12, R15, 0x8, R12 ;  /* 0x000000080f0c0825 */ /* 0x004fc800078e020c */
[----:B------:R-:W-:Y:S01]  /*1cc0*/  @P0 FMUL.FTZ R15, R19, UR9 ;  /* 0x00000009130f0c20 */ /* 0x000fe20008410000 */
[----:B------:R0:W-:Y:S04]  /*1cd0*/  @!P2 STS.64 [UR5+0xc0], R18 ;  /* 0x0000c012ff00a988 */ /* 0x0001e80008000a05 */
[----:B------:R-:W-:Y:S01]  /*1ce0*/  @P0 STG.E.64 desc[UR14][R12.64], R14 ;  /* 0x0000000e0c000986 */ /* 0x000fe2000c101b0e */
[C---:B---3--:R-:W-:Y:S01]  /*1cf0*/  IMAD.WIDE R10, R23.reuse, 0x4, R10 ;  /* 0x00000004170a7825 */ /* 0x048fe200078e020a */
[----:B------:R-:W-:Y:S03]  /*1d00*/  BAR.SYNC.DEFER_BLOCKING 0x0 ;  /* 0x0000000000007b1d */ /* 0x000fe60000010000 */
[----:B0-----:R-:W-:-:S03]  /*1d10*/  IMAD.WIDE R18, R23, 0x4, R8 ;  /* 0x0000000417127825 */ /* 0x001fc600078e0208 */
[----:B------:R-:W0:Y:S01]  /*1d20*/  LDS.64 R12, [UR5+0xc0] ;  /* 0x0000c005ff0c7984 */ /* 0x000e220008000a00 */
[----:B------:R-:W1:Y:S03]  /*1d30*/  LDCU.U8 UR5, c[0x0][0x3fc] ;  /* 0x00007f80ff0577ac */ /* 0x000e660008000000 */
[----:B------:R-:W5:Y:S04]  /*1d40*/  LDG.E.64 R8, desc[UR14][R10.64] ;  /* 0x0000000e0a087981 */ /* 0x000f68000c1e1b00 */
[----:B------:R2:W5:Y:S01]  /*1d50*/  LDG.E.64 R10, desc[UR14][R18.64] ;  /* 0x0000000e120a7981 */ /* 0x000562000c1e1b00 */
[----:B------:R-:W-:Y:S01]  /*1d60*/  BSSY.RECONVERGENT B0, `(.L_x_1349) ;  /* 0x0000079000007945 */ /* 0x000fe20003800200 */
[----:B-1----:R-:W-:Y:S01]  /*1d70*/  UISETP.NE.AND UP0, UPT, UR5, URZ, UPT ;  /* 0x000000ff0500728c */ /* 0x002fe2000bf05270 */
[----:B0-----:R-:W-:-:S04]  /*1d80*/  FMUL.FTZ R23, R12, UR9 ;  /* 0x000000090c177c20 */ /* 0x001fc80008410000 */
[----:B------:R-:W-:-:S04]  /*1d90*/  FMUL.FTZ R29, R23, R23 ;  /* 0x00000017171d7220 */ /* 0x000fc80000410000 */
[----:B------:R-:W-:-:S05]  /*1da0*/  FFMA.FTZ R29, R13, UR9, -R29 ;  /* 0x000000090d1d7c23 */ /* 0x000fca000801081d */
[----:B------:R-:W-:-:S13]  /*1db0*/  FSETP.GTU.FTZ.AND P1, PT, R29, RZ, PT ;  /* 0x000000ff1d00720b */ /* 0x000fda0003f3c000 */
[----:B--2---:R-:W0:Y:S02]  /*1dc0*/  @P1 LDC R18, c[0x0][0x3a8] ;  /* 0x0000ea00ff121b82 */ /* 0x004e240000000800 */
[----:B0-----:R-:W-:Y:S01]  /*1dd0*/  @P1 FADD.FTZ R12, R29, R18 ;  /* 0x000000121d0c1221 */ /* 0x001fe20000010000 */
[----:B------:R-:W-:-:S06]  /*1de0*/  IMAD.MOV.U32 R29, RZ, RZ, 0x3f800000 ;  /* 0x3f800000ff1d7424 */ /* 0x000fcc00078e00ff */
[----:B------:R0:W1:Y:S01]  /*1df0*/  @P1 MUFU.RSQ R29, R12 ;  /* 0x0000000c001d1308 */ /* 0x0000620000001400 */
[----:B------:R-:W-:Y:S05]  /*1e00*/  BRA.U UP0, `(.L_x_1350) ;  /* 0x0000000100b47547 */ /* 0x000fea000b800000 */
[----:B------:R-:W2:Y:S01]  /*1e10*/  LDCU.64 UR10, c[0x0][0x3e8] ;  /* 0x00007d00ff0a77ac */ /* 0x000ea20008000a00 */
[----:B------:R-:W-:Y:S01]  /*1e20*/  BSSY.RECONVERGENT B1, `(.L_x_1351) ;  /* 0x0000018000017945 */ /* 0x000fe20003800200 */
[----:B--2---:R-:W-:Y:S02]  /*1e30*/  ISETP.GE.U32.AND P1, PT, R22, UR10, PT ;  /* 0x0000000a16007c0c */ /* 0x004fe4000bf26070 */
[----:B------:R-:W-:Y:S02]  /*1e40*/  ISETP.GE.U32.AND P2, PT, R21, UR10, PT ;  /* 0x0000000a15007c0c */ /* 0x000fe4000bf46070 */
[----:B------:R-:W-:Y:S02]  /*1e50*/  ISETP.GE.AND.EX P1, PT, R17, UR11, PT, P1 ;  /* 0x0000000b11007c0c */ /* 0x000fe4000bf26310 */
[----:B------:R-:W-:-:S11]  /*1e60*/  ISETP.GE.AND.EX P2, PT, R7, UR11, PT, P2 ;  /* 0x0000000b07007c0c */ /* 0x000fd6000bf46320 */
[----:B------:R-:W-:Y:S05]  /*1e70*/  @P1 BRA `(.L_x_1352) ;  /* 0x0000000000481947 */ /* 0x000fea0003800000 */
[----:B------:R-:W2:Y:S01]  /*1e80*/  LDCU.64 UR16, c[0x0][0x3e0] ;  /* 0x00007c00ff1077ac */ /* 0x000ea20008000a00 */
[--C-:B------:R-:W-:Y:S01]  /*1e90*/  FADD.FTZ R14, R3, -R23.reuse ;  /* 0x80000017030e7221 */ /* 0x100fe20000010000 */
[----:B0-----:R-:W-:Y:S01]  /*1ea0*/  MOV R12, R24 ;  /* 0x00000018000c7202 */ /* 0x001fe20000000f00 */
[----:B------:R-:W-:Y:S01]  /*1eb0*/  FADD.FTZ R0, R0, -R23 ;  /* 0x8000001700007221 */ /* 0x000fe20000010000 */
[----:B------:R-:W0:Y:S01]  /*1ec0*/  LDCU.64 UR8, c[0x0][0x380] ;  /* 0x00007000ff0877ac */ /* 0x000e220008000a00 */
[----:B------:R-:W-:Y:S01]  /*1ed0*/  MOV R13, R27 ;  /* 0x0000001b000d7202 */ /* 0x000fe20000000f00 */
[-C--:B-1----:R-:W-:Y:S01]  /*1ee0*/  FMUL.FTZ R15, R14, R29.reuse ;  /* 0x0000001d0e0f7220 */ /* 0x082fe20000410000 */
[----:B------:R-:W-:-:S03]  /*1ef0*/  FMUL.FTZ R14, R0, R29 ;  /* 0x0000001d000e7220 */ /* 0x000fc60000410000 */
[----:B-----5:R-:W-:Y:S01]  /*1f00*/  FFMA.FTZ R0, R8, R15, R10 ;  /* 0x0000000f08007223 */ /* 0x020fe2000001000a */
[----:B------:R-:W-:Y:S01]  /*1f10*/  FFMA.FTZ R19, R9, R14, R11 ;  /* 0x0000000e09137223 */ /* 0x000fe2000001000b */
[----:B--2---:R-:W-:Y:S02]  /*1f20*/  IMAD R3, R17, UR16, RZ ;  /* 0x0000001011037c24 */ /* 0x004fe4000f8e02ff */
[----:B------:R-:W-:-:S04]  /*1f30*/  IMAD.WIDE.U32 R12, R22, UR16, R12 ;  /* 0x00000010160c7c25 */ /* 0x000fc8000f8e000c */
[----:B------:R-:W-:Y:S01]  /*1f40*/  IMAD R3, R22, UR17, R3 ;  /* 0x0000001116037c24 */ /* 0x000fe2000f8e0203 */
[----:B0-----:R-:W-:-:S04]  /*1f50*/  LEA R14, P1, R12, UR8, 0x1 ;  /* 0x000000080c0e7c11 */ /* 0x001fc8000f8208ff */
[----:B------:R-:W-:-:S04]  /*1f60*/  IADD3 R3, PT, PT, R13, R3, RZ ;  /* 0x000000030d037210 */ /* 0x000fc80007ffe0ff */
[----:B------:R-:W-:Y:S02]  /*1f70*/  LEA.HI.X R15, R12, UR9, R3, 0x1, P1 ;  /* 0x000000090c0f7c11 */ /* 0x000fe400088f0c03 */
[----:B------:R-:W-:-:S05]  /*1f80*/  F2FP.BF16.F32.PACK_AB R3, R19, R0 ;  /* 0x000000001303723e */ /* 0x000fca00000010ff */
[----:B------:R2:W-:Y:S02]  /*1f90*/  STG.E desc[UR14][R14.64], R3 ;  /* 0x000000030e007986 */ /* 0x0005e4000c10190e */
.L_x_1352:
[----:B------:R-:W-:Y:S05]  /*1fa0*/  BSYNC.RECONVERGENT B1 ;  /* 0x0000000000017941 */ /* 0x000fea0003800200 */
.L_x_1351:
[----:B------:R-:W-:Y:S05]  /*1fb0*/  @P2 BRA `(.L_x_1353) ;  /* 0x00000004004c2947 */ /* 0x000fea0003800000 */
[----:B------:R-:W0:Y:S01]  /*1fc0*/  LDCU.64 UR8, c[0x0][0x3e0] ;  /* 0x00007c00ff0877ac */ /* 0x000e220008000a00 */
[----:B------:R-:W-:Y:S01]  /*1fd0*/  MOV R25, R27 ;  /* 0x0000001b00197202 */ /* 0x000fe20000000f00 */
[--C-:B------:R-:W-:Y:S01]  /*1fe0*/  FADD.FTZ R0, R5, -R23.reuse ;  /* 0x8000001705007221 */ /* 0x100fe20000010000 */
[----:B------:R-:W-:Y:S01]  /*1ff0*/  FADD.FTZ R2, R2, -R23 ;  /* 0x8000001702027221 */ /* 0x000fe20000010000 */
[----:B------:R-:W3:Y:S02]  /*2000*/  LDCU.64 UR10, c[0x0][0x380] ;  /* 0x00007000ff0a77ac */ /* 0x000ee40008000a00 */
[-C--:B-12---:R-:W-:Y:S01]  /*2010*/  FMUL.FTZ R3, R0, R29.reuse ;  /* 0x0000001d00037220 */ /* 0x086fe20000410000 */
[----:B------:R-:W-:-:S03]  /*2020*/  FMUL.FTZ R2, R2, R29 ;  /* 0x0000001d02027220 */ /* 0x000fc60000410000 */
[----:B-----5:R-:W-:Y:S01]  /*2030*/  FFMA.FTZ R5, R8, R3, R10 ;  /* 0x0000000308057223 */ /* 0x020fe2000001000a */
[----:B------:R-:W-:-:S05]  /*2040*/  FFMA.FTZ R0, R9, R2, R11 ;  /* 0x0000000209007223 */ /* 0x000fca000001000b */
[----:B------:R-:W-:Y:S01]  /*2050*/  F2FP.BF16.F32.PACK_AB R5, R0, R5 ;  /* 0x000000050005723e */ /* 0x000fe200000010ff */
[----:B0-----:R-:W-:Y:S02]  /*2060*/  IMAD R12, R7, UR8, RZ ;  /* 0x00000008070c7c24 */ /* 0x001fe4000f8e02ff */
[----:B------:R-:W-:-:S04]  /*2070*/  IMAD.WIDE.U32 R24, R21, UR8, R24 ;  /* 0x0000000815187c25 */ /* 0x000fc8000f8e0018 */
[----:B------:R-:W-:Y:S01]  /*2080*/  IMAD R13, R21, UR9, R12 ;  /* 0x00000009150d7c24 */ /* 0x000fe2000f8e020c */
[----:B---3--:R-:W-:-:S04]  /*2090*/  LEA R2, P1, R24, UR10, 0x1 ;  /* 0x0000000a18027c11 */ /* 0x008fc8000f8208ff */
[----:B------:R-:W-:-:S04]  /*20a0*/  IADD3 R13, PT, PT, R25, R13, RZ ;  /* 0x0000000d190d7210 */ /* 0x000fc80007ffe0ff */
[----:B------:R-:W-:-:S05]  /*20b0*/  LEA.HI.X R3, R24, UR11, R13, 0x1, P1 ;  /* 0x0000000b18037c11 */ /* 0x000fca00088f0c0d */
[----:B------:R3:W-:Y:S01]  /*20c0*/  STG.E desc[UR14][R2.64], R5 ;  /* 0x0000000502007986 */ /* 0x0007e2000c10190e */
[----:B------:R-:W-:Y:S05]  /*20d0*/  BRA `(.L_x_1353) ;  /* 0x0000000400047947 */ /* 0x000fea0003800000 */
.L_x_1350:
[----:B------:R-:W2:Y:S01]  /*20e0*/  LDCU.64 UR8, c[0x0][0x3e8] ;  /* 0x00007d00ff0877ac */ /* 0x000ea20008000a00 */
[----:B------:R-:W-:Y:S01]  /*20f0*/  BSSY.RECONVERGENT B1, `(.L_x_1354) ;  /* 0x0000022000017945 */ /* 0x000fe20003800200 */
[----:B--2---:R-:W-:Y:S02]  /*2100*/  ISETP.GE.U32.AND P1, PT, R22, UR8, PT ;  /* 0x0000000816007c0c */ /* 0x004fe4000bf26070 */
[----:B------:R-:W-:Y:S02]  /*2110*/  ISETP.GE.U32.AND P2, PT, R21, UR8, PT ;  /* 0x0000000815007c0c */ /* 0x000fe4000bf46070 */
[----:B------:R-:W-:Y:S02]  /*2120*/  ISETP.GE.AND.EX P1, PT, R17, UR9, PT, P1 ;  /* 0x0000000911007c0c */ /* 0x000fe4000bf26310 */
[----:B------:R-:W-:-:S11]  /*2130*/  ISETP.GE.AND.EX P2, PT, R7, UR9, PT, P2 ;  /* 0x0000000907007c0c */ /* 0x000fd6000bf46320 */
[----:B------:R-:W-:Y:S05]  /*2140*/  @P1 BRA `(.L_x_1355) ;  /* 0x0000000000701947 */ /* 0x000fea0003800000 */
[--C-:B0-----:R-:W-:Y:S01]  /*2150*/  FADD.FTZ R12, R3, -R23.reuse ;  /* 0x80000017030c7221 */ /* 0x101fe20000010000 */
[----:B------:R-:W-:Y:S01]  /*2160*/  FADD.FTZ R0, R0, -R23 ;  /* 0x8000001700007221 */ /* 0x000fe20000010000 */
[----:B------:R-:W0:Y:S01]  /*2170*/  LDCU.64 UR10, c[0x0][0x3e0] ;  /* 0x00007c00ff0a77ac */ /* 0x000e220008000a00 */
[----:B------:R-:W-:Y:S01]  /*2180*/  MOV R15, R27 ;  /* 0x0000001b000f7202 */ /* 0x000fe20000000f00 */
[-C--:B-1----:R-:W-:Y:S01]  /*2190*/  FMUL.FTZ R13, R12, R29.reuse ;  /* 0x0000001d0c0d7220 */ /* 0x082fe20000410000 */
[----:B------:R-:W-:Y:S01]  /*21a0*/  FMUL.FTZ R0, R0, R29 ;  /* 0x0000001d00007220 */ /* 0x000fe20000410000 */
[----:B------:R-:W1:Y:S02]  /*21b0*/  LDCU.64 UR16, c[0x0][0x380] ;  /* 0x00007000ff1077ac */ /* 0x000e640008000a00 */
[----:B-----5:R-:W-:Y:S01]  /*21c0*/  FFMA.FTZ R13, R8, R13, R10 ;  /* 0x0000000d080d7223 */ /* 0x020fe2000001000a */
[----:B------:R-:W-:-:S03]  /*21d0*/  FFMA.FTZ R3, R9, R0, R11 ;  /* 0x0000000009037223 */ /* 0x000fc6000001000b */
[----:B------:R-:W-:Y:S01]  /*21e0*/  FMUL.FTZ R14, R13, -1.4426950216293334961 ;  /* 0xbfb8aa3b0d0e7820 */ /* 0x000fe20000410000 */
[----:B------:R-:W-:-:S05]  /*21f0*/  FMUL.FTZ R19, R3, -1.4426950216293334961 ;  /* 0xbfb8aa3b03137820 */ /* 0x000fca0000410000 */
[----:B------:R-:W2:Y:S08]  /*2200*/  MUFU.EX2 R14, R14 ;  /* 0x0000000e000e7308 */ /* 0x000eb00000000800 */
[----:B------:R-:W3:Y:S01]  /*2210*/  MUFU.EX2 R19, R19 ;  /* 0x0000001300137308 */ /* 0x000ee20000000800 */
[----:B--2---:R-:W-:Y:S01]  /*2220*/  FADD.FTZ R18, R14, 1 ;  /* 0x3f8000000e127421 */ /* 0x004fe20000010000 */
[----:B------:R-:W-:-:S06]  /*2230*/  IMAD.MOV.U32 R14, RZ, RZ, R24 ;  /* 0x000000ffff0e7224 */ /* 0x000fcc00078e0018 */
[----:B------:R-:W2:Y:S01]  /*2240*/  MUFU.RCP R0, R18 ;  /* 0x0000001200007308 */ /* 0x000ea20000001000 */
[----:B0-----:R-:W-:-:S04]  /*2250*/  IMAD.WIDE.U32 R14, R22, UR10, R14 ;  /* 0x0000000a160e7c25 */ /* 0x001fc8000f8e000e */
[----:B---3--:R-:W-:-:S04]  /*2260*/  FADD.FTZ R19, R19, 1 ;  /* 0x3f80000013137421 */ /* 0x008fc80000010000 */
[----:B------:R-:W0:Y:S01]  /*2270*/  MUFU.RCP R12, R19 ;  /* 0x00000013000c7308 */ /* 0x000e220000001000 */
[----:B--2---:R-:W-:Y:S01]  /*2280*/  FMUL.FTZ R0, R13, R0 ;  /* 0x000000000d007220 */ /* 0x004fe20000410000 */
[----:B------:R-:W-:-:S04]  /*2290*/  IMAD R13, R17, UR10, RZ ;  /* 0x0000000a110d7c24 */ /* 0x000fc8000f8e02ff */
[----:B------:R-:W-:Y:S02]  /*22a0*/  IMAD R13, R22, UR11, R13 ;  /* 0x0000000b160d7c24 */ /* 0x000fe4000f8e020d */
[----:B0-----:R-:W-:Y:S01]  /*22b0*/  FMUL.FTZ R3, R3, R12 ;  /* 0x0000000c03037220 */ /* 0x001fe20000410000 */
[C---:B-1----:R-:W-:Y:S02]  /*22c0*/  LEA R12, P1, R14.reuse, UR16, 0x1 ;  /* 0x000000100e0c7c11 */ /* 0x042fe4000f8208ff */
[----:B------:R-:W-:Y:S02]  /*22d0*/  IADD3 R13, PT, PT, R15, R13, RZ ;  /* 0x0000000d0f0d7210 */ /* 0x000fe40007ffe0ff */
[----:B------:R-:W-:Y:S02]  /*22e0*/  F2FP.BF16.F32.PACK_AB R3, R3, R0 ;  /* 0x000000000303723e */ /* 0x000fe400000010ff */
[----:B------:R-:W-:-:S05]  /*22f0*/  LEA.HI.X R13, R14, UR17, R13, 0x1, P1 ;  /* 0x000000110e0d7c11 */ /* 0x000fca00088f0c0d */
[----:B------:R2:W-:Y:S02]  /*2300*/  STG.E desc[UR14][R12.64], R3 ;  /* 0x000000030c007986 */ /* 0x0005e4000c10190e */
.L_x_1355:
[----:B------:R-:W-:Y:S05]  /*2310*/  BSYNC.RECONVERGENT B1 ;  /* 0x0000000000017941 */ /* 0x000fea0003800200 */
.L_x_1354:
[----:B------:R-:W-:Y:S05]  /*2320*/  @P2 BRA `(.L_x_1353) ;  /* 0x0000000000702947 */ /* 0x000fea0003800000 */
[--C-:B------:R-:W-:Y:S01]  /*2330*/  FADD.FTZ R0, R5, -R23.reuse ;  /* 0x8000001705007221 */ /* 0x100fe20000010000 */
[----:B------:R-:W-:Y:S01]  /*2340*/  FADD.FTZ R2, R2, -R23 ;  /* 0x8000001702027221 */ /* 0x000fe20000010000 */
[----:B------:R-:W3:Y:S02]  /*2350*/  LDCU.64 UR8, c[0x0][0x3e0] ;  /* 0x00007c00ff0877ac */ /* 0x000ee40008000a00 */
[-C--:B-12---:R-:W-:Y:S01]  /*2360*/  FMUL.FTZ R3, R0, R29.reuse ;  /* 0x0000001d00037220 */ /* 0x086fe20000410000 */
[----:B------:R-:W-:Y:S01]  /*2370*/  FMUL.FTZ R2, R2, R29 ;  /* 0x0000001d02027220 */ /* 0x000fe20000410000 */
[----:B------:R-:W1:Y:S02]  /*2380*/  LDCU.64 UR10, c[0x0][0x380] ;  /* 0x00007000ff0a77ac */ /* 0x000e640008000a00 */
[----:B-----5:R-:W-:Y:S01]  /*2390*/  FFMA.FTZ R8, R8, R3, R10 ;  /* 0x0000000308087223 */ /* 0x020fe2000001000a */
[----:B------:R-:W-:Y:S01]  /*23a0*/  FFMA.FTZ R9, R9, R2, R11 ;  /* 0x0000000209097223 */ /* 0x000fe2000001000b */
[----:B------:R-:W-:-:S02]  /*23b0*/  MOV R2, R24 ;  /* 0x0000001800027202 */ /* 0x000fc40000000f00 */
[----:B------:R-:W-:Y:S01]  /*23c0*/  FMUL.FTZ R0, R8, -1.4426950216293334961 ;  /* 0xbfb8aa3b08007820 */ /* 0x000fe20000410000 */
[----:B------:R-:W-:Y:S01]  /*23d0*/  FMUL.FTZ R10, R9, -1.4426950216293334961 ;  /* 0xbfb8aa3b090a7820 */ /* 0x000fe20000410000 */
[----:B------:R-:W-:-:S04]  /*23e0*/  MOV R3, R27 ;  /* 0x0000001b00037202 */ /* 0x000fc80000000f00 */
[----:B------:R-:W2:Y:S01]  /*23f0*/  MUFU.EX2 R0, R0 ;  /* 0x0000000000007308 */ /* 0x000ea20000000800 */
[----:B---3--:R-:W-:Y:S02]  /*2400*/  IMAD R14, R7, UR8, RZ ;  /* 0x00000008070e7c24 */ /* 0x008fe4000f8e02ff */
[----:B------:R-:W-:-:S05]  /*2410*/  IMAD.WIDE.U32 R2, R21, UR8, R2 ;  /* 0x0000000815027c25 */ /* 0x000fca000f8e0002 */
[----:B------:R-:W3:Y:S01]  /*2420*/  MUFU.EX2 R10, R10 ;  /* 0x0000000a000a7308 */ /* 0x000ee20000000800 */
[----:B------:R-:W-:-:S05]  /*2430*/  IMAD R15, R21, UR9, R14 ;  /* 0x00000009150f7c24 */ /* 0x000fca000f8e020e */
[----:B------:R-:W-:Y:S01]  /*2440*/  IADD3 R15, PT, PT, R3, R15, RZ ;  /* 0x0000000f030f7210 */ /* 0x000fe20007ffe0ff */
[----:B--2---:R-:W-:-:S06]  /*2450*/  FADD.FTZ R5, R0, 1 ;  /* 0x3f80000000057421 */ /* 0x004fcc0000010000 */
[----:B------:R-:W2:Y:S01]  /*2460*/  MUFU.RCP R5, R5 ;  /* 0x0000000500057308 */ /* 0x000ea20000001000 */
[----:B---3--:R-:W-:-:S07]  /*2470*/  FADD.FTZ R11, R10, 1 ;  /* 0x3f8000000a0b7421 */ /* 0x008fce0000010000 */
[----:B0-----:R-:W0:Y:S01]  /*2480*/  MUFU.RCP R12, R11 ;  /* 0x0000000b000c7308 */ /* 0x001e220000001000 */
[----:B--2---:R-:W-:Y:S01]  /*2490*/  FMUL.FTZ R0, R8, R5 ;  /* 0x0000000508007220 */ /* 0x004fe20000410000 */
[----:B-1----:R-:W-:Y:S01]  /*24a0*/  LEA R8, P1, R2, UR10, 0x1 ;  /* 0x0000000a02087c11 */ /* 0x002fe2000f8208ff */
[----:B0-----:R-:W-:-:S03]  /*24b0*/  FMUL.FTZ R13, R9, R12 ;  /* 0x0000000c090d7220 */ /* 0x001fc60000410000 */
[----:B------:R-:W-:Y:S02]  /*24c0*/  LEA.HI.X R9, R2, UR11, R15, 0x1, P1 ;  /* 0x0000000b02097c11 */ /* 0x000fe400088f0c0f */
[----:B------:R-:W-:-:S05]  /*24d0*/  F2FP.BF16.F32.PACK_AB R13, R13, R0 ;  /* 0x000000000d0d723e */ /* 0x000fca00000010ff */
[----:B------:R4:W-:Y:S02]  /*24e0*/  STG.E desc[UR14][R8.64], R13 ;  /* 0x0000000d08007986 */ /* 0x0009e4000c10190e */
.L_x_1353:
[----:B------:R-:W-:Y:S05]  /*24f0*/  BSYNC.RECONVERGENT B0 ;  /* 0x0000000000007941 */ /* 0x000fea0003800200 */
.L_x_1349:
[----:B------:R-:W0:Y:S01]  /*2500*/  LDCU UR5, c[0x0][0x3f8] ;  /* 0x00007f00ff0577ac */ /* 0x000e220008000800 */
[----:B------:R-:W0:Y:S01]  /*2510*/  LDCU UR8, c[0x0][0x3c8] ;  /* 0x00007900ff0877ac */ /* 0x000e220008000800 */
[----:B------:R-:W-:Y:S02]  /*2520*/  UIADD3 UR7, UPT, UPT, UR18, UR7, URZ ;  /* 0x0000000712077290 */ /* 0x000fe4000fffe0ff */
[----:B------:R-:W-:Y:S02]  /*2530*/  UIADD3 UR4, UPT, UPT, UR4, 0x1, URZ ;  /* 0x0000000104047890 */ /* 0x000fe4000fffe0ff */
[----:B0-----:R-:W-:-:S04]  /*2540*/  UIMAD UR5, UR5, UR8, URZ ;  /* 0x00000008050572a4 */ /* 0x001fc8000f8e02ff */
[----:B------:R-:W-:-:S09]  /*2550*/  UISETP.GE.AND UP0, UPT, UR7, UR5, UPT ;  /* 0x000000050700728c */ /* 0x000fd2000bf06270 */
[----:B------:R-:W-:Y:S05]  /*2560*/  BRA.U !UP0, `(.L_x_1356) ;  /* 0xffffffdd08347547 */ /* 0x000fea000b83ffff */
[----:B------:R-:W-:Y:S05]  /*2570*/  EXIT ;  /* 0x000000000000794d */ /* 0x000fea0003800000 */
.L_x_1357:
        /* <DEDUP_REMOVED lines=16> */
.L_x_2098:


//--------------------- .text._Z35group_norm_nhwc_fwd_one_pass_kernelI11Bf16IOFp32WLi512ELi10ELi640EEv26Group_norm_nhwc_fwd_params --------------------------
	.section	.text._Z35group_norm_nhwc_fwd_one_pass_kernelI11Bf16IOFp32WLi512ELi10ELi640EEv26Group_norm_nhwc_fwd_params,"ax",@progbits
	.align	128
        .global         _Z35group_norm_nhwc_fwd_one_pass_kernelI11Bf16IOFp32WLi512ELi10ELi640EEv26Group_norm_nhwc_fwd_params
        .type           _Z35group_norm_nhwc_fwd_one_pass_kernelI11Bf16IOFp32WLi512ELi10ELi640EEv26Group_norm_nhwc_fwd_params,@function
        .size           _Z35group_norm_nhwc_fwd_one_pass_kernelI11Bf16IOFp32WLi512ELi10ELi640EEv26Group_norm_nhwc_fwd_params,(.L_x_2099 - _Z35group_norm_nhwc_fwd_one_pass_kernelI11Bf16IOFp32WLi512ELi10ELi640EEv26Group_norm_nhwc_fwd_params)
        .other          _Z35group_norm_nhwc_fwd_one_pass_kernelI11Bf16IOFp32WLi512ELi10ELi640EEv26Group_norm_nhwc_fwd_params,@"STO_CUDA_ENTRY STV_DEFAULT"
_Z35group_norm_nhwc_fwd_one_pass_kernelI11Bf16IOFp32WLi512ELi10ELi640EEv26Group_norm_nhwc_fwd_params:
.text._Z35group_norm_nhwc_fwd_one_pass_kernelI11Bf16IOFp32WLi512ELi10ELi640EEv26Group_norm_nhwc_fwd_params:
        /* <DEDUP_REMOVED lines=9> */
[----:B------:R-:W-:Y:S01]  /*0090*/  S2UR UR20, SR_CTAID.X ;  /* 0x00000000001479c3 */ /* 0x000fe20000002500 */
[----:B------:R-:W1:Y:S01]  /*00a0*/  LDCU UR5, c[0x0][0x404] ;  /* 0x00008080ff0577ac */ /* 0x000e620008000800 */
[----:B------:R-:W2:Y:S01]  /*00b0*/  S2R R18, SR_LANEID ;  /* 0x0000000000127919 */ /* 0x000ea20000000000 */
[----:B------:R-:W3:Y:S05]  /*00c0*/  LDCU UR21, c[0x0][0x374] ;  /* 0x00006e80ff1577ac */ /* 0x000eea0008000800 */
[----:B------:R-:W4:Y:S01]  /*00d0*/  S2UR UR4, SR_CgaCtaId ;  /* 0x00000000000479c3 */ /* 0x000f220000008800 */
[----:B------:R-:W5:Y:S01]  /*00e0*/  LDCU.64 UR8, c[0x0][0x388] ;  /* 0x00007100ff0877ac */ /* 0x000f620008000a00 */
[----:B------:R-:W3:Y:S06]  /*00f0*/  LDCU.U8 UR10, c[0x0][0x3fc] ;  /* 0x00007f80ff0a77ac */ /* 0x000eec0008000000 */
[----:B------:R-:W2:Y:S01]  /*0100*/  LDC R17, c[0x0][0x370] ;  /* 0x0000dc00ff117b82 */ /* 0x000ea20000000800 */
[----:B------:R-:W2:Y:S01]  /*0110*/  LDCU.64 UR16, c[0x0][0x358] ;  /* 0x00006b00ff1077ac */ /* 0x000ea20008000a00 */
[----:B-1----:R-:W-:-:S02]  /*0120*/  MOV R2, UR5 ;  /* 0x0000000500027c02 */ /* 0x002fc40008000f00 */
[----:B-----5:R-:W-:Y:S01]  /*0130*/  ISETP.NE.U32.AND P1, PT, RZ, UR8, PT ;  /* 0x00000008ff007c0c */ /* 0x020fe2000bf25070 */
[----:B------:R-:W-:Y:S01]  /*0140*/  UMOV UR8, 0x400 ;  /* 0x0000040000087882 */ /* 0x000fe20000000000 */
[C---:B0-----:R-:W-:Y:S01]  /*0150*/  LOP3.LUT R0, R19.reuse, 0xffff, RZ, 0xc0, !PT ;  /* 0x0000ffff13007812 */ /* 0x041fe200078ec0ff */
[----:B----4-:R-:W-:Y:S01]  /*0160*/  ULEA UR8, UR4, UR8, 0x18 ;  /* 0x0000000804087291 */ /* 0x010fe2000f8ec0ff */
[----:B------:R-:W-:Y:S01]  /*0170*/  SHF.R.U32.HI R21, RZ, 0x2, R19 ;  /* 0x00000002ff157819 */ /* 0x000fe20000011613 */
[----:B---3--:R-:W-:Y:S01]  /*0180*/  UISETP.NE.AND UP0, UPT, UR10, URZ, UPT ;  /* 0x000000ff0a00728c */ /* 0x008fe2000bf05270 */
[----:B------:R-:W-:Y:S01]  /*0190*/  LOP3.LUT P0, RZ, R19, UR20, RZ, 0xfc, !PT ;  /* 0x0000001413ff7c12 */ /* 0x000fe2000f80fcff */
[----:B------:R-:W-:Y:S01]  /*01a0*/  IMAD R0, R0, 0x3334, RZ ;  /* 0x0000333400007824 */ /* 0x000fe200078e02ff */
[----:B------:R-:W-:Y:S01]  /*01b0*/  LOP3.LUT R21, R21, 0xf8, RZ, 0xc0, !PT ;  /* 0x000000f815157812 */ /* 0x000fe200078ec0ff */
[----:B------:R-:W-:Y:S01]  /*01c0*/  UMOV UR4, URZ ;  /* 0x000000ff00047c82 */ /* 0x000fe20008000000 */
[----:B------:R-:W-:Y:S01]  /*01d0*/  ISETP.NE.AND.EX P0, PT, RZ, UR9, !P0, P1 ;  /* 0x00000009ff007c0c */ /* 0x000fe2000c705310 */
[----:B------:R-:W-:Y:S01]  /*01e0*/  UMOV UR9, UR6 ;  /* 0x0000000600097c82 */ /* 0x000fe20008000000 */
[----:B------:R-:W-:-:S04]  /*01f0*/  SHF.R.U32.HI R23, RZ, 0x10, R0 ;  /* 0x00000010ff177819 */ /* 0x000fc80000011600 */
[----:B------:R-:W-:Y:S01]  /*0200*/  PRMT R0, R23, 0x9910, RZ ;  /* 0x0000991017007816 */ /* 0x000fe200000000ff */
[----:B------:R-:W-:-:S04]  /*0210*/  IMAD R23, R2, UR20, R23 ;  /* 0x0000001402177c24 */ /* 0x000fc8000f8e0217 */
[----:B------:R-:W-:Y:S01]  /*0220*/  IMAD R0, R0, 0x5, RZ ;  /* 0x0000000500007824 */ /* 0x000fe200078e02ff */
[----:B------:R-:W-:-:S04]  /*0230*/  IADD3 R20, PT, PT, R23, 0x180, RZ ;  /* 0x0000018017147810 */ /* 0x000fc80007ffe0ff */
[----:B------:R-:W-:-:S04]  /*0240*/  IADD3 R0, PT, PT, RZ, -R0, RZ ;  /* 0x80000000ff007210 */ /* 0x000fc80007ffe0ff */
[----:B------:R-:W-:-:S04]  /*0250*/  PRMT R22, R0, 0x7710, RZ ;  /* 0x0000771000167816 */ /* 0x000fc800000000ff */
[----:B------:R-:W-:-:S04]  /*0260*/  IADD3 R22, PT, PT, R22, R19, RZ ;  /* 0x0000001316167210 */ /* 0x000fc80007ffe0ff */
[----:B--2---:R-:W-:-:S07]  /*0270*/  SHF.L.U32 R22, R22, 0x1, RZ ;  /* 0x0000000116167819 */ /* 0x004fce00000006ff */
.L_x_1385:
[----:B0-----:R-:W0:Y:S01]  /*0280*/  LDCU UR5, c[0x0][0x3f8] ;  /* 0x00007f00ff0577ac */ /* 0x001e220008000800 */
[----:B------:R-:W-:Y:S02]  /*0290*/  IABS R6, UR9 ;  /* 0x0000000900067c13 */ /* 0x000fe40008000000 */
[C---:B------:R-:W-:Y:S01]  /*02a0*/  IADD3 R29, PT, PT, R23.reuse, 0x80, RZ ;  /* 0x00000080171d7810 */ /* 0x040fe20007ffe0ff */
[----:B-1----:R-:W1:Y:S01]  /*02b0*/  LDCU.64 UR14, c[0x0][0x3e8] ;  /* 0x00007d00ff0e77ac */ /* 0x002e620008000a00 */
[----:B------:R-:W-:Y:S02]  /*02c0*/  SHF.R.S32.HI R13, RZ, 0x1f, R23 ;  /* 0x0000001fff0d7819 */ /* 0x000fe40000011417 */
[----:B------:R-:W-:Y:S02]  /*02d0*/  LOP3.LUT R26, R22, 0xffff, RZ, 0xc0, !PT ;  /* 0x0000ffff161a7812 */ /* 0x000fe400078ec0ff */
[----:B------:R-:W-:Y:S01]  /*02e0*/  IADD3 R12, PT, PT, R23, 0x100, RZ ;  /* 0x00000100170c7810 */ /* 0x000fe20007ffe0ff */
[----:B0-----:R-:W-:Y:S01]  /*02f0*/  IMAD.U32 R0, RZ, RZ, UR5 ;  /* 0x00000005ff007e24 */ /* 0x001fe2000f8e00ff */
[----:B-1----:R-:W-:-:S04]  /*0300*/  ISETP.GE.U32.AND P2, PT, R29, UR14, PT ;  /* 0x0000000e1d007c0c */ /* 0x002fc8000bf46070 */
[----:B--23--:R-:W-:Y:S02]  /*0310*/  IABS R5, R0 ;  /* 0x0000000000057213 */ /* 0x00cfe40000000000 */
[----:B------:R-:W-:Y:S02]  /*0320*/  ISETP.GE.U32.AND P4, PT, R20, UR14, PT ;  /* 0x0000000e14007c0c */ /* 0x000fe4000bf86070 */
[----:B------:R-:W0:Y:S08]  /*0330*/  I2F.RP R0, R5 ;  /* 0x0000000500007306 */ /* 0x000e300000209400 */
[----:B0-----:R-:W0:Y:S02]  /*0340*/  MUFU.RCP R0, R0 ;  /* 0x0000000000007308 */ /* 0x001e240000001000 */
[----:B0-----:R-:W-:-:S06]  /*0350*/  IADD3 R2, PT, PT, R0, 0xffffffe, RZ ;  /* 0x0ffffffe00027810 */ /* 0x001fcc0007ffe0ff */
[----:B------:R0:W1:Y:S02]  /*0360*/  F2I.FTZ.U32.TRUNC.NTZ R3, R2 ;  /* 0x0000000200037305 */ /* 0x000064000021f000 */
[----:B0-----:R-:W-:Y:S01]  /*0370*/  HFMA2 R2, -RZ, RZ, 0, 0 ;  /* 0x00000000ff027431 */ /* 0x001fe200000001ff */
[----:B-1----:R-:W-:Y:S02]  /*0380*/  R2UR UR11, R3 ;  /* 0x00000000030b72ca */ /* 0x002fe400000e0000 */
[----:B------:R-:W-:Y:S02]  /*0390*/  IADD3 R4, PT, PT, RZ, -R3, RZ ;  /* 0x80000003ff047210 */ /* 0x000fe40007ffe0ff */
[----:B------:R-:W-:-:S03]  /*03a0*/  R2UR UR10, R2 ;  /* 0x00000000020a72ca */ /* 0x000fc600000e0000 */
[----:B------:R-:W-:Y:S01]  /*03b0*/  IMAD R7, R4, R5, RZ ;  /* 0x0000000504077224 */ /* 0x000fe200078e02ff */
[----:B------:R-:W-:-:S04]  /*03c0*/  MOV R4, R6 ;  /* 0x0000000600047202 */ /* 0x000fc80000000f00 */
[----:B------:R-:W-:-:S05]  /*03d0*/  R2UR UR12, R4 ;  /* 0x00000000040c72ca */ /* 0x000fca00000e0000 */
[----:B------:R-:W-:Y:S01]  /*03e0*/  IMAD.HI.U32 R7, R3, R7, UR10 ;  /* 0x0000000a03077e27 */ /* 0x000fe2000f8e0007 */
[----:B------:R-:W-:-:S04]  /*03f0*/  SHF.R.S32.HI R3, RZ, 0x1f, R29 ;  /* 0x0000001fff037819 */ /* 0x000fc8000001141d */
[----:B------:R-:W-:Y:S02]  /*0400*/  R2UR UR10, R7 ;  /* 0x00000000070a72ca */ /* 0x000fe400000e0000 */
[----:B------:R-:W-:-:S11]  /*0410*/  ISETP.GE.AND.EX P2, PT, R3, UR15, PT, P2 ;  /* 0x0000000f03007c0c */ /* 0x000fd6000bf46320 */
[----:B------:R-:W-:Y:S02]  /*0420*/  UIMAD.WIDE.U32 UR10, UR10, UR12, URZ ;  /* 0x0000000c0a0a72a5 */ /* 0x000fe4000f8e00ff */
[----:B------:R-:W-:-:S04]  /*0430*/  ULOP3.LUT UR10, UR9, UR5, URZ, 0x3c, !UPT ;  /* 0x00000005090a7292 */ /* 0x000fc8000f8e3cff */
[----:B------:R-:W-:-:S04]  /*0440*/  IMAD R0, RZ, RZ, -UR11 ;  /* 0x8000000bff007e24 */ /* 0x000fc8000f8e02ff */
[C---:B------:R-:W-:Y:S01]  /*0450*/  IMAD R0, R5.reuse, R0, UR12 ;  /* 0x0000000c05007e24 */ /* 0x040fe2000f8e0200 */
[----:B------:R-:W0:Y:S04]  /*0460*/  LDCU.64 UR12, c[0x0][0x3f0] ;  /* 0x00007e00ff0c77ac */ /* 0x000e280008000a00 */
[----:B------:R-:W-:-:S13]  /*0470*/  ISETP.GT.U32.AND P1, PT, R5, R0, PT ;  /* 0x000000000500720c */ /* 0x000fda0003f24070 */
[----:B------:R-:W-:Y:S01]  /*0480*/  VOTEU.ANY UP1, P1 ;  /* 0x0000000000ff7886 */ /* 0x000fe20000820100 */
[----:B------:R-:W-:Y:S01]  /*0490*/  PLOP3.LUT P1, PT, PT, PT, UP1, 0x80, 0x8 ;  /* 0x000000000008781c */ /* 0x000fe20003f2f018 */
[----:B0-----:R-:W-:-:S03]  /*04a0*/  IMAD.U32 R7, RZ, RZ, UR12 ;  /* 0x0000000cff077e24 */ /* 0x001fc6000f8e00ff */
[----:B------:R-:W-:Y:S02]  /*04b0*/  @!UP1 UIADD3 UR11, UPT, UPT, UR11, 0x1, URZ ;  /* 0x000000010b0b9890 */ /* 0x000fe4000fffe0ff */
[----:B------:R-:W-:-:S07]  /*04c0*/  UISETP.GE.AND UP1, UPT, UR10, URZ, UPT ;  /* 0x000000ff0a00728c */ /* 0x000fce000bf26270 */
[----:B------:R-:W-:-:S04]  /*04d0*/  @!P1 IADD3 R0, PT, PT, R0, -R5, RZ ;  /* 0x8000000500009210 */ /* 0x000fc80007ffe0ff */
[----:B------:R-:W-:Y:S02]  /*04e0*/  ISETP.GE.U32.AND P1, PT, R0, R5, PT ;  /* 0x000000050000720c */ /* 0x000fe40003f26070 */
[----:B------:R-:W0:Y:S11]  /*04f0*/  @!P2 LDC.64 R4, c[0x0][0x3e0] ;  /* 0x0000f800ff04ab82 */ /* 0x000e360000000a00 */
[----:B------:R-:W-:Y:S01]  /*0500*/  VOTEU.ANY UP2, P1 ;  /* 0x0000000000ff7886 */ /* 0x000fe20000840100 */
[----:B------:R-:W-:-:S04]  /*0510*/  ISETP.GE.U32.AND P1, PT, R23, UR14, PT ;  /* 0x0000000e17007c0c */ /* 0x000fc8000bf26070 */
[----:B------:R-:W-:Y:S01]  /*0520*/  @UP2 UIADD3 UR11, UPT, UPT, UR11, 0x1, URZ ;  /* 0x000000010b0b2890 */ /* 0x000fe2000fffe0ff */
[----:B------:R-:W-:Y:S01]  /*0530*/  ISETP.GE.AND.EX P1, PT, R13, UR15, PT, P1 ;  /* 0x0000000f0d007c0c */ /* 0x000fe2000bf26310 */
[----:B------:R-:W-:Y:S02]  /*0540*/  UISETP.NE.AND UP2, UPT, UR5, URZ, UPT ;  /* 0x000000ff0500728c */ /* 0x000fe4000bf45270 */
[----:B------:R-:W-:Y:S01]  /*0550*/  @!UP1 UIADD3 UR11, UPT, UPT, -UR11, URZ, URZ ;  /* 0x000000ff0b0b9290 */ /* 0x000fe2000fffe1ff */
[----:B0----5:R-:W-:-:S04]  /*0560*/  @!P2 IMAD R10, R3, R4, RZ ;  /* 0x00000004030aa224 */ /* 0x021fc800078e02ff */
[----:B------:R-:W-:-:S04]  /*0570*/  @!P2 IMAD R11, R29, R5, R10 ;  /* 0x000000051d0ba224 */ /* 0x000fc800078e020a */
[----:B------:R-:W-:Y:S01]  /*0580*/  @!UP2 ULOP3.LUT UR11, URZ, UR5, URZ, 0x33, !UPT ;  /* 0x00000005ff0ba292 */ /* 0x000fe2000f8e33ff */
[----:B------:R-:W0:Y:S03]  /*0590*/  @!P1 LDC.64 R8, c[0x0][0x3e0] ;  /* 0x0000f800ff089b82 */ /* 0x000e260000000a00 */
[----:B------:R-:W-:-:S04]  /*05a0*/  UIADD3 UR10, UPT, UPT, -UR11, URZ, URZ ;  /* 0x000000ff0b0a7290 */ /* 0x000fc8000fffe1ff */
[----:B------:R-:W-:Y:S01]  /*05b0*/  UIMAD UR10, UR5, UR10, UR9 ;  /* 0x0000000a050a72a4 */ /* 0x000fe2000f8e0209 */
[----:B------:R-:W1:Y:S01]  /*05c0*/  @!P1 LDC.64 R2, c[0x0][0x390] ;  /* 0x0000e400ff029b82 */ /* 0x000e620000000a00 */
[----:B------:R-:W-:Y:S02]  /*05d0*/  USHF.R.S32.HI UR5, URZ, 0x1f, UR11 ;  /* 0x0000001fff057899 */ /* 0x000fe4000801140b */
[----:B------:R-:W-:Y:S02]  /*05e0*/  UIMAD UR10, UR10, 0xa, URZ ;  /* 0x0000000a0a0a78a4 */ /* 0x000fe4000f8e02ff */
[----:B------:R-:W-:-:S04]  /*05f0*/  UIMAD UR5, UR5, UR12, URZ ;  /* 0x0000000c050572a4 */ /* 0x000fc8000f8e02ff */
[----:B------:R-:W-:Y:S01]  /*0600*/  IADD3 R26, P3, PT, R26, UR10, RZ ;  /* 0x0000000a1a1a7c10 */ /* 0x000fe2000ff7e0ff */
[----:B------:R-:W-:Y:S01]  /*0610*/  UIMAD UR5, UR11, UR13, UR5 ;  /* 0x0000000d0b0572a4 */ /* 0x000fe2000f8e0205 */
[----:B------:R-:W-:-:S04]  /*0620*/  MOV R0, UR10 ;  /* 0x0000000a00007c02 */ /* 0x000fc80008000f00 */
[----:B------:R-:W-:Y:S01]  /*0630*/  LEA.HI.X.SX32 R27, R0, RZ, 0x1, P3 ;  /* 0x000000ff001b7211 */ /* 0x000fe200018f0eff */
[----:B0-----:R-:W-:Y:S01]  /*0640*/  @!P1 IMAD R10, R13, R8, RZ ;  /* 0x000000080d0a9224 */ /* 0x001fe200078e02ff */
[----:B------:R-:W-:Y:S02]  /*0650*/  ISETP.GE.U32.AND P3, PT, R12, UR14, PT ;  /* 0x0000000e0c007c0c */ /* 0x000fe4000bf66070 */
[----:B------:R-:W-:Y:S01]  /*0660*/  SHF.R.S32.HI R0, RZ, 0x1f, R12 ;  /* 0x0000001fff007819 */ /* 0x000fe2000001140c */
[----:B------:R-:W-:Y:S01]  /*0670*/  IMAD.WIDE.U32 R26, R7, UR11, R26 ;  /* 0x0000000b071a7c25 */ /* 0x000fe2000f8e001a */
[----:B------:R-:W-:Y:S01]  /*0680*/  SHF.R.S32.HI R13, RZ, 0x1f, R20 ;  /* 0x0000001fff0d7819 */ /* 0x000fe20000011414 */
[----:B------:R-:W0:Y:S01]  /*0690*/  @!P2 LDC.64 R6, c[0x0][0x390] ;  /* 0x0000e400ff06ab82 */ /* 0x000e220000000a00 */
[----:B------:R-:W-:Y:S01]  /*06a0*/  ISETP.GE.AND.EX P3, PT, R0, UR15, PT, P3 ;  /* 0x0000000f00007c0c */ /* 0x000fe2000bf66330 */
[----:B------:R-:W-:Y:S01]  /*06b0*/  @!P1 IMAD R10, R23, R9, R10 ;  /* 0x00000009170a9224 */ /* 0x000fe200078e020a */
[----:B------:R-:W-:-:S02]  /*06c0*/  IADD3 R25, PT, PT, R27, UR5, RZ ;  /* 0x000000051b197c10 */ /* 0x000fc4000fffe0ff */
[-C--:B------:R-:W-:Y:S02]  /*06d0*/  @!P2 MOV R24, R26.reuse ;  /* 0x0000001a0018a202 */ /* 0x080fe40000000f00 */
[----:B------:R-:W-:Y:S02]  /*06e0*/  @!P1 MOV R14, R26 ;  /* 0x0000001a000e9202 */ /* 0x000fe40000000f00 */
[----:B------:R-:W-:Y:S01]  /*06f0*/  @!P1 MOV R15, R25 ;  /* 0x00000019000f9202 */ /* 0x000fe20000000f00 */
[----:B------:R-:W-:Y:S01]  /*0700*/  @!P2 IMAD.WIDE.U32 R28, R29, R4, R24 ;  /* 0x000000041d1ca225 */ /* 0x000fe200078e0018 */
[----:B------:R-:W-:-:S03]  /*0710*/  ISETP.GE.AND.EX P4, PT, R13, UR15, PT, P4 ;  /* 0x0000000f0d007c0c */ /* 0x000fc6000bf86340 */
[----:B------:R-:W2:Y:S01]  /*0720*/  @!P3 LDC.64 R4, c[0x0][0x3e0] ;  /* 0x0000f800ff04bb82 */ /* 0x000ea20000000a00 */
[----:B------:R-:W-:Y:S01]  /*0730*/  @!P1 IMAD.WIDE.U32 R14, R23, R8, R14 ;  /* 0x00000008170e9225 */ /* 0x000fe200078e000e */
[----:B------:R-:W-:-:S03]  /*0740*/  @!P2 IADD3 R11, PT, PT, R29, R11, RZ ;  /* 0x0000000b1d0ba210 */ /* 0x000fc60007ffe0ff */
[----:B------:R-:W-:-:S03]  /*0750*/  @!P1 IMAD.IADD R15, R15, 0x1, R10 ;  /* 0x000000010f0f9824 */ /* 0x000fc600078e020a */
[----:B------:R-:W3:Y:S01]  /*0760*/  @!P3 LDC.64 R8, c[0x0][0x390] ;  /* 0x0000e400ff08bb82 */ /* 0x000ee20000000a00 */
[----:B0-----:R-:W-:-:S04]  /*0770*/  @!P2 LEA R6, P5, R28, R6, 0x1 ;  /* 0x000000061c06a211 */ /* 0x001fc800078a08ff */
[----:B------:R-:W-:Y:S02]  /*0780*/  @!P2 LEA.HI.X R7, R28, R7, R11, 0x1, P5 ;  /* 0x000000071c07a211 */ /* 0x000fe400028f0c0b */
[C---:B-1----:R-:W-:Y:S01]  /*0790*/  @!P1 LEA R28, P5, R14.reuse, R2, 0x1 ;  /* 0x000000020e1c9211 */ /* 0x042fe200078a08ff */
[----:B------:R-:W0:Y:S01]  /*07a0*/  @!P4 LDC.64 R10, c[0x0][0x3e0] ;  /* 0x0000f800ff0acb82 */ /* 0x000e220000000a00 */
[----:B------:R-:W-:Y:S02]  /*07b0*/  @!P3 MOV R2, R26 ;  /* 0x0000001a0002b202 */ /* 0x000fe40000000f00 */
[----:B------:R-:W-:Y:S02]  /*07c0*/  @!P1 LEA.HI.X R29, R14, R3, R15, 0x1, P5 ;  /* 0x000000030e1d9211 */ /* 0x000fe400028f0c0f */
[----:B------:R-:W-:Y:S01]  /*07d0*/  @!P3 MOV R3, R25 ;  /* 0x000000190003b202 */ /* 0x000fe20000000f00 */
[----:B--2---:R-:W-:-:S04]  /*07e0*/  @!P3 IMAD R0, R0, R4, RZ ;  /* 0x000000040000b224 */ /* 0x004fc800078e02ff */
[C---:B------:R-:W-:Y:S02]  /*07f0*/  @!P3 IMAD R0, R12.reuse, R5, R0 ;  /* 0x000000050c00b224 */ /* 0x040fe400078e0200 */
[----:B------:R-:W-:-:S04]  /*0800*/  @!P3 IMAD.WIDE.U32 R4, R12, R4, R2 ;  /* 0x000000040c04b225 */ /* 0x000fc800078e0002 */
[----:B------:R-:W-:Y:S01]  /*0810*/  HFMA2 R12, -RZ, RZ, 0, 0 ;  /* 0x00000000ff0c7431 */ /* 0x000fe200000001ff */
[----:B------:R-:W1:Y:S01]  /*0820*/  @!P4 LDC.64 R2, c[0x0][0x390] ;  /* 0x0000e400ff02cb82 */ /* 0x000e620000000a00 */
[----:B------:R-:W-:-:S04]  /*0830*/  @!P3 IADD3 R0, PT, PT, R5, R0, RZ ;  /* 0x000000000500b210 */ /* 0x000fc80007ffe0ff */
[----:B------:R-:W2:Y:S01]  /*0840*/  @!P2 LDG.E R12, desc[UR16][R6.64] ;  /* 0x00000010060ca981 */ /* 0x000ea2000c1e1900 */
[C---:B---3--:R-:W-:Y:S01]  /*0850*/  @!P3 LEA R8, P2, R4.reuse, R8, 0x1 ;  /* 0x000000080408b211 */ /* 0x048fe200078408ff */
[----:B0-----:R-:W-:Y:S01]  /*0860*/  @!P4 IMAD R13, R13, R10, RZ ;  /* 0x0000000a0d0dc224 */ /* 0x001fe200078e02ff */
[----:B------:R-:W-:Y:S02]  /*0870*/  @!P4 MOV R5, R25 ;  /* 0x000000190005c202 */ /* 0x000fe40000000f00 */
[----:B------:R-:W-:Y:S02]  /*0880*/  @!P3 LEA.HI.X R9, R4, R9, R0, 0x1, P2 ;  /* 0x000000090409b211 */ /* 0x000fe400010f0c00 */
[----:B------:R-:W-:Y:S01]  /*0890*/  @!P4 MOV R4, R26 ;  /* 0x0000001a0004c202 */ /* 0x000fe20000000f00 */
[----:B------:R-:W-:Y:S01]  /*08a0*/  @!P4 IMAD R13, R20, R11, R13 ;  /* 0x0000000b140dc224 */ /* 0x000fe200078e020d */
[----:B------:R-:W-:-:S03]  /*08b0*/  MOV R16, RZ ;  /* 0x000000ff00107202 */ /* 0x000fc60000000f00 */
[----:B------:R-:W-:-:S03]  /*08c0*/  @!P4 IMAD.WIDE.U32 R4, R20, R10, R4 ;  /* 0x0000000a1404c225 */ /* 0x000fc600078e0004 */
[----:B------:R-:W3:Y:S01]  /*08d0*/  @!P1 LDG.E R16, desc[UR16][R28.64] ;  /* 0x000000101c109981 */ /* 0x000ee2000c1e1900 */
[----:B------:R-:W-:Y:S01]  /*08e0*/  IMAD.MOV.U32 R11, RZ, RZ, RZ ;  /* 0x000000ffff0b7224 */ /* 0x000fe200078e00ff */
[----:B------:R-:W-:Y:S02]  /*08f0*/  @!P4 IADD3 R0, PT, PT, R5, R13, RZ ;  /* 0x0000000d0500c210 */ /* 0x000fe40007ffe0ff */
[----:B-1----:R-:W-:-:S03]  /*0900*/  @!P4 LEA R2, P2, R4, R2, 0x1 ;  /* 0x000000020402c211 */ /* 0x002fc600078408ff */
[----:B------:R-:W4:Y:S01]  /*0910*/  @!P3 LDG.E R11, desc[UR16][R8.64] ;  /* 0x00000010080bb981 */ /* 0x000f22000c1e1900 */
[----:B------:R-:W-:Y:S01]  /*0920*/  @!P4 LEA.HI.X R3, R4, R3, R0, 0x1, P2 ;  /* 0x000000030403c211 */ /* 0x000fe200010f0c00 */
[----:B------:R-:W-:-:S06]  /*0930*/  HFMA2 R4, -RZ, RZ, 0, 0 ;  /* 0x00000000ff047431 */ /* 0x000fcc00000001ff */
[----:B------:R0:W5:Y:S01]  /*0940*/  @!P4 LDG.E R4, desc[UR16][R2.64] ;  /* 0x000000100204c981 */ /* 0x000162000c1e1900 */
[C---:B------:R-:W-:Y:S01]  /*0950*/  ISETP.GT.AND P2, PT, R18.reuse, 0x1e, PT ;  /* 0x0000001e1200780c */ /* 0x040fe20003f44270 */
[----:B------:R-:W-:Y:S01]  /*0960*/  BSSY.RECONVERGENT B0, `(.L_x_1358) ;  /* 0x000003e000007945 */ /* 0x000fe20003800200 */
[----:B------:R-:W-:Y:S02]  /*0970*/  ISETP.GT.AND P3, PT, R18, 0xf, PT ;  /* 0x0000000f1200780c */ /* 0x000fe40003f64270 */
[C---:B--2---:R-:W-:Y:S02]  /*0980*/  PRMT R5, R12.reuse, 0x7632, R5 ;  /* 0x000076320c057816 */ /* 0x044fe40000000005 */
[----:B------:R-:W-:Y:S02]  /*0990*/  SHF.L.U32 R6, R12, 0x10, RZ ;  /* 0x000000100c067819 */ /* 0x000fe400000006ff */
[----:B------:R-:W-:-:S05]  /*09a0*/  SHF.L.U32 R5, R5, 0x10, RZ ;  /* 0x0000001005057819 */ /* 0x000fca00000006ff */
[----:B0-----:R-:W-:Y:S01]  /*09b0*/  FMUL.FTZ R3, R5, R5 ;  /* 0x0000000505037220 */ /* 0x001fe20000410000 */
[----:B------:R-:W-:-:S03]  /*09c0*/  FADD.FTZ R13, R6, R5 ;  /* 0x00000005060d7221 */ /* 0x000fc60000010000 */
[----:B------:R-:W-:Y:S01]  /*09d0*/  FFMA.FTZ R10, R6, R6, R3 ;  /* 0x00000006060a7223 */ /* 0x000fe20000010003 */
[C---:B---3--:R-:W-:Y:S02]  /*09e0*/  PRMT R7, R16.reuse, 0x7632, R7 ;  /* 0x0000763210077816 */ /* 0x048fe40000000007 */
[----:B------:R-:W-:-:S03]  /*09f0*/  SHF.L.U32 R16, R16, 0x10, RZ ;  /* 0x0000001010107819 */ /* 0x000fc600000006ff */
[----:B------:R-:W-:Y:S01]  /*0a00*/  IMAD.U32 R7, R7, 0x10000, RZ ;  /* 0x0001000007077824 */ /* 0x000fe200078e00ff */
[----:B----4-:R-:W-:-:S03]  /*0a10*/  PRMT R0, R11, 0x7632, R0 ;  /* 0x000076320b007816 */ /* 0x010fc60000000000 */
[----:B------:R-:W-:Y:S01]  /*0a20*/  FMUL.FTZ R9, R7, R7 ;  /* 0x0000000707097220 */ /* 0x000fe20000410000 */
[----:B------:R-:W-:Y:S01]  /*0a30*/  FADD.FTZ R8, R16, R7 ;  /* 0x0000000710087221 */ /* 0x000fe20000010000 */
[----:B------:R-:W-:Y:S02]  /*0a40*/  SHF.L.U32 R0, R0, 0x10, RZ ;  /* 0x0000001000007819 */ /* 0x000fe400000006ff */
[----:B------:R-:W-:Y:S01]  /*0a50*/  FFMA.FTZ R9, R16, R16, R9 ;  /* 0x0000001010097223 */ /* 0x000fe20000010009 */
[----:B------:R-:W-:Y:S01]  /*0a60*/  FADD.FTZ R8, RZ, R8 ;  /* 0x00000008ff087221 */ /* 0x000fe20000010000 */
[----:B------:R-:W-:Y:S02]  /*0a70*/  SHF.L.U32 R2, R11, 0x10, RZ ;  /* 0x000000100b027819 */ /* 0x000fe400000006ff */
[----:B------:R-:W-:Y:S01]  /*0a80*/  FADD.FTZ R9, RZ, R9 ;  /* 0x00000009ff097221 */ /* 0x000fe20000010000 */
[----:B------:R-:W-:Y:S01]  /*0a90*/  FADD.FTZ R8, R8, R13 ;  /* 0x0000000d08087221 */ /* 0x000fe20000010000 */
[----:B-----5:R-:W-:Y:S01]  /*0aa0*/  PRMT R3, R4, 0x7632, R3 ;  /* 0x0000763204037816 */ /* 0x020fe20000000003 */
[----:B------:R-:W-:Y:S01]  /*0ab0*/  FMUL.FTZ R13, R0, R0 ;  /* 0x00000000000d7220 */ /* 0x000fe20000410000 */
[----:B------:R-:W-:Y:S01]  /*0ac0*/  FADD.FTZ R9, R9, R10 ;  /* 0x0000000a09097221 */ /* 0x000fe20000010000 */
[C---:B------:R-:W-:Y:S01]  /*0ad0*/  FADD.FTZ R11, R2.reuse, R0 ;  /* 0x00000000020b7221 */ /* 0x040fe20000010000 */
[----:B------:R-:W-:Y:S01]  /*0ae0*/  SHF.L.U32 R3, R3, 0x10, RZ ;  /* 0x0000001003037819 */ /* 0x000fe200000006ff */
[----:B------:R-:W-:Y:S01]  /*0af0*/  FFMA.FTZ R10, R2, R2, R13 ;  /* 0x00000002020a7223 */ /* 0x000fe2000001000d */
[----:B------:R-:W-:-:S02]  /*0b00*/  IMAD.U32 R4, R4, 0x10000, RZ ;  /* 0x0001000004047824 */ /* 0x000fc400078e00ff */
[----:B------:R-:W-:Y:S01]  /*0b10*/  FADD.FTZ R8, R8, R11 ;  /* 0x0000000b08087221 */ /* 0x000fe20000010000 */
[----:B------:R-:W-:Y:S01]  /*0b20*/  FMUL.FTZ R13, R3, R3 ;  /* 0x00000003030d7220 */ /* 0x000fe20000410000 */
[----:B------:R-:W-:Y:S01]  /*0b30*/  FADD.FTZ R9, R9, R10 ;  /* 0x0000000a09097221 */ /* 0x000fe20000010000 */
[C---:B------:R-:W-:Y:S02]  /*0b40*/  FADD.FTZ R11, R4.reuse, R3 ;  /* 0x00000003040b7221 */ /* 0x040fe40000010000 */
[----:B------:R-:W-:Y:S02]  /*0b50*/  FFMA.FTZ R10, R4, R4, R13 ;  /* 0x00000004040a7223 */ /* 0x000fe4000001000d */
        /* <DEDUP_REMOVED lines=30> */
.L_x_1359:
[----:B------:R-:W-:Y:S05]  /*0d40*/  BSYNC.RECONVERGENT B0 ;  /* 0x0000000000007941 */ /* 0x000fea0003800200 */
.L_x_1358:
        /* <DEDUP_REMOVED lines=8> */
[----:B------:R-:W4:Y:S02]  /*0dd0*/  LDS.128 R8, [UR5+0x20] ;  /* 0x00002005ff087984 */ /* 0x000f240008000c00 */
[----:B----4-:R-:W-:Y:S01]  /*0de0*/  FADD.FTZ R29, R12, R8 ;  /* 0x000000080c1d7221 */ /* 0x010fe20000010000 */
[----:B------:R-:W-:Y:S02]  /*0df0*/  FADD.FTZ R8, R13, R9 ;  /* 0x000000090d087221 */ /* 0x000fe40000010000 */
[----:B0123--:R-:W0:Y:S01]  /*0e00*/  LDS.128 R12, [UR5+0x30] ;  /* 0x00003005ff0c7984 */ /* 0x00fe220008000c00 */
[----:B------:R-:W-:Y:S01]  /*0e10*/  FADD.FTZ R29, R29, R10 ;  /* 0x0000000a1d1d7221 */ /* 0x000fe20000010000 */
[----:B------:R-:W-:-:S03]  /*0e20*/  FADD.FTZ R8, R8, R11 ;  /* 0x0000000b08087221 */ /* 0x000fc60000010000 */
[----:B0-----:R-:W-:Y:S01]  /*0e30*/  FADD.FTZ R29, R29, R12 ;  /* 0x0000000c1d1d7221 */ /* 0x001fe20000010000 */
[----:B------:R-:W-:Y:S02]  /*0e40*/  FADD.FTZ R12, R8, R13 ;  /* 0x0000000d080c7221 */ /* 0x000fe40000010000 */
[----:B------:R-:W0:Y:S01]  /*0e50*/  LDS.128 R8, [UR5+0x40] ;  /* 0x00004005ff087984 */ /* 0x000e220008000c00 */
        /* <DEDUP_REMOVED lines=31> */
[----:B------:R-:W-:Y:S02]  /*1050*/  FADD.FTZ R14, R12, R15 ;  /* 0x0000000f0c0e7221 */ /* 0x000fe40000010000 */
[----:B------:R-:W1:Y:S01]  /*1060*/  LDS.64 R12, [UR5+0xb0] ;  /* 0x0000b005ff0c7984 */ /* 0x000e620008000a00 */
[----:B0-----:R-:W-:Y:S01]  /*1070*/  FADD.FTZ R29, R29, R8 ;  /* 0x000000081d1d7221 */ /* 0x001fe20000010000 */
[----:B------:R-:W-:-:S03]  /*1080*/  FADD.FTZ R14, R14, R9 ;  /* 0x000000090e0e7221 */ /* 0x000fc60000010000 */
[----:B------:R-:W-:Y:S01]  /*1090*/  FADD.FTZ R29, R29, R10 ;  /* 0x0000000a1d1d7221 */ /* 0x000fe20000010000 */
[----:B------:R-:W-:-:S03]  /*10a0*/  FADD.FTZ R14, R14, R11 ;  /* 0x0000000b0e0e7221 */ /* 0x000fc60000010000 */
[----:B-1----:R-:W-:Y:S01]  /*10b0*/  FADD.FTZ R12, R29, R12 ;  /* 0x0000000c1d0c7221 */ /* 0x002fe20000010000 */
[----:B------:R-:W-:-:S07]  /*10c0*/  FADD.FTZ R13, R14, R13 ;  /* 0x0000000d0e0d7221 */ /* 0x000fce0000010000 */
.L_x_1361:
[----:B------:R-:W-:Y:S05]  /*10d0*/  BSYNC.RECONVERGENT B0 ;  /* 0x0000000000007941 */ /* 0x000fea0003800200 */
.L_x_1360:
[----:B------:R-:W-:Y:S05]  /*10e0*/  @!P2 BRA `(.L_x_1362) ;  /* 0x0000000c00b4a947 */ /* 0x000fea0003800000 */
[----:B------:R-:W4:Y:S01]  /*10f0*/  LDC.64 R8, c[0x0][0x3b8] ;  /* 0x0000ee00ff087b82 */ /* 0x000f220000000a00 */
[----:B------:R-:W-:Y:S01]  /*1100*/  ULOP3.LUT UR5, UR4, 0x1, URZ, 0xc0, !UPT ;  /* 0x0000000104057892 */ /* 0x000fe2000f8ec0ff */
[----:B------:R-:W-:-:S03]  /*1110*/  ISETP.GE.U32.AND P2, PT, R17, 0x8, PT ;  /* 0x000000081100780c */ /* 0x000fc60003f46070 */
[----:B------:R-:W-:-:S06]  /*1120*/  UIMAD UR5, UR5, UR21, URZ ;  /* 0x00000015050572a4 */ /* 0x000fcc000f8e02ff */
[----:B------:R-:W-:-:S05]  /*1130*/  IMAD R10, R17, UR5, RZ ;  /* 0x00000005110a7c24 */ /* 0x000fca000f8e02ff */
[----:B------:R-:W-:-:S05]  /*1140*/  SHF.L.U32 R11, R10, 0x1, RZ ;  /* 0x000000010a0b7819 */ /* 0x000fca00000006ff */
[----:B----4-:R-:W-:-:S03]  /*1150*/  IMAD.WIDE R8, R11, 0x4, R8 ;  /* 0x000000040b087825 */ /* 0x010fc600078e0208 */
[----:B------:R-:W-:Y:S02]  /*1160*/  R2UR UR18, R8 ;  /* 0x00000000081272ca */ /* 0x000fe400000e0000 */
[----:B------:R-:W-:Y:S01]  /*1170*/  R2UR UR19, R9 ;  /* 0x00000000091372ca */ /* 0x000fe200000e0000 */
[----:B------:R-:W-:-:S14]  /*1180*/  @P3 BRA `(.L_x_1363) ;  /* 0x00000000006c3947 */ /* 0x000fdc0003800000 */
[----:B------:R-:W4:Y:S01]  /*1190*/  LDC.64 R8, c[0x0][0x3b0] ;  /* 0x0000ec00ff087b82 */ /* 0x000f220000000a00 */
[----:B------:R-:W-:Y:S02]  /*11a0*/  UIADD3 UR14, UPT, UPT, UR5, UR6, URZ ;  /* 0x00000006050e7290 */ /* 0x000fe4000fffe0ff */
[----:B------:R-:W-:Y:S02]  /*11b0*/  ULOP3.LUT UP1, UR11, UR4, 0x2, URZ, 0xc0, !UPT ;  /* 0x00000002040b7892 */ /* 0x000fe4000f82c0ff */
[----:B------:R-:W-:Y:S02]  /*11c0*/  UIMAD UR12, UR20, UR21, UR6 ;  /* 0x00000015140c72a4 */ /* 0x000fe4000f8e0206 */
[----:B------:R-:W-:Y:S01]  /*11d0*/  MOV R11, UR14 ;  /* 0x0000000e000b7c02 */ /* 0x000fe20008000f00 */
[----:B------:R-:W-:Y:S01]  /*11e0*/  UIADD3 UR11, UPT, UPT, -UR11, 0x1, URZ ;  /* 0x000000010b0b7890 */ /* 0x000fe2000fffe1ff */
[----:B-1----:R-:W-:Y:S01]  /*11f0*/  MOV R14, UR14 ;  /* 0x0000000e000e7c02 */ /* 0x002fe20008000f00 */
[----:B------:R-:W-:-:S04]  /*1200*/  UIMAD.WIDE.U32 UR12, UR12, 0x8, UR18 ;  /* 0x000000080c0c78a5 */ /* 0x000fc8000f8e0012 */
[----:B------:R-:W-:Y:S02]  /*1210*/  IMAD.U32 R29, RZ, RZ, UR11 ;  /* 0x0000000bff1d7e24 */ /* 0x000fe4000f8e00ff */
[----:B------:R-:W-:Y:S02]  /*1220*/  MOV R10, UR12 ;  /* 0x0000000c000a7c02 */ /* 0x000fe40008000f00 */
[----:B----4-:R-:W-:Y:S02]  /*1230*/  LEA R8, P4, R11, R8, 0x2 ;  /* 0x000000080b087211 */ /* 0x010fe400078810ff */
[----:B------:R-:W-:Y:S02]  /*1240*/  MOV R11, UR13 ;  /* 0x0000000d000b7c02 */ /* 0x000fe40008000f00 */
[----:B------:R-:W-:Y:S02]  /*1250*/  LEA.HI.X R9, R14, R9, RZ, 0x2, P4 ;  /* 0x000000090e097211 */ /* 0x000fe400020f14ff */
[----:B------:R-:W-:Y:S01]  /*1260*/  PLOP3.LUT P4, PT, PT, PT, UP1, 0x80, 0x8 ;  /* 0x000000000008781c */ /* 0x000fe20003f8f018 */
[----:B------:R4:W-:Y:S03]  /*1270*/  STG.E.64 desc[UR16][R10.64], R12 ;  /* 0x0000000c0a007986 */ /* 0x0009e6000c101b10 */
[----:B--2---:R-:W-:Y:S01]  /*1280*/  SEL R15, R17, RZ, !P4 ;  /* 0x000000ff110f7207 */ /* 0x004fe20006000000 */
[----:B------:R-:W-:Y:S06]  /*1290*/  MEMBAR.ALL.GPU ;  /* 0x0000000000007992 */ /* 0x000fec000000a000 */
[----:B------:R-:W-:-:S00]  /*12a0*/  ERRBAR ;  /* 0x00000000000079ab */ /* 0x000fc00000000000 */
[----:B------:R-:W-:Y:S06]  /*12b0*/  CGAERRBAR ;  /* 0x00000000000075ab */ /* 0x000fec0000000000 */
[----:B------:R4:W-:Y:S01]  /*12c0*/  REDG.E.ADD.S32.STRONG.GPU desc[UR16][R8.64], R29 ;  /* 0x0000001d0800798e */ /* 0x0009e2000c12e310 */
[----:B------:R-:W-:-:S13]  /*12d0*/  ISETP.NE.AND P4, PT, R15, -0x1, PT ;  /* 0xffffffff0f00780c */ /* 0x000fda0003f85270 */
[----:B----4-:R-:W-:Y:S05]  /*12e0*/  @!P4 BRA `(.L_x_1363) ;  /* 0x000000000014c947 */ /* 0x010fea0003800000 */
.L_x_1364:
[----:B------:R-:W2:Y:S04]  /*12f0*/  LDG.E.STRONG.GPU R10, desc[UR16][R8.64] ;  /* 0x00000010080a7981 */ /* 0x000ea8000c1ef900 */
[----:B--2---:R-:W-:Y:S01]  /*1300*/  CCTL.IVALL ;  /* 0x00000000ff00798f */ /* 0x004fe20002000000 */
[----:B------:R-:W-:Y:S05]  /*1310*/  YIELD ;  /* 0x0000000000007946 */ /* 0x000fea0003800000 */
[----:B------:R-:W-:-:S13]  /*1320*/  ISETP.NE.AND P4, PT, R10, R15, PT ;  /* 0x0000000f0a00720c */ /* 0x000fda0003f85270 */
[----:B------:R-:W-:Y:S05]  /*1330*/  @P4 BRA `(.L_x_1364) ;  /* 0xfffffffc00ec4947 */ /* 0x000fea000383ffff */
.L_x_1363:
[----:B------:R-:W-:Y:S05]  /*1340*/  WARPSYNC.ALL ;  /* 0x0000000000007948 */ /* 0x000fea0003800000 */
[----:B------:R-:W-:Y:S06]  /*1350*/  BAR.SYNC.DEFER_BLOCKING 0x0 ;  /* 0x0000000000007b1d */ /* 0x000fec0000010000 */
[----:B------:R-:W-:Y:S01]  /*1360*/  UMOV UR5, URZ ;  /* 0x000000ff00057c82 */ /* 0x000fe20008000000 */
[----:B------:R-:W-:Y:S05]  /*1370*/  @!P2 BRA `(.L_x_1365) ;  /* 0x000000040098a947 */ /* 0x000fea0003800000 */
[----:B------:R-:W-:Y:S01]  /*1380*/  LOP3.LUT R28, R17, 0x7ffffff8, RZ, 0xc0, !PT ;  /* 0x7ffffff8111c7812 */ /* 0x000fe200078ec0ff */
[----:B------:R-:W-:Y:S02]  /*1390*/  UIMAD UR23, UR21, 0x3, UR6 ;  /* 0x00000003151778a4 */ /* 0x000fe4000f8e0206 */
[----:B------:R-:W-:Y:S02]  /*13a0*/  UIMAD UR25, UR21, 0x6, UR6 ;  /* 0x00000006151978a4 */ /* 0x000fe4000f8e0206 */
[----:B------:R-:W-:Y:S02]  /*13b0*/  ULEA UR24, UR21, UR6, 0x2 ;  /* 0x0000000615187291 */ /* 0x000fe4000f8e10ff */
[----:B------:R-:W-:Y:S02]  /*13c0*/  UIMAD UR12, UR21, 0x7, UR6 ;  /* 0x00000007150c78a4 */ /* 0x000fe4000f8e0206 */
[----:B------:R-:W-:Y:S02]  /*13d0*/  UIMAD UR13, UR21, 0x5, UR6 ;  /* 0x00000005150d78a4 */ /* 0x000fe4000f8e0206 */
[----:B------:R-:W-:-:S02]  /*13e0*/  ULEA UR14, UR21, UR6, 0x1 ;  /* 0x00000006150e7291 */ /* 0x000fc4000f8e08ff */
[----:B------:R-:W-:Y:S02]  /*13f0*/  UIADD3 UR15, UPT, UPT, UR6, UR21, URZ ;  /* 0x00000015060f7290 */ /* 0x000fe4000fffe0ff */
[----:B------:R-:W-:Y:S01]  /*1400*/  UIADD3 UR22, UPT, UPT, -UR20, URZ, URZ ;  /* 0x000000ff14167290 */ /* 0x000fe2000fffe1ff */
[----:B------:R-:W-:Y:S01]  /*1410*/  UMOV UR5, URZ ;  /* 0x000000ff00057c82 */ /* 0x000fe20008000000 */
[----:B------:R-:W-:-:S10]  /*1420*/  UMOV UR11, UR6 ;  /* 0x00000006000b7c82 */ /* 0x000fd40008000000 */
.L_x_1366:
[----:B------:R-:W-:Y:S01]  /*1430*/  UIADD3 UR26, UPT, UPT, UR5, 0x1, URZ ;  /* 0x00000001051a7890 */ /* 0x000fe2000fffe0ff */
[----:B------:R-:W-:-:S05]  /*1440*/  ISETP.EQ.OR P2, PT, RZ, UR22, P3 ;  /* 0x00000016ff007c0c */ /* 0x000fca0009f42670 */
[----:B------:R-:W-:-:S04]  /*1450*/  MOV R8, UR26 ;  /* 0x0000001a00087c02 */ /* 0x000fc80008000f00 */
[----:B------:R-:W-:-:S04]  /*1460*/  ISETP.EQ.OR P4, PT, R8, UR20, P3 ;  /* 0x0000001408007c0c */ /* 0x000fc80009f82670 */
[----:B------:R-:W-:-:S05]  /*1470*/  VOTEU.ALL UP1, P2 ;  /* 0x0000000000ff7886 */ /* 0x000fca0001020000 */
[----:B------:R-:W-:-:S04]  /*1480*/  @!UP1 UIMAD.WIDE.U32 UR26, UR11, 0x8, UR18 ;  /* 0x000000080b1a98a5 */ /* 0x000fc8000f8e0012 */
[----:B------:R-:W-:Y:S02]  /*1490*/  VOTEU.ALL UP1, P4 ;  /* 0x0000000000ff7886 */ /* 0x000fe40002020000 */
[----:B------:R-:W-:Y:S02]  /*14a0*/  MOV R8, UR26 ;  /* 0x0000001a00087c02 */ /* 0x000fe40008000f00 */
[----:B------:R-:W-:Y:S01]  /*14b0*/  MOV R9, UR27 ;  /* 0x0000001b00097c02 */ /* 0x000fe20008000f00 */
[----:B------:R-:W-:-:S05]  /*14c0*/  @!UP1 UIMAD.WIDE.U32 UR26, UR15, 0x8, UR18 ;  /* 0x000000080f1a98a5 */ /* 0x000fca000f8e0012 */
[----:B------:R-:W0:Y:S01]  /*14d0*/  @!P2 LDG.E.64 R8, desc[UR16][R8.64] ;  /* 0x000000100808a981 */ /* 0x000e22000c1e1b00 */
[----:B------:R-:W-:Y:S01]  /*14e0*/  MOV R10, UR26 ;  /* 0x0000001a000a7c02 */ /* 0x000fe20008000f00 */
[----:B------:R-:W-:Y:S01]  /*14f0*/  UIADD3 UR26, UPT, UPT, UR5, 0x2, URZ ;  /* 0x00000002051a7890 */ /* 0x000fe2000fffe0ff */
[----:B------:R-:W-:-:S05]  /*1500*/  MOV R11, UR27 ;  /* 0x0000001b000b7c02 */ /* 0x000fca0008000f00 */
[----:B-1----:R-:W-:Y:S01]  /*1510*/  IMAD.U32 R14, RZ, RZ, UR26 ;  /* 0x0000001aff0e7e24 */ /* 0x002fe2000f8e00ff */
[----:B------:R-:W4:Y:S01]  /*1520*/  @!P4 LDG.E.64 R10, desc[UR16][R10.64] ;  /* 0x000000100a0ac981 */ /* 0x000f22000c1e1b00 */
[----:B------:R-:W-:-:S03]  /*1530*/  UIADD3 UR26, UPT, UPT, UR5, 0x3, URZ ;  /* 0x00000003051a7890 */ /* 0x000fc6000fffe0ff */
[----:B------:R-:W-:-:S03]  /*1540*/  ISETP.EQ.OR P5, PT, R14, UR20, P3 ;  /* 0x000000140e007c0c */ /* 0x000fc60009fa2670 */
[----:B------:R-:W-:-:S04]  /*1550*/  MOV R14, UR26 ;  /* 0x0000001a000e7c02 */ /* 0x000fc80008000f00 */
[----:B------:R-:W-:-:S06]  /*1560*/  ISETP.EQ.OR P6, PT, R14, UR20, P3 ;  /* 0x000000140e007c0c */ /* 0x000fcc0009fc2670 */
[----:B------:R-:W-:-:S05]  /*1570*/  VOTEU.ALL UP1, P5 ;  /* 0x0000000000ff7886 */ /* 0x000fca0002820000 */
[----:B------:R-:W-:-:S06]  /*1580*/  @!UP1 UIMAD.WIDE.U32 UR26, UR14, 0x8, UR18 ;  /* 0x000000080e1a98a5 */ /* 0x000fcc000f8e0012 */
[----:B------:R-:W-:Y:S02]  /*1590*/  MOV R14, UR26 ;  /* 0x0000001a000e7c02 */ /* 0x000fe40008000f00 */
[----:B--2---:R-:W-:-:S06]  /*15a0*/  MOV R15, UR27 ;  /* 0x0000001b000f7c02 */ /* 0x004fcc0008000f00 */
[----:B------:R-:W2:Y:S01]  /*15b0*/  @!P5 LDG.E.64 R14, desc[UR16][R14.64] ;  /* 0x000000100e0ed981 */ /* 0x000ea2000c1e1b00 */
[----:B------:R-:W-:-:S05]  /*15c0*/  VOTEU.ALL UP1, P6 ;  /* 0x0000000000ff7886 */ /* 0x000fca0003020000 */
[----:B------:R-:W-:Y:S01]  /*15d0*/  @!UP1 UIMAD.WIDE.U32 UR26, UR23, 0x8, UR18 ;  /* 0x00000008171a98a5 */ /* 0x000fe2000f8e0012 */
[----:B0--3--:R-:W-:Y:S01]  /*15e0*/  @!P2 FADD.FTZ R12, R12, R8 ;  /* 0x000000080c0ca221 */ /* 0x009fe20000010000 */
[----:B------:R-:W-:-:S04]  /*15f0*/  @!P2 FADD.FTZ R13, R13, R9 ;  /* 0x000000090d0da221 */ /* 0x000fc80000010000 */
[----:B------:R-:W-:Y:S01]  /*1600*/  MOV R8, UR26 ;  /* 0x0000001a00087c02 */ /* 0x000fe20008000f00 */
[----:B------:R-:W-:Y:S01]  /*1610*/  UIADD3 UR26, UPT, UPT, UR5, 0x4, URZ ;  /* 0x00000004051a7890 */ /* 0x000fe2000fffe0ff */
[----:B------:R-:W-:Y:S01]  /*1620*/  MOV R9, UR27 ;  /* 0x0000001b00097c02 */ /* 0x000fe20008000f00 */
[----:B----4-:R-:W-:-:S05]  /*1630*/  @!P4 FADD.FTZ R12, R12, R10 ;  /* 0x0000000a0c0cc221 */ /* 0x010fca0000010000 */
[----:B------:R-:W3:Y:S01]  /*1640*/  @!P6 LDG.E.64 R8, desc[UR16][R8.64] ;  /* 0x000000100808e981 */ /* 0x000ee2000c1e1b00 */
[----:B------:R-:W-:Y:S02]  /*1650*/  IMAD.U32 R10, RZ, RZ, UR26 ;  /* 0x0000001aff0a7e24 */ /* 0x000fe4000f8e00ff */
[----:B------:R-:W-:-:S03]  /*1660*/  @!P4 FADD.FTZ R13, R13, R11 ;  /* 0x0000000b0d0dc221 */ /* 0x000fc60000010000 */
[----:B------:R-:W-:Y:S01]  /*1670*/  ISETP.EQ.OR P4, PT, R10, UR20, P3 ;  /* 0x000000140a007c0c */ /* 0x000fe20009f82670 */
[----:B------:R-:W-:-:S06]  /*1680*/  UIADD3 UR26, UPT, UPT, UR5, 0x5, URZ ;  /* 0x00000005051a7890 */ /* 0x000fcc000fffe0ff */
[----:B------:R-:W-:-:S06]  /*1690*/  MOV R10, UR26 ;  /* 0x0000001a000a7c02 */ /* 0x000fcc0008000f00 */
[----:B------:R-:W-:-:S05]  /*16a0*/  VOTEU.ALL UP1, P4 ;  /* 0x0000000000ff7886 */ /* 0x000fca0002020000 */
[----:B------:R-:W-:Y:S01]  /*16b0*/  @!UP1 UIMAD.WIDE.U32 UR26, UR24, 0x8, UR18 ;  /* 0x00000008181a98a5 */ /* 0x000fe2000f8e0012 */
[----:B--2---:R-:W-:Y:S01]  /*16c0*/  @!P5 FADD.FTZ R12, R12, R14 ;  /* 0x0000000e0c0cd221 */ /* 0x004fe20000010000 */
[----:B------:R-:W-:-:S04]  /*16d0*/  @!P5 FADD.FTZ R13, R13, R15 ;  /* 0x0000000f0d0dd221 */ /* 0x000fc80000010000 */
[----:B------:R-:W-:Y:S02]  /*16e0*/  MOV R14, UR26 ;  /* 0x0000001a000e7c02 */ /* 0x000fe40008000f00 */
[----:B------:R-:W-:-:S06]  /*16f0*/  MOV R15, UR27 ;  /* 0x0000001b000f7c02 */ /* 0x000fcc0008000f00 */
[----:B------:R-:W2:Y:S01]  /*1700*/  @!P4 LDG.E.64 R14, desc[UR16][R14.64] ;  /* 0x000000100e0ec981 */ /* 0x000ea2000c1e1b00 */
[----:B------:R-:W-:-:S13]  /*1710*/  ISETP.EQ.OR P2, PT, R10, UR20, P3 ;  /* 0x000000140a007c0c */ /* 0x000fda0009f42670 */
[----:B------:R-:W-:-:S05]  /*1720*/  VOTEU.ALL UP1, P2 ;  /* 0x0000000000ff7886 */ /* 0x000fca0001020000 */
[----:B------:R-:W-:-:S06]  /*1730*/  @!UP1 UIMAD.WIDE.U32 UR26, UR13, 0x8, UR18 ;  /* 0x000000080d1a98a5 */ /* 0x000fcc000f8e0012 */
[----:B------:R-:W-:Y:S01]  /*1740*/  MOV R10, UR26 ;  /* 0x0000001a000a7c02 */ /* 0x000fe20008000f00 */
[----:B------:R-:W-:Y:S01]  /*1750*/  UIADD3 UR26, UPT, UPT, UR5, 0x6, URZ ;  /* 0x00000006051a7890 */ /* 0x000fe2000fffe0ff */
[----:B------:R-:W-:-:S06]  /*1760*/  MOV R11, UR27 ;  /* 0x0000001b000b7c02 */ /* 0x000fcc0008000f00 */
[----:B------:R-:W4:Y:S01]  /*1770*/  @!P2 LDG.E.64 R10, desc[UR16][R10.64] ;  /* 0x000000100a0aa981 */ /* 0x000f22000c1e1b00 */
[----:B---3--:R-:W-:Y:S01]  /*1780*/  @!P6 FADD.FTZ R12, R12, R8 ;  /* 0x000000080c0ce221 */ /* 0x008fe20000010000 */
[----:B------:R-:W-:Y:S01]  /*1790*/  IMAD.U32 R8, RZ, RZ, UR26 ;  /* 0x0000001aff087e24 */ /* 0x000fe2000f8e00ff */
[----:B------:R-:W-:Y:S01]  /*17a0*/  UIADD3 UR26, UPT, UPT, UR5, 0x7, URZ ;  /* 0x00000007051a7890 */ /* 0x000fe2000fffe0ff */
[----:B------:R-:W-:-:S03]  /*17b0*/  @!P6 FADD.FTZ R13, R13, R9 ;  /* 0x000000090d0de221 */ /* 0x000fc60000010000 */
[----:B------:R-:W-:Y:S02]  /*17c0*/  ISETP.EQ.OR P6, PT, R8, UR20, P3 ;  /* 0x0000001408007c0c */ /* 0x000fe40009fc2670 */
[----:B------:R-:W-:-:S04]  /*17d0*/  MOV R8, UR26 ;  /* 0x0000001a00087c02 */ /* 0x000fc80008000f00 */
[----:B------:R-:W-:-:S07]  /*17e0*/  ISETP.EQ.OR P5, PT, R8, UR20, P3 ;  /* 0x0000001408007c0c */ /* 0x000fce0009fa2670 */
[----:B------:R-:W-:-:S05]  /*17f0*/  VOTEU.ALL UP1, P6 ;  /* 0x0000000000ff7886 */ /* 0x000fca0003020000 */
[----:B------:R-:W-:Y:S01]  /*1800*/  @!UP1 UIMAD.WIDE.U32 UR26, UR25, 0x8, UR18 ;  /* 0x00000008191a98a5 */ /* 0x000fe2000f8e0012 */
[----:B------:R-:W-:-:S05]  /*1810*/  VOTEU.ALL UP1, P5 ;  /* 0x0000000000ff7886 */ /* 0x000fca0002820000 */
[----:B------:R-:W-:Y:S02]  /*1820*/  MOV R8, UR26 ;  /* 0x0000001a00087c02 */ /* 0x000fe40008000f00 */
[----:B------:R-:W-:Y:S01]  /*1830*/  MOV R9, UR27 ;  /* 0x0000001b00097c02 */ /* 0x000fe20008000f00 */
[----:B------:R-:W-:-:S05]  /*1840*/  @!UP1 UIMAD.WIDE.U32 UR26, UR12, 0x8, UR18 ;  /* 0x000000080c1a98a5 */ /* 0x000fca000f8e0012 */
[----:B------:R-:W3:Y:S01]  /*1850*/  @!P6 LDG.E.64 R8, desc[UR16][R8.64] ;  /* 0x000000100808e981 */ /* 0x000ee2000c1e1b00 */
[----:B--2---:R-:W-:Y:S01]  /*1860*/  @!P4 FADD.FTZ R12, R12, R14 ;  /* 0x0000000e0c0cc221 */ /* 0x004fe20000010000 */
[----:B------:R-:W-:Y:S01]  /*1870*/  @!P4 FADD.FTZ R13, R13, R15 ;  /* 0x0000000f0d0dc221 */ /* 0x000fe20000010000 */
[----:B------:R-:W-:Y:S02]  /*1880*/  MOV R14, UR26 ;  /* 0x0000001a000e7c02 */ /* 0x000fe40008000f00 */
[----:B------:R-:W-:-:S06]  /*1890*/  MOV R15, UR27 ;  /* 0x0000001b000f7c02 */ /* 0x000fcc0008000f00 */
[----:B------:R-:W2:Y:S01]  /*18a0*/  @!P5 LDG.E.64 R14, desc[UR16][R14.64] ;  /* 0x000000100e0ed981 */ /* 0x000ea2000c1e1b00 */
[----:B------:R-:W-:Y:S02]  /*18b0*/  UIADD3 UR5, UPT, UPT, UR5, 0x8, URZ ;  /* 0x0000000805057890 */ /* 0x000fe4000fffe0ff */
[----:B------:R-:W-:Y:S02]  /*18c0*/  UIADD3 UR22, UPT, UPT, UR22, 0x8, URZ ;  /* 0x0000000816167890 */ /* 0x000fe4000fffe0ff */
[----:B------:R-:W-:Y:S02]  /*18d0*/  ULEA UR11, UR21, UR11, 0x3 ;  /* 0x0000000b150b7291 */ /* 0x000fe4000f8e18ff */
[----:B------:R-:W-:Y:S02]  /*18e0*/  ULEA UR15, UR21, UR15, 0x3 ;  /* 0x0000000f150f7291 */ /* 0x000fe4000f8e18ff */
[----:B------:R-:W-:Y:S01]  /*18f0*/  ULEA UR14, UR21, UR14, 0x3 ;  /* 0x0000000e150e7291 */ /* 0x000fe2000f8e18ff */
[----:B----4-:R-:W-:Y:S01]  /*1900*/  @!P2 FADD.FTZ R12, R12, R10 ;  /* 0x0000000a0c0ca221 */ /* 0x010fe20000010000 */
[----:B------:R-:W-:Y:S01]  /*1910*/  @!P2 FADD.FTZ R13, R13, R11 ;  /* 0x0000000b0d0da221 */ /* 0x000fe20000010000 */
[----:B------:R-:W-:Y:S01]  /*1920*/  ISETP.NE.AND P2, PT, R28, UR5, PT ;  /* 0x000000051c007c0c */ /* 0x000fe2000bf45270 */
[----:B------:R-:W-:-:S02]  /*1930*/  ULEA UR23, UR21, UR23, 0x3 ;  /* 0x0000001715177291 */ /* 0x000fc4000f8e18ff */
[----:B------:R-:W-:Y:S02]  /*1940*/  ULEA UR24, UR21, UR24, 0x3 ;  /* 0x0000001815187291 */ /* 0x000fe4000f8e18ff */
[----:B------:R-:W-:Y:S02]  /*1950*/  ULEA UR13, UR21, UR13, 0x3 ;  /* 0x0000000d150d7291 */ /* 0x000fe4000f8e18ff */
[----:B------:R-:W-:Y:S02]  /*1960*/  ULEA UR25, UR21, UR25, 0x3 ;  /* 0x0000001915197291 */ /* 0x000fe4000f8e18ff */
[----:B------:R-:W-:Y:S01]  /*1970*/  ULEA UR12, UR21, UR12, 0x3 ;  /* 0x0000000c150c7291 */ /* 0x000fe2000f8e18ff */
[----:B---3--:R-:W-:Y:S01]  /*1980*/  @!P6 FADD.FTZ R12, R12, R8 ;  /* 0x000000080c0ce221 */ /* 0x008fe20000010000 */
[----:B------:R-:W-:-:S03]  /*1990*/  @!P6 FADD.FTZ R13, R13, R9 ;  /* 0x000000090d0de221 */ /* 0x000fc60000010000 */
[----:B--2---:R-:W-:Y:S01]  /*19a0*/  @!P5 FADD.FTZ R12, R12, R14 ;  /* 0x0000000e0c0cd221 */ /* 0x004fe20000010000 */
[----:B------:R-:W-:Y:S01]  /*19b0*/  @!P5 FADD.FTZ R13, R13, R15 ;  /* 0x0000000f0d0dd221 */ /* 0x000fe20000010000 */
[----:B------:R-:W-:Y:S06]  /*19c0*/  @P2 BRA `(.L_x_1366) ;  /* 0xfffffff800982947 */ /* 0x000fec000383ffff */
[----:B------:R-:W-:-:S15]  /*19d0*/  R2UR UR5, R28 ;  /* 0x000000001c0572ca */ /* 0x000fde00000e0000 */
.L_x_1365:
[----:B------:R-:W-:-:S04]  /*19e0*/  LOP3.LUT R8, R17, 0x7, RZ, 0xc0, !PT ;  /* 0x0000000711087812 */ /* 0x000fc800078ec0ff */
[----:B------:R-:W-:-:S13]  /*19f0*/  ISETP.NE.AND P2, PT, R8, RZ, PT ;  /* 0x000000ff0800720c */ /* 0x000fda0003f45270 */
[----:B------:R-:W-:Y:S05]  /*1a00*/  @!P2 BRA `(.L_x_1362) ;  /* 0x00000004006ca947 */ /* 0x000fea0003800000 */
[----:B------:R-:W-:-:S05]  /*1a10*/  VIADD R8, R8, 0xffffffff ;  /* 0xffffffff08087836 */ /* 0x000fca0000000000 */
[----:B------:R-:W-:-:S13]  /*1a20*/  ISETP.GE.U32.AND P2, PT, R8, 0x3, PT ;  /* 0x000000030800780c */ /* 0x000fda0003f46070 */
[----:B------:R-:W-:Y:S05]  /*1a30*/  @!P2 BRA `(.L_x_1367) ;  /* 0x0000000000b8a947 */ /* 0x000fea0003800000 */
[----:B------:R-:W-:-:S04]  /*1a40*/  MOV R8, UR5 ;  /* 0x0000000500087c02 */ /* 0x000fc80008000f00 */
[----:B------:R-:W-:-:S13]  /*1a50*/  ISETP.EQ.OR P2, PT, R8, UR20, P3 ;  /* 0x0000001408007c0c */ /* 0x000fda0009f42670 */
[----:B------:R-:W-:-:S05]  /*1a60*/  VOTEU.ALL UP1, P2 ;  /* 0x0000000000ff7886 */ /* 0x000fca0001020000 */
[----:B------:R-:W-:-:S04]  /*1a70*/  @!UP1 UIMAD UR12, UR5, UR21, UR6 ;  /* 0x00000015050c92a4 */ /* 0x000fc8000f8e0206 */
[----:B------:R-:W-:-:S06]  /*1a80*/  @!UP1 UIMAD.WIDE.U32 UR12, UR12, 0x8, UR18 ;  /* 0x000000080c0c98a5 */ /* 0x000fcc000f8e0012 */
[----:B------:R-:W-:Y:S02]  /*1a90*/  MOV R10, UR12 ;  /* 0x0000000c000a7c02 */ /* 0x000fe40008000f00 */
[----:B------:R-:W-:-:S06]  /*1aa0*/  MOV R11, UR13 ;  /* 0x0000000d000b7c02 */ /* 0x000fcc0008000f00 */
[----:B------:R-:W0:Y:S01]  /*1ab0*/  @!P2 LDG.E.64 R10, desc[UR16][R10.64] ;  /* 0x000000100a0aa981 */ /* 0x000e22000c1e1b00 */
[----:B------:R-:W-:Y:S02]  /*1ac0*/  UIADD3 UR12, UPT, UPT, UR5, 0x1, URZ ;  /* 0x00000001050c7890 */ /* 0x000fe4000fffe0ff */
[----:B------:R-:W-:Y:S02]  /*1ad0*/  UIADD3 UR11, UPT, UPT, UR5, 0x2, URZ ;  /* 0x00000002050b7890 */ /* 0x000fe4000fffe0ff */
[----:B------:R-:W-:Y:S02]  /*1ae0*/  UIADD3 UR14, UPT, UPT, UR5, 0x3, URZ ;  /* 0x00000003050e7890 */ /* 0x000fe4000fffe0ff */
[----:B------:R-:W-:-:S04]  /*1af0*/  MOV R8, UR12 ;  /* 0x0000000c00087c02 */ /* 0x000fc80008000f00 */
[----:B------:R-:W-:Y:S02]  /*1b00*/  ISETP.EQ.OR P4, PT, R8, UR20, P3 ;  /* 0x0000001408007c0c */ /* 0x000fe40009f82670 */
[----:B------:R-:W-:-:S04]  /*1b10*/  MOV R8, UR11 ;  /* 0x0000000b00087c02 */ /* 0x000fc80008000f00 */
[----:B------:R-:W-:Y:S01]  /*1b20*/  ISETP.EQ.OR P5, PT, R8, UR20, P3 ;  /* 0x0000001408007c0c */ /* 0x000fe20009fa2670 */
[----:B------:R-:W-:-:S05]  /*1b30*/  IMAD.U32 R8, RZ, RZ, UR14 ;  /* 0x0000000eff087e24 */ /* 0x000fca000f8e00ff */
[----:B------:R-:W-:Y:S01]  /*1b40*/  ISETP.EQ.OR P6, PT, R8, UR20, P3 ;  /* 0x0000001408007c0c */ /* 0x000fe20009fc2670 */
[----:B------:R-:W-:-:S05]  /*1b50*/  VOTEU.ALL UP2, P4 ;  /* 0x0000000000ff7886 */ /* 0x000fca0002040000 */
[----:B------:R-:W-:Y:S01]  /*1b60*/  @!UP2 UIMAD UR12, UR12, UR21, UR6 ;  /* 0x000000150c0ca2a4 */ /* 0x000fe2000f8e0206 */
[----:B------:R-:W-:-:S03]  /*1b70*/  VOTEU.ALL UP1, P5 ;  /* 0x0000000000ff7886 */ /* 0x000fc60002820000 */
[----:B------:R-:W-:Y:S02]  /*1b80*/  @!UP2 UIMAD.WIDE.U32 UR12, UR12, 0x8, UR18 ;  /* 0x000000080c0ca8a5 */ /* 0x000fe4000f8e0012 */
[----:B------:R-:W-:Y:S01]  /*1b90*/  @!UP1 UIMAD UR11, UR11, UR21, UR6 ;  /* 0x000000150b0b92a4 */ /* 0x000fe2000f8e0206 */
[----:B------:R-:W-:-:S03]  /*1ba0*/  VOTEU.ALL UP2, P6 ;  /* 0x0000000000ff7886 */ /* 0x000fc60003040000 */
[----:B------:R-:W-:Y:S02]  /*1bb0*/  MOV R8, UR12 ;  /* 0x0000000c00087c02 */ /* 0x000fe40008000f00 */
[----:B------:R-:W-:Y:S01]  /*1bc0*/  MOV R9, UR13 ;  /* 0x0000000d00097c02 */ /* 0x000fe20008000f00 */
[----:B------:R-:W-:Y:S02]  /*1bd0*/  @!UP1 UIMAD.WIDE.U32 UR12, UR11, 0x8, UR18 ;  /* 0x000000080b0c98a5 */ /* 0x000fe4000f8e0012 */
[----:B------:R-:W-:-:S03]  /*1be0*/  @!UP2 UIMAD UR14, UR14, UR21, UR6 ;  /* 0x000000150e0ea2a4 */ /* 0x000fc6000f8e0206 */
[----:B------:R-:W4:Y:S01]  /*1bf0*/  @!P4 LDG.E.64 R8, desc[UR16][R8.64] ;  /* 0x000000100808c981 */ /* 0x000f22000c1e1b00 */
[----:B------:R-:W-:Y:S01]  /*1c00*/  @!UP2 UIMAD.WIDE.U32 UR14, UR14, 0x8, UR18 ;  /* 0x000000080e0ea8a5 */ /* 0x000fe2000f8e0012 */
[----:B-1----:R-:W-:Y:S02]  /*1c10*/  MOV R14, UR12 ;  /* 0x0000000c000e7c02 */ /* 0x002fe40008000f00 */
[----:B--2---:R-:W-:Y:S01]  /*1c20*/  MOV R15, UR13 ;  /* 0x0000000d000f7c02 */ /* 0x004fe20008000f00 */
[----:B0--3--:R-:W-:Y:S01]  /*1c30*/  @!P2 FADD.FTZ R12, R12, R10 ;  /* 0x0000000a0c0ca221 */ /* 0x009fe20000010000 */
[----:B------:R-:W-:-:S03]  /*1c40*/  @!P2 FADD.FTZ R13, R13, R11 ;  /* 0x0000000b0d0da221 */ /* 0x000fc60000010000 */
[----:B------:R0:W2:Y:S02]  /*1c50*/  @!P5 LDG.E.64 R10, desc[UR16][R14.64] ;  /* 0x000000100e0ad981 */ /* 0x0000a4000c1e1b00 */
[----:B0-----:R-:W-:Y:S01]  /*1c60*/  MOV R14, UR14 ;  /* 0x0000000e000e7c02 */ /* 0x001fe20008000f00 */
[----:B------:R-:W-:-:S06]  /*1c70*/  IMAD.U32 R15, RZ, RZ, UR15 ;  /* 0x0000000fff0f7e24 */ /* 0x000fcc000f8e00ff */
[----:B------:R-:W3:Y:S01]  /*1c80*/  @!P6 LDG.E.64 R14, desc[UR16][R14.64] ;  /* 0x000000100e0ee981 */ /* 0x000ee2000c1e1b00 */
[----:B------:R-:W-:Y:S01]  /*1c90*/  MOV R28, UR5 ;  /* 0x00000005001c7c02 */ /* 0x000fe20008000f00 */
[----:B----4-:R-:W-:-:S03]  /*1ca0*/  @!P4 FADD.FTZ R12, R12, R8 ;  /* 0x000000080c0cc221 */ /* 0x010fc60000010000 */
[----:B------:R-:W-:Y:S01]  /*1cb0*/  IADD3 R8, PT, PT, R28, 0x4, RZ ;  /* 0x000000041c087810 */ /* 0x000fe20007ffe0ff */
[----:B------:R-:W-:-:S03]  /*1cc0*/  @!P4 FADD.FTZ R13, R13, R9 ;  /* 0x000000090d0dc221 */ /* 0x000fc60000010000 */
[----:B------:R-:W-:Y:S01]  /*1cd0*/  R2UR UR5, R8 ;  /* 0x00000000080572ca */ /* 0x000fe200000e0000 */
[----:B--2---:R-:W-:Y:S01]  /*1ce0*/  @!P5 FADD.FTZ R12, R12, R10 ;  /* 0x0000000a0c0cd221 */ /* 0x004fe20000010000 */
[----:B------:R-:W-:-:S03]  /*1cf0*/  @!P5 FADD.FTZ R13, R13, R11 ;  /* 0x0000000b0d0dd221 */ /* 0x000fc60000010000 */
[----:B---3--:R-:W-:Y:S01]  /*1d00*/  @!P6 FADD.FTZ R12, R12, R14 ;  /* 0x0000000e0c0ce221 */ /* 0x008fe20000010000 */
[----:B------:R-:W-:-:S09]  /*1d10*/  @!P6 FADD.FTZ R13, R13, R15 ;  /* 0x0000000f0d0de221 */ /* 0x000fd20000010000 */
.L_x_1367:
[----:B------:R-:W-:-:S13]  /*1d20*/  LOP3.LUT P2, R8, R17, 0x3, RZ, 0xc0, !PT ;  /* 0x0000000311087812 */ /* 0x000fda000784c0ff */
[----:B------:R-:W-:Y:S05]  /*1d30*/  @!P2 BRA `(.L_x_1362) ;  /* 0x0000000000a0a947 */ /* 0x000fea0003800000 */
[----:B------:R-:W-:-:S13]  /*1d40*/  ISETP.NE.AND P2, PT, R8, 0x1, PT ;  /* 0x000000010800780c */ /* 0x000fda0003f45270 */
[----:B------:R-:W-:Y:S05]  /*1d50*/  @!P2 BRA `(.L_x_1368) ;  /* 0x000000000060a947 */ /* 0x000fea0003800000 */
[----:B------:R-:W-:Y:S02]  /*1d60*/  UIADD3 UR12, UPT, UPT, UR5, 0x1, URZ ;  /* 0x00000001050c7890 */ /* 0x000fe4000fffe0ff */
[----:B------:R-:W-:-:S04]  /*1d70*/  MOV R8, UR5 ;  /* 0x0000000500087c02 */ /* 0x000fc80008000f00 */
        /* <DEDUP_REMOVED lines=10> */
[----:B------:R-:W-:-:S05]  /*1e20*/  IMAD.U32 R9, RZ, RZ, UR15 ;  /* 0x0000000fff097e24 */ /* 0x000fca000f8e00ff */
[----:B------:R-:W-:Y:S01]  /*1e30*/  MOV R10, UR12 ;  /* 0x0000000c000a7c02 */ /* 0x000fe20008000f00 */
[----:B------:R-:W0:Y:S01]  /*1e40*/  @!P4 LDG.E.64 R8, desc[UR16][R8.64] ;  /* 0x000000100808c981 */ /* 0x000e22000c1e1b00 */
[----:B------:R-:W-:-:S06]  /*1e50*/  MOV R11, UR13 ;  /* 0x0000000d000b7c02 */ /* 0x000fcc0008000f00 */
[----:B------:R-:W4:Y:S01]  /*1e60*/  @!P2 LDG.E.64 R10, desc[UR16][R10.64] ;  /* 0x000000100a0aa981 */ /* 0x000f22000c1e1b00 */
[----:B-1----:R-:W-:-:S04]  /*1e70*/  MOV R14, UR5 ;  /* 0x00000005000e7c02 */ /* 0x002fc80008000f00 */
[----:B------:R-:W-:-:S04]  /*1e80*/  IADD3 R14, PT, PT, R14, 0x2, RZ ;  /* 0x000000020e0e7810 */ /* 0x000fc80007ffe0ff */
[----:B------:R-:W-:Y:S01]  /*1e90*/  R2UR UR5, R14 ;  /* 0x000000000e0572ca */ /* 0x000fe200000e0000 */
[----:B0--3--:R-:W-:Y:S01]  /*1ea0*/  @!P4 FADD.FTZ R12, R12, R8 ;  /* 0x000000080c0cc221 */ /* 0x009fe20000010000 */
[----:B------:R-:W-:-:S03]  /*1eb0*/  @!P4 FADD.FTZ R13, R13, R9 ;  /* 0x000000090d0dc221 */ /* 0x000fc60000010000 */
[----:B----4-:R-:W-:Y:S01]  /*1ec0*/  @!P2 FADD.FTZ R12, R12, R10 ;  /* 0x0000000a0c0ca221 */ /* 0x010fe20000010000 */
[----:B------:R-:W-:-:S09]  /*1ed0*/  @!P2 FADD.FTZ R13, R13, R11 ;  /* 0x0000000b0d0da221 */ /* 0x000fd20000010000 */
.L_x_1368:
[----:B------:R-:W-:Y:S01]  /*1ee0*/  MOV R9, UR5 ;  /* 0x0000000500097c02 */ /* 0x000fe20008000f00 */
[----:B------:R-:W-:Y:S01]  /*1ef0*/  BSSY.RECONVERGENT B0, `(.L_x_1362) ;  /* 0x000000c000007945 */ /* 0x000fe20003800200 */
[----:B------:R-:W-:Y:S02]  /*1f00*/  LOP3.LUT R8, R17, 0x1, RZ, 0xc0, !PT ;  /* 0x0000000111087812 */ /* 0x000fe400078ec0ff */
[----:B------:R-:W-:-:S04]  /*1f10*/  ISETP.EQ.OR P2, PT, R9, UR20, P3 ;  /* 0x0000001409007c0c */ /* 0x000fc80009f42670 */
[----:B------:R-:W-:-:S13]  /*1f20*/  ISETP.NE.U32.OR P2, PT, R8, 0x1, P2 ;  /* 0x000000010800780c */ /* 0x000fda0001745470 */
[----:B------:R-:W-:Y:S05]  /*1f30*/  @P2 BRA `(.L_x_1369) ;  /* 0x00000000001c2947 */ /* 0x000fea0003800000 */
[----:B------:R-:W-:Y:S01]  /*1f40*/  UIMAD UR11, UR21, UR5, UR6 ;  /* 0x00000005150b72a4 */ /* 0x000fe2000f8e0206 */
[----:B------:R-:W-:-:S05]  /*1f50*/  IMAD.MOV.U32 R9, RZ, RZ, 0x8 ;  /* 0x00000008ff097424 */ /* 0x000fca00078e00ff */
[----:B------:R-:W-:-:S05]  /*1f60*/  MOV R8, UR11 ;  /* 0x0000000b00087c02 */ /* 0x000fca0008000f00 */
[----:B------:R-:W-:-:S06]  /*1f70*/  IMAD.WIDE.U32 R8, R8, R9, UR18 ;  /* 0x0000001208087e25 */ /* 0x000fcc000f8e0009 */
[----:B------:R-:W0:Y:S02]  /*1f80*/  LDG.E.64 R8, desc[UR16][R8.64] ;  /* 0x0000001008087981 */ /* 0x000e24000c1e1b00 */
[----:B0--3--:R-:W-:Y:S01]  /*1f90*/  FADD.FTZ R12, R12, R8 ;  /* 0x000000080c0c7221 */ /* 0x009fe20000010000 */
[----:B------:R-:W-:-:S07]  /*1fa0*/  FADD.FTZ R13, R13, R9 ;  /* 0x000000090d0d7221 */ /* 0x000fce0000010000 */
.L_x_1369:
[----:B------:R-:W-:Y:S05]  /*1fb0*/  BSYNC.RECONVERGENT B0 ;  /* 0x0000000000007941 */ /* 0x000fea0003800200 */
.L_x_1362:
[----:B------:R-:W4:Y:S01]  /*1fc0*/  @P0 LDC.64 R10, c[0x0][0x388] ;  /* 0x0000e200ff0a0b82 */ /* 0x000f220000000a00 */
[----:B------:R-:W0:Y:S01]  /*1fd0*/  LDCU UR12, c[0x0][0x414] ;  /* 0x00008280ff0c77ac */ /* 0x000e220008000800 */
[----:B------:R-:W-:Y:S02]  /*1fe0*/  MOV R9, UR9 ;  /* 0x0000000900097c02 */ /* 0x000fe40008000f00 */
[----:B--2---:R-:W-:Y:S01]  /*1ff0*/  LOP3.LUT R15, R22, 0xffff, RZ, 0xc0, !PT ;  /* 0x0000ffff160f7812 */ /* 0x004fe200078ec0ff */
[----:B------:R-:W-:-:S03]  /*2000*/  UMOV UR5, 0x400 ;  /* 0x0000040000057882 */ /* 0x000fc60000000000 */
[----:B------:R-:W2:Y:S01]  /*2010*/  S2UR UR11, SR_CgaCtaId ;  /* 0x00000000000b79c3 */ /* 0x000ea20000008800 */
[----:B------:R-:W-:Y:S01]  /*2020*/  IADD3 R15, PT, PT, R15, UR10, RZ ;  /* 0x0000000a0f0f7c10 */ /* 0x000fe2000fffe0ff */
[----:B0-----:R-:W-:Y:S01]  /*2030*/  @P0 FMUL.FTZ R8, R12, UR12 ;  /* 0x0000000c0c080c20 */ /* 0x001fe20008410000 */
[----:B----4-:R-:W-:-:S04]  /*2040*/  @P0 IMAD.WIDE R10, R9, 0x8, R10 ;  /* 0x00000008090a0825 */ /* 0x010fc800078e020a */
[----:B------:R-:W-:-:S05]  /*2050*/  @P0 FMUL.FTZ R9, R13, UR12 ;  /* 0x0000000c0d090c20 */ /* 0x000fca0008410000 */
[----:B------:R0:W-:Y:S01]  /*2060*/  @P0 STG.E.64 desc[UR16][R10.64], R8 ;  /* 0x000000080a000986 */ /* 0x0001e2000c101b10 */
[----:B--2---:R-:W-:-:S09]  /*2070*/  ULEA UR5, UR11, UR5, 0x18 ;  /* 0x000000050b057291 */ /* 0x004fd2000f8ec0ff */
[----:B------:R-:W-:Y:S01]  /*2080*/  @!P3 STS.64 [UR5+0xc0], R12 ;  /* 0x0000c00cff00b988 */ /* 0x000fe20008000a05 */
[----:B0-----:R-:W0:Y:S08]  /*2090*/  LDC.64 R8, c[0x0][0x398] ;  /* 0x0000e600ff087b82 */ /* 0x001e300000000a00 */
[----:B------:R-:W-:Y:S08]  /*20a0*/  BAR.SYNC.DEFER_BLOCKING 0x0 ;  /* 0x0000000000007b1d */ /* 0x000ff00000010000 */
[----:B------:R-:W2:Y:S01]  /*20b0*/  LDC.64 R10, c[0x0][0x3a0] ;  /* 0x0000e800ff0a7b82 */ /* 0x000ea20000000a00 */
[C---:B0-----:R-:W-:Y:S01]  /*20c0*/  IMAD.WIDE R8, R15.reuse, 0x4, R8 ;  /* 0x000000040f087825 */ /* 0x041fe200078e0208 */
[----:B---3--:R-:W0:Y:S05]  /*20d0*/  LDS.64 R12, [UR5+0xc0] ;  /* 0x0000c005ff0c7984 */ /* 0x008e2a0008000a00 */
[----:B------:R-:W5:Y:S01]  /*20e0*/  LDG.E.64 R8, desc[UR16][R8.64] ;  /* 0x0000001008087981 */ /* 0x000f62000c1e1b00 */
[----:B--2---:R-:W-:-:S06]  /*20f0*/  IMAD.WIDE R10, R15, 0x4, R10 ;  /* 0x000000040f0a7825 */ /* 0x004fcc00078e020a */
[----:B------:R-:W5:Y:S01]  /*2100*/  LDG.E.64 R10, desc[UR16][R10.64] ;  /* 0x000000100a0a7981 */ /* 0x000f62000c1e1b00 */
[----:B0-----:R-:W-:-:S04]  /*2110*/  FMUL.FTZ R12, R12, UR12 ;  /* 0x0000000c0c0c7c20 */ /* 0x001fc80008410000 */
[----:B-1----:R-:W-:-:S04]  /*2120*/  FMUL.FTZ R14, R12, R12 ;  /* 0x0000000c0c0e7220 */ /* 0x002fc80000410000 */
[----:B------:R-:W-:-:S05]  /*2130*/  FFMA.FTZ R14, R13, UR12, -R14 ;  /* 0x0000000c0d0e7c23 */ /* 0x000fca000801080e */
[----:B------:R-:W-:-:S13]  /*2140*/  FSETP.GTU.FTZ.AND P2, PT, R14, RZ, PT ;  /* 0x000000ff0e00720b */ /* 0x000fda0003f5c000 */
[----:B------:R-:W-:-:S05]  /*2150*/  VOTEU.ANY UP1, P2 ;  /* 0x0000000000ff7886 */ /* 0x000fca0001020100 */
[----:B------:R-:W0:Y:S01]  /*2160*/  @UP1 LDCU UR5, c[0x0][0x3a8] ;  /* 0x00007500ff0517ac */ /* 0x000e220008000800 */
[----:B------:R-:W-:-:S13]  /*2170*/  PLOP3.LUT P2, PT, PT, PT, UP1, 0x80, 0x8 ;  /* 0x000000000008781c */ /* 0x000fda0003f4f018 */
[----:B0-----:R-:W-:-:S06]  /*2180*/  @P2 FADD.FTZ R14, R14, UR5 ;  /* 0x000000050e0e2e21 */ /* 0x001fcc0008010000 */
[----:B------:R-:W0:Y:S01]  /*2190*/  @P2 MUFU.RSQ R14, R14 ;  /* 0x0000000e000e2308 */ /* 0x000e220000001400 */
[----:B------:R-:W-:Y:S01]  /*21a0*/  BSSY.RECONVERGENT B0, `(.L_x_1370) ;  /* 0x00000ec000007945 */ /* 0x000fe20003800200 */
[----:B------:R-:W-:Y:S01]  /*21b0*/  IADD3 R13, PT, PT, R23, 0x80, RZ ;  /* 0x00000080170d7810 */ /* 0x000fe20007ffe0ff */
[----:B------:R-:W-:Y:S01]  /*21c0*/  UMOV UR5, 0x3f800000 ;  /* 0x3f80000000057882 */ /* 0x000fe20000000000 */
[----:B0-----:R-:W-:-:S13]  /*21d0*/  @P2 R2UR UR10, R14 ;  /* 0x000000000e0a22ca */ /* 0x001fda00000e0000 */
[----:B------:R-:W-:Y:S01]  /*21e0*/  @UP1 UMOV UR5, UR10 ;  /* 0x0000000a00051c82 */ /* 0x000fe20008000000 */
[----:B------:R-:W-:Y:S05]  /*21f0*/  BRA.U UP0, `(.L_x_1371) ;  /* 0x0000000500807547 */ /* 0x000fea000b800000 */
[----:B------:R-:W0:Y:S01]  /*2200*/  LDCU.64 UR12, c[0x0][0x3e8] ;  /* 0x00007d00ff0c77ac */ /* 0x000e220008000a00 */
[----:B------:R-:W-:Y:S01]  /*2210*/  SHF.R.S32.HI R14, RZ, 0x1f, R23 ;  /* 0x0000001fff0e7819 */ /* 0x000fe20000011417 */
[----:B------:R-:W-:Y:S01]  /*2220*/  BSSY.RECONVERGENT B1, `(.L_x_1372) ;  /* 0x0000016000017945 */ /* 0x000fe20003800200 */
[----:B0-----:R-:W-:-:S04]  /*2230*/  ISETP.GE.U32.AND P1, PT, R23, UR12, PT ;  /* 0x0000000c17007c0c */ /* 0x001fc8000bf26070 */
[----:B------:R-:W-:-:S13]  /*2240*/  ISETP.GE.AND.EX P1, PT, R14, UR13, PT, P1 ;  /* 0x0000000d0e007c0c */ /* 0x000fda000bf26310 */
[----:B------:R-:W-:Y:S05]  /*2250*/  @P1 BRA `(.L_x_1373) ;  /* 0x0000000000481947 */ /* 0x000fea0003800000 */
[----:B------:R-:W0:Y:S01]  /*2260*/  LDCU.64 UR14, c[0x0][0x3e0] ;  /* 0x00007c00ff0e77ac */ /* 0x000e220008000a00 */
[--C-:B------:R-:W-:Y:S01]  /*2270*/  FADD.FTZ R16, R16, -R12.reuse ;  /* 0x8000000c10107221 */ /* 0x100fe20000010000 */
[----:B------:R-:W-:Y:S01]  /*2280*/  FADD.FTZ R15, R7, -R12 ;  /* 0x8000000c070f7221 */ /* 0x000fe20000010000 */
[----:B------:R-:W1:Y:S02]  /*2290*/  LDCU.64 UR10, c[0x0][0x380] ;  /* 0x00007000ff0a77ac */ /* 0x000e640008000a00 */
[----:B------:R-:W-:Y:S01]  /*22a0*/  FMUL.FTZ R7, R16, UR5 ;  /* 0x0000000510077c20 */ /* 0x000fe20008410000 */
[----:B------:R-:W-:Y:S01]  /*22b0*/  FMUL.FTZ R16, R15, UR5 ;  /* 0x000000050f107c20 */ /* 0x000fe20008410000 */
[----:B------:R-:W-:Y:S02]  /*22c0*/  IMAD.MOV.U32 R15, RZ, RZ, R25 ;  /* 0x000000ffff0f7224 */ /* 0x000fe400078e0019 */
[----:B-----5:R-:W-:Y:S01]  /*22d0*/  FFMA.FTZ R7, R8, R7, R10 ;  /* 0x0000000708077223 */ /* 0x020fe2000001000a */
[----:B------:R-:W-:-:S05]  /*22e0*/  FFMA.FTZ R16, R9, R16, R11 ;  /* 0x0000001009107223 */ /* 0x000fca000001000b */
[----:B------:R-:W-:Y:S01]  /*22f0*/  F2FP.BF16.F32.PACK_AB R7, R16, R7 ;  /* 0x000000071007723e */ /* 0x000fe200000010ff */
[----:B0-----:R-:W-:Y:S01]  /*2300*/  IMAD R16, R14, UR14, RZ ;  /* 0x0000000e0e107c24 */ /* 0x001fe2000f8e02ff */
[----:B------:R-:W-:-:S03]  /*2310*/  MOV R14, R26 ;  /* 0x0000001a000e7202 */ /* 0x000fc60000000f00 */
[C---:B------:R-:W-:Y:S02]  /*2320*/  IMAD R29, R23.reuse, UR15, R16 ;  /* 0x0000000f171d7c24 */ /* 0x040fe4000f8e0210 */
[----:B------:R-:W-:-:S05]  /*2330*/  IMAD.WIDE.U32 R14, R23, UR14, R14 ;  /* 0x0000000e170e7c25 */ /* 0x000fca000f8e000e */
[----:B------:R-:W-:Y:S02]  /*2340*/  IADD3 R29, PT, PT, R15, R29, RZ ;  /* 0x0000001d0f1d7210 */ /* 0x000fe40007ffe0ff */
[----:B-1----:R-:W-:-:S04]  /*2350*/  LEA R28, P1, R14, UR10, 0x1 ;  /* 0x0000000a0e1c7c11 */ /* 0x002fc8000f8208ff */
[----:B------:R-:W-:-:S05]  /*2360*/  LEA.HI.X R29, R14, UR11, R29, 0x1, P1 ;  /* 0x0000000b0e1d7c11 */ /* 0x000fca00088f0c1d */
[----:B------:R0:W-:Y:S04]  /*2370*/  STG.E desc[UR16][R28.64], R7 ;  /* 0x000000071c007986 */ /* 0x0001e8000c101910 */
.L_x_1373:
[----:B------:R-:W-:Y:S05]  /*2380*/  BSYNC.RECONVERGENT B1 ;  /* 0x0000000000017941 */ /* 0x000fea0003800200 */
.L_x_1372:
[----:B0-----:R-:W-:Y:S01]  /*2390*/  SHF.R.S32.HI R28, RZ, 0x1f, R13 ;  /* 0x0000001fff1c7819 */ /* 0x001fe2000001140d */
[----:B------:R-:W-:Y:S01]  /*23a0*/  BSSY.RECONVERGENT B1, `(.L_x_1374) ;  /* 0x0000017000017945 */ /* 0x000fe20003800200 */
[----:B------:R-:W-:Y:S02]  /*23b0*/  ISETP.GE.U32.AND P1, PT, R13, UR12, PT ;  /* 0x0000000c0d007c0c */ /* 0x000fe4000bf26070 */
[----:B------:R-:W-:Y:S02]  /*23c0*/  IADD3 R14, PT, PT, R23, 0x100, RZ ;  /* 0x00000100170e7810 */ /* 0x000fe40007ffe0ff */
[----:B------:R-:W-:-:S13]  /*23d0*/  ISETP.GE.AND.EX P1, PT, R28, UR13, PT, P1 ;  /* 0x0000000d1c007c0c */ /* 0x000fda000bf26310 */
[----:B------:R-:W-:Y:S05]  /*23e0*/  @P1 BRA `(.L_x_1375) ;  /* 0x0000000000481947 */ /* 0x000fea0003800000 */
[----:B------:R-:W0:Y:S01]  /*23f0*/  LDCU.64 UR10, c[0x0][0x3e0] ;  /* 0x00007c00ff0a77ac */ /* 0x000e220008000a00 */
[--C-:B------:R-:W-:Y:S01]  /*2400*/  FADD.FTZ R15, R6, -R12.reuse ;  /* 0x8000000c060f7221 */ /* 0x100fe20000010000 */
[----:B------:R-:W-:Y:S01]  /*2410*/  MOV R6, R26 ;  /* 0x0000001a00067202 */ /* 0x000fe20000000f00 */
[----:B------:R-:W-:Y:S01]  /*2420*/  FADD.FTZ R16, R5, -R12 ;  /* 0x8000000c05107221 */ /* 0x000fe20000010000 */
[----:B------:R-:W1:Y:S01]  /*2430*/  LDCU.64 UR14, c[0x0][0x380] ;  /* 0x00007000ff0e77ac */ /* 0x000e620008000a00 */
[----:B------:R-:W-:Y:S02]  /*2440*/  MOV R7, R25 ;  /* 0x0000001900077202 */ /* 0x000fe40000000f00 */
[----:B------:R-:W-:-:S04]  /*2450*/  FMUL.FTZ R16, R16, UR5 ;  /* 0x0000000510107c20 */ /* 0x000fc80008410000 */
[----:B-----5:R-:W-:Y:S01]  /*2460*/  FFMA.FTZ R16, R9, R16, R11 ;  /* 0x0000001009107223 */ /* 0x020fe2000001000b */
[----:B0-----:R-:W-:Y:S02]  /*2470*/  IMAD R28, R28, UR10, RZ ;  /* 0x0000000a1c1c7c24 */ /* 0x001fe4000f8e02ff */
[----:B------:R-:W-:-:S04]  /*2480*/  IMAD.WIDE.U32 R6, R13, UR10, R6 ;  /* 0x0000000a0d067c25 */ /* 0x000fc8000f8e0006 */
[----:B------:R-:W-:Y:S02]  /*2490*/  IMAD R5, R13, UR11, R28 ;  /* 0x0000000b0d057c24 */ /* 0x000fe4000f8e021c */
[----:B------:R-:W-:Y:S01]  /*24a0*/  FMUL.FTZ R13, R15, UR5 ;  /* 0x000000050f0d7c20 */ /* 0x000fe20008410000 */
[----:B-1----:R-:W-:-:S03]  /*24b0*/  LEA R28, P1, R6, UR14, 0x1 ;  /* 0x0000000e061c7c11 */ /* 0x002fc6000f8208ff */
[----:B------:R-:W-:Y:S01]  /*24c0*/  FFMA.FTZ R13, R8, R13, R10 ;  /* 0x0000000d080d7223 */ /* 0x000fe2000001000a */
[----:B------:R-:W-:-:S04]  /*24d0*/  IADD3 R5, PT, PT, R7, R5, RZ ;  /* 0x0000000507057210 */ /* 0x000fc80007ffe0ff */
[----:B------:R-:W-:Y:S02]  /*24e0*/  LEA.HI.X R29, R6, UR15, R5, 0x1, P1 ;  /* 0x0000000f061d7c11 */ /* 0x000fe400088f0c05 */
[----:B------:R-:W-:-:S05]  /*24f0*/  F2FP.BF16.F32.PACK_AB R13, R16, R13 ;  /* 0x0000000d100d723e */ /* 0x000fca00000010ff */
[----:B------:R0:W-:Y:S02]  /*2500*/  STG.E desc[UR16][R28.64], R13 ;  /* 0x0000000d1c007986 */ /* 0x0001e4000c101910 */
.L_x_1375:
[----:B------:R-:W-:Y:S05]  /*2510*/  BSYNC.RECONVERGENT B1 ;  /* 0x0000000000017941 */ /* 0x000fea0003800200 */
.L_x_1374:
[----:B------:R-:W-:Y:S01]  /*2520*/  ISETP.GE.U32.AND P1, PT, R14, UR12, PT ;  /* 0x0000000c0e007c0c */ /* 0x000fe2000bf26070 */
[----:B------:R-:W-:Y:S01]  /*2530*/  BSSY.RECONVERGENT B1, `(.L_x_1376) ;  /* 0x0000019000017945 */ /* 0x000fe20003800200 */
[----:B------:R-:W-:Y:S02]  /*2540*/  SHF.R.S32.HI R15, RZ, 0x1f, R14 ;  /* 0x0000001fff0f7819 */ /* 0x000fe4000001140e */
[----:B------:R-:W-:Y:S02]  /*2550*/  SHF.R.S32.HI R5, RZ, 0x1f, R20 ;  /* 0x0000001fff057819 */ /* 0x000fe40000011414 */
[----:B------:R-:W-:Y:S02]  /*2560*/  ISETP.GE.AND.EX P1, PT, R15, UR13, PT, P1 ;  /* 0x0000000d0f007c0c */ /* 0x000fe4000bf26310 */
[----:B------:R-:W-:-:S04]  /*2570*/  ISETP.GE.U32.AND P2, PT, R20, UR12, PT ;  /* 0x0000000c14007c0c */ /* 0x000fc8000bf46070 */
[----:B------:R-:W-:-:S07]  /*2580*/  ISETP.GE.AND.EX P2, PT, R5, UR13, PT, P2 ;  /* 0x0000000d05007c0c */ /* 0x000fce000bf46320 */
[----:B------:R-:W-:Y:S06]  /*2590*/  @P1 BRA `(.L_x_1377) ;  /* 0x0000000000481947 */ /* 0x000fec0003800000 */
[----:B------:R-:W1:Y:S01]  /*25a0*/  LDCU.64 UR10, c[0x0][0x3e0] ;  /* 0x00007c00ff0a77ac */ /* 0x000e620008000a00 */
[----:B------:R-:W-:Y:S01]  /*25b0*/  MOV R7, R25 ;  /* 0x0000001900077202 */ /* 0x000fe20000000f00 */
[--C-:B------:R-:W-:Y:S01]  /*25c0*/  FADD.FTZ R2, R2, -R12.reuse ;  /* 0x8000000c02027221 */ /* 0x100fe20000010000 */
[----:B------:R-:W-:Y:S01]  /*25d0*/  FADD.FTZ R0, R0, -R12 ;  /* 0x8000000c00007221 */ /* 0x000fe20000010000 */
[----:B------:R-:W2:Y:S01]  /*25e0*/  LDCU.64 UR14, c[0x0][0x380] ;  /* 0x00007000ff0e77ac */ /* 0x000ea20008000a00 */
[----:B------:R-:W-:Y:S02]  /*25f0*/  IMAD.MOV.U32 R6, RZ, RZ, R26 ;  /* 0x000000ffff067224 */ /* 0x000fe400078e001a */
[----:B0-----:R-:W-:Y:S01]  /*2600*/  FMUL.FTZ R13, R2, UR5 ;  /* 0x00000005020d7c20 */ /* 0x001fe20008410000 */
[----:B------:R-:W-:-:S03]  /*2610*/  FMUL.FTZ R0, R0, UR5 ;  /* 0x0000000500007c20 */ /* 0x000fc60008410000 */
[----:B-----5:R-:W-:Y:S01]  /*2620*/  FFMA.FTZ R13, R8, R13, R10 ;  /* 0x0000000d080d7223 */ /* 0x020fe2000001000a */
[----:B------:R-:W-:Y:S01]  /*2630*/  FFMA.FTZ R0, R9, R0, R11 ;  /* 0x0000000009007223 */ /* 0x000fe2000001000b */
[----:B-1----:R-:W-:Y:S02]  /*2640*/  IMAD R15, R15, UR10, RZ ;  /* 0x0000000a0f0f7c24 */ /* 0x002fe4000f8e02ff */
[----:B------:R-:W-:-:S04]  /*2650*/  IMAD.WIDE.U32 R6, R14, UR10, R6 ;  /* 0x0000000a0e067c25 */ /* 0x000fc8000f8e0006 */
[----:B------:R-:W-:Y:S01]  /*2660*/  IMAD R15, R14, UR11, R15 ;  /* 0x0000000b0e0f7c24 */ /* 0x000fe2000f8e020f */
[----:B--2---:R-:W-:-:S04]  /*2670*/  LEA R14, P1, R6, UR14, 0x1 ;  /* 0x0000000e060e7c11 */ /* 0x004fc8000f8208ff */
[----:B------:R-:W-:Y:S02]  /*2680*/  IADD3 R15, PT, PT, R7, R15, RZ ;  /* 0x0000000f070f7210 */ /* 0x000fe40007ffe0ff */
[----:B------:R-:W-:Y:S02]  /*2690*/  F2FP.BF16.F32.PACK_AB R7, R0, R13 ;  /* 0x0000000d0007723e */ /* 0x000fe400000010ff */
[----:B------:R-:W-:-:S05]  /*26a0*/  LEA.HI.X R15, R6, UR15, R15, 0x1, P1 ;  /* 0x0000000f060f7c11 */ /* 0x000fca00088f0c0f */
[----:B------:R1:W-:Y:S02]  /*26b0*/  STG.E desc[UR16][R14.64], R7 ;  /* 0x000000070e007986 */ /* 0x0003e4000c101910 */
.L_x_1377:
[----:B------:R-:W-:Y:S05]  /*26c0*/  BSYNC.RECONVERGENT B1 ;  /* 0x0000000000017941 */ /* 0x000fea0003800200 */
.L_x_1376:
[----:B------:R-:W-:Y:S05]  /*26d0*/  @P2 BRA `(.L_x_1378) ;  /* 0x0000000800602947 */ /* 0x000fea0003800000 */
[----:B------:R-:W2:Y:S01]  /*26e0*/  LDCU.64 UR10, c[0x0][0x3e0] ;  /* 0x00007c00ff0a77ac */ /* 0x000ea20008000a00 */
[--C-:B------:R-:W-:Y:S01]  /*26f0*/  FADD.FTZ R4, R4, -R12.reuse ;  /* 0x8000000c04047221 */ /* 0x100fe20000010000 */
[----:B------:R-:W-:Y:S01]  /*2700*/  MOV R24, R26 ;  /* 0x0000001a00187202 */ /* 0x000fe20000000f00 */
[----:B------:R-:W-:Y:S01]  /*2710*/  FADD.FTZ R12, R3, -R12 ;  /* 0x8000000c030c7221 */ /* 0x000fe20000010000 */
[----:B------:R-:W3:Y:S01]  /*2720*/  LDCU.64 UR12, c[0x0][0x380] ;  /* 0x00007000ff0c77ac */ /* 0x000ee20008000a00 */
[----:B------:R-:W-:Y:S02]  /*2730*/  FMUL.FTZ R3, R4, UR5 ;  /* 0x0000000504037c20 */ /* 0x000fe40008410000 */
[----:B------:R-:W-:-:S04]  /*2740*/  FMUL.FTZ R12, R12, UR5 ;  /* 0x000000050c0c7c20 */ /* 0x000fc80008410000 */
[----:B-----5:R-:W-:Y:S01]  /*2750*/  FFMA.FTZ R12, R9, R12, R11 ;  /* 0x0000000c090c7223 */ /* 0x020fe2000001000b */
[----:B--2---:R-:W-:Y:S02]  /*2760*/  IMAD R5, R5, UR10, RZ ;  /* 0x0000000a05057c24 */ /* 0x004fe4000f8e02ff */
[----:B------:R-:W-:-:S04]  /*2770*/  IMAD.WIDE.U32 R24, R20, UR10, R24 ;  /* 0x0000000a14187c25 */ /* 0x000fc8000f8e0018 */
[----:B-1----:R-:W-:Y:S02]  /*2780*/  IMAD R7, R20, UR11, R5 ;  /* 0x0000000b14077c24 */ /* 0x002fe4000f8e0205 */
[----:B------:R-:W-:Y:S01]  /*2790*/  FFMA.FTZ R5, R8, R3, R10 ;  /* 0x0000000308057223 */ /* 0x000fe2000001000a */
[----:B---3--:R-:W-:Y:S02]  /*27a0*/  LEA R2, P1, R24, UR12, 0x1 ;  /* 0x0000000c18027c11 */ /* 0x008fe4000f8208ff */
[----:B------:R-:W-:Y:S02]  /*27b0*/  IADD3 R7, PT, PT, R25, R7, RZ ;  /* 0x0000000719077210 */ /* 0x000fe40007ffe0ff */
[----:B------:R-:W-:Y:S02]  /*27c0*/  F2FP.BF16.F32.PACK_AB R5, R12, R5 ;  /* 0x000000050c05723e */ /* 0x000fe400000010ff */
[----:B------:R-:W-:-:S05]  /*27d0*/  LEA.HI.X R3, R24, UR13, R7, 0x1, P1 ;  /* 0x0000000d18037c11 */ /* 0x000fca00088f0c07 */
[----:B------:R2:W-:Y:S01]  /*27e0*/  STG.E desc[UR16][R2.64], R5 ;  /* 0x0000000502007986 */ /* 0x0005e2000c101910 */
[----:B------:R-:W-:Y:S05]  /*27f0*/  BRA `(.L_x_1378) ;  /* 0x0000000800187947 */ /* 0x000fea0003800000 */
.L_x_1371:
[----:B------:R-:W0:Y:S01]  /*2800*/  LDCU.64 UR14, c[0x0][0x3e8] ;  /* 0x00007d00ff0e77ac */ /* 0x000e220008000a00 */
[----:B------:R-:W-:Y:S04]  /*2810*/  BSSY.RECONVERGENT B1, `(.L_x_1379) ;  /* 0x000001f000017945 */ /* 0x000fe80003800200 */
[----:B------:R-:W-:Y:S05]  /*2820*/  @P1 BRA `(.L_x_1380) ;  /* 0x0000000000741947 */ /* 0x000fea0003800000 */
[--C-:B------:R-:W-:Y:S01]  /*2830*/  FADD.FTZ R16, R16, -R12.reuse ;  /* 0x8000000c10107221 */ /* 0x100fe20000010000 */
[----:B------:R-:W-:Y:S01]  /*2840*/  FADD.FTZ R7, R7, -R12 ;  /* 0x8000000c07077221 */ /* 0x000fe20000010000 */
[----:B------:R-:W1:Y:S02]  /*2850*/  LDCU.64 UR10, c[0x0][0x3e0] ;  /* 0x00007c00ff0a77ac */ /* 0x000e640008000a00 */
[----:B------:R-:W-:Y:S01]  /*2860*/  FMUL.FTZ R15, R16, UR5 ;  /* 0x00000005100f7c20 */ /* 0x000fe20008410000 */
[----:B------:R-:W-:Y:S01]  /*2870*/  FMUL.FTZ R16, R7, UR5 ;  /* 0x0000000507107c20 */ /* 0x000fe20008410000 */
[----:B------:R-:W2:Y:S02]  /*2880*/  LDCU.64 UR12, c[0x0][0x380] ;  /* 0x00007000ff0c77ac */ /* 0x000ea40008000a00 */
[----:B-----5:R-:W-:Y:S01]  /*2890*/  FFMA.FTZ R14, R8, R15, R10 ;  /* 0x0000000f080e7223 */ /* 0x020fe2000001000a */
[----:B------:R-:W-:-:S03]  /*28a0*/  FFMA.FTZ R7, R9, R16, R11 ;  /* 0x0000001009077223 */ /* 0x000fc6000001000b */
[----:B------:R-:W-:Y:S01]  /*28b0*/  FMUL.FTZ R15, R14, -1.4426950216293334961 ;  /* 0xbfb8aa3b0e0f7820 */ /* 0x000fe20000410000 */
[----:B------:R-:W-:-:S05]  /*28c0*/  FMUL.FTZ R28, R7, -1.4426950216293334961 ;  /* 0xbfb8aa3b071c7820 */ /* 0x000fca0000410000 */
[----:B------:R-:W3:Y:S08]  /*28d0*/  MUFU.EX2 R15, R15 ;  /* 0x0000000f000f7308 */ /* 0x000ef00000000800 */
[----:B------:R-:W4:Y:S01]  /*28e0*/  MUFU.EX2 R28, R28 ;  /* 0x0000001c001c7308 */ /* 0x000f220000000800 */
[----:B---3--:R-:W-:-:S07]  /*28f0*/  FADD.FTZ R16, R15, 1 ;  /* 0x3f8000000f107421 */ /* 0x008fce0000010000 */
[----:B------:R-:W3:Y:S01]  /*2900*/  MUFU.RCP R29, R16 ;  /* 0x00000010001d7308 */ /* 0x000ee20000001000 */
[----:B----4-:R-:W-:Y:S01]  /*2910*/  FADD.FTZ R15, R28, 1 ;  /* 0x3f8000001c0f7421 */ /* 0x010fe20000010000 */
[----:B------:R-:W-:-:S06]  /*2920*/  MOV R28, R26 ;  /* 0x0000001a001c7202 */ /* 0x000fcc0000000f00 */
[----:B------:R4:W0:Y:S01]  /*2930*/  MUFU.RCP R16, R15 ;  /* 0x0000000f00107308 */ /* 0x0008220000001000 */
[----:B---3--:R-:W-:Y:S01]  /*2940*/  FMUL.FTZ R29, R14, R29 ;  /* 0x0000001d0e1d7220 */ /* 0x008fe20000410000 */
[----:B----4-:R-:W-:Y:S01]  /*2950*/  SHF.R.S32.HI R15, RZ, 0x1f, R23 ;  /* 0x0000001fff0f7819 */ /* 0x010fe20000011417 */
[----:B0-----:R-:W-:-:S05]  /*2960*/  FMUL.FTZ R14, R7, R16 ;  /* 0x00000010070e7220 */ /* 0x001fca0000410000 */
[----:B------:R-:W-:Y:S01]  /*2970*/  F2FP.BF16.F32.PACK_AB R7, R14, R29 ;  /* 0x0000001d0e07723e */ /* 0x000fe200000010ff */
[----:B-1----:R-:W-:Y:S02]  /*2980*/  IMAD R14, R15, UR10, RZ ;  /* 0x0000000a0f0e7c24 */ /* 0x002fe4000f8e02ff */
[----:B------:R-:W-:Y:S02]  /*2990*/  IMAD.MOV.U32 R29, RZ, RZ, R25 ;  /* 0x000000ffff1d7224 */ /* 0x000fe400078e0019 */
[C---:B------:R-:W-:Y:S02]  /*29a0*/  IMAD R14, R23.reuse, UR11, R14 ;  /* 0x0000000b170e7c24 */ /* 0x040fe4000f8e020e */
[----:B------:R-:W-:-:S05]  /*29b0*/  IMAD.WIDE.U32 R28, R23, UR10, R28 ;  /* 0x0000000a171c7c25 */ /* 0x000fca000f8e001c */
[----:B------:R-:W-:Y:S02]  /*29c0*/  IADD3 R15, PT, PT, R29, R14, RZ ;  /* 0x0000000e1d0f7210 */ /* 0x000fe40007ffe0ff */
[----:B--2---:R-:W-:-:S04]  /*29d0*/  LEA R14, P1, R28, UR12, 0x1 ;  /* 0x0000000c1c0e7c11 */ /* 0x004fc8000f8208ff */
[----:B------:R-:W-:-:S05]  /*29e0*/  LEA.HI.X R15, R28, UR13, R15, 0x1, P1 ;  /* 0x0000000d1c0f7c11 */ /* 0x000fca00088f0c0f */
[----:B------:R1:W-:Y:S04]  /*29f0*/  STG.E desc[UR16][R14.64], R7 ;  /* 0x000000070e007986 */ /* 0x0003e8000c101910 */
.L_x_1380:
[----:B0-----:R-:W-:Y:S05]  /*2a00*/  BSYNC.RECONVERGENT B1 ;  /* 0x0000000000017941 */ /* 0x001fea0003800200 */
.L_x_1379:
[----:B-1----:R-:W-:Y:S01]  /*2a10*/  SHF.R.S32.HI R7, RZ, 0x1f, R13 ;  /* 0x0000001fff077819 */ /* 0x002fe2000001140d */
[----:B------:R-:W-:Y:S01]  /*2a20*/  BSSY.RECONVERGENT B1, `(.L_x_1381) ;  /* 0x0000021000017945 */ /* 0x000fe20003800200 */
[----:B------:R-:W-:Y:S02]  /*2a30*/  ISETP.GE.U32.AND P1, PT, R13, UR14, PT ;  /* 0x0000000e0d007c0c */ /* 0x000fe4000bf26070 */
[----:B------:R-:W-:Y:S02]  /*2a40*/  IADD3 R14, PT, PT, R23, 0x100, RZ ;  /* 0x00000100170e7810 */ /* 0x000fe40007ffe0ff */
[----:B------:R-:W-:-:S13]  /*2a50*/  ISETP.GE.AND.EX P1, PT, R7, UR15, PT, P1 ;  /* 0x0000000f07007c0c */ /* 0x000fda000bf26310 */
[----:B------:R-:W-:Y:S05]  /*2a60*/  @P1 BRA `(.L_x_1382) ;  /* 0x0000000000701947 */ /* 0x000fea0003800000 */
[--C-:B------:R-:W-:Y:S01]  /*2a70*/  FADD.FTZ R6, R6, -R12.reuse ;  /* 0x8000000c06067221 */ /* 0x100fe20000010000 */
[----:B------:R-:W0:Y:S03]  /*2a80*/  LDCU.64 UR10, c[0x0][0x3e0] ;  /* 0x00007c00ff0a77ac */ /* 0x000e260008000a00 */
[----:B------:R-:W-:Y:S01]  /*2a90*/  FMUL.FTZ R15, R6, UR5 ;  /* 0x00000005060f7c20 */ /* 0x000fe20008410000 */
[----:B------:R-:W-:Y:S01]  /*2aa0*/  FADD.FTZ R6, R5, -R12 ;  /* 0x8000000c05067221 */ /* 0x000fe20000010000 */
[----:B------:R-:W1:Y:S02]  /*2ab0*/  LDCU.64 UR12, c[0x0][0x380] ;  /* 0x00007000ff0c77ac */ /* 0x000e640008000a00 */
[----:B-----5:R-:W-:Y:S01]  /*2ac0*/  FFMA.FTZ R5, R8, R15, R10 ;  /* 0x0000000f08057223 */ /* 0x020fe2000001000a */
[----:B------:R-:W-:-:S03]  /*2ad0*/  FMUL.FTZ R6, R6, UR5 ;  /* 0x0000000506067c20 */ /* 0x000fc60008410000 */
[----:B------:R-:W-:Y:S01]  /*2ae0*/  FMUL.FTZ R15, R5, -1.4426950216293334961 ;  /* 0xbfb8aa3b050f7820 */ /* 0x000fe20000410000 */
[----:B------:R-:W-:-:S04]  /*2af0*/  FFMA.FTZ R16, R9, R6, R11 ;  /* 0x0000000609107223 */ /* 0x000fc8000001000b */
[----:B------:R-:W-:Y:S01]  /*2b00*/  FMUL.FTZ R6, R16, -1.4426950216293334961 ;  /* 0xbfb8aa3b10067820 */ /* 0x000fe20000410000 */
[----:B------:R-:W2:Y:S01]  /*2b10*/  MUFU.EX2 R15, R15 ;  /* 0x0000000f000f7308 */ /* 0x000ea20000000800 */
[----:B0-----:R-:W-:-:S07]  /*2b20*/  IMAD R7, R7, UR10, RZ ;  /* 0x0000000a07077c24 */ /* 0x001fce000f8e02ff */
[----:B------:R-:W0:Y:S01]  /*2b30*/  MUFU.EX2 R28, R6 ;  /* 0x00000006001c7308 */ /* 0x000e220000000800 */
[----:B--2---:R-:W-:Y:S01]  /*2b40*/  FADD.FTZ R29, R15, 1 ;  /* 0x3f8000000f1d7421 */ /* 0x004fe20000010000 */
[----:B------:R-:W-:Y:S01]  /*2b50*/  IMAD R15, R13, UR11, R7 ;  /* 0x0000000b0d0f7c24 */ /* 0x000fe2000f8e0207 */
[----:B------:R-:W-:-:S05]  /*2b60*/  MOV R7, R25 ;  /* 0x0000001900077202 */ /* 0x000fca0000000f00 */
[----:B------:R-:W2:Y:S01]  /*2b70*/  MUFU.RCP R6, R29 ;  /* 0x0000001d00067308 */ /* 0x000ea20000001000 */
[----:B0-----:R-:W-:-:S07]  /*2b80*/  FADD.FTZ R28, R28, 1 ;  /* 0x3f8000001c1c7421 */ /* 0x001fce0000010000 */
[----:B------:R-:W0:Y:S01]  /*2b90*/  MUFU.RCP R28, R28 ;  /* 0x0000001c001c7308 */ /* 0x000e220000001000 */
[----:B--2---:R-:W-:Y:S01]  /*2ba0*/  FMUL.FTZ R5, R5, R6 ;  /* 0x0000000605057220 */ /* 0x004fe20000410000 */
[----:B------:R-:W-:-:S05]  /*2bb0*/  MOV R6, R26 ;  /* 0x0000001a00067202 */ /* 0x000fca0000000f00 */
[----:B------:R-:W-:-:S04]  /*2bc0*/  IMAD.WIDE.U32 R6, R13, UR10, R6 ;  /* 0x0000000a0d067c25 */ /* 0x000fc8000f8e0006 */
[----:B0-----:R-:W-:Y:S01]  /*2bd0*/  FMUL.FTZ R16, R16, R28 ;  /* 0x0000001c10107220 */ /* 0x001fe20000410000 */
[----:B------:R-:W-:Y:S02]  /*2be0*/  IADD3 R15, PT, PT, R7, R15, RZ ;  /* 0x0000000f070f7210 */ /* 0x000fe40007ffe0ff */
[----:B-1----:R-:W-:Y:S02]  /*2bf0*/  LEA R28, P1, R6, UR12, 0x1 ;  /* 0x0000000c061c7c11 */ /* 0x002fe4000f8208ff */
[----:B------:R-:W-:Y:S02]  /*2c00*/  F2FP.BF16.F32.PACK_AB R5, R16, R5 ;  /* 0x000000051005723e */ /* 0x000fe400000010ff */
[----:B------:R-:W-:-:S05]  /*2c10*/  LEA.HI.X R29, R6, UR13, R15, 0x1, P1 ;  /* 0x0000000d061d7c11 */ /* 0x000fca00088f0c0f */
[----:B------:R0:W-:Y:S04]  /*2c20*/  STG.E desc[UR16][R28.64], R5 ;  /* 0x000000051c007986 */ /* 0x0001e8000c101910 */
.L_x_1382:
[----:B------:R-:W-:Y:S05]  /*2c30*/  BSYNC.RECONVERGENT B1 ;  /* 0x0000000000017941 */ /* 0x000fea0003800200 */
.L_x_1381:
[----:B------:R-:W-:Y:S01]  /*2c40*/  ISETP.GE.U32.AND P1, PT, R14, UR14, PT ;  /* 0x0000000e0e007c0c */ /* 0x000fe2000bf26070 */
[----:B------:R-:W-:Y:S01]  /*2c50*/  BSSY.RECONVERGENT B1, `(.L_x_1383) ;  /* 0x0000023000017945 */ /* 0x000fe20003800200 */
[----:B------:R-:W-:Y:S02]  /*2c60*/  SHF.R.S32.HI R6, RZ, 0x1f, R14 ;  /* 0x0000001fff067819 */ /* 0x000fe4000001140e */
[----:B0-----:R-:W-:Y:S02]  /*2c70*/  SHF.R.S32.HI R5, RZ, 0x1f, R20 ;  /* 0x0000001fff057819 */ /* 0x001fe40000011414 */
[----:B------:R-:W-:Y:S02]  /*2c80*/  ISETP.GE.AND.EX P1, PT, R6, UR15, PT, P1 ;  /* 0x0000000f06007c0c */ /* 0x000fe4000bf26310 */
[----:B------:R-:W-:-:S04]  /*2c90*/  ISETP.GE.U32.AND P2, PT, R20, UR14, PT ;  /* 0x0000000e14007c0c */ /* 0x000fc8000bf46070 */
[----:B------:R-:W-:-:S07]  /*2ca0*/  ISETP.GE.AND.EX P2, PT, R5, UR15, PT, P2 ;  /* 0x0000000f05007c0c */ /* 0x000fce000bf46320 */
[----:B------:R-:W-:Y:S06]  /*2cb0*/  @P1 BRA `(.L_x_1384) ;  /* 0x0000000000701947 */ /* 0x000fec0003800000 */
[--C-:B------:R-:W-:Y:S01]  /*2cc0*/  FADD.FTZ R0, R0, -R12.reuse ;  /* 0x8000000c00007221 */ /* 0x100fe20000010000 */
[----:B------:R-:W-:Y:S01]  /*2cd0*/  FADD.FTZ R2, R2, -R12 ;  /* 0x8000000c02027221 */ /* 0x000fe20000010000 */
[----:B------:R-:W0:Y:S02]  /*2ce0*/  LDCU.64 UR10, c[0x0][0x3e0] ;  /* 0x00007c00ff0a77ac */ /* 0x000e240008000a00 */
[----:B------:R-:W-:Y:S01]  /*2cf0*/  FMUL.FTZ R0, R0, UR5 ;  /* 0x0000000500007c20 */ /* 0x000fe20008410000 */
[----:B------:R-:W-:Y:S01]  /*2d00*/  FMUL.FTZ R7, R2, UR5 ;  /* 0x0000000502077c20 */ /* 0x000fe20008410000 */
[----:B------:R-:W1:Y:S02]  /*2d10*/  LDCU.64 UR12, c[0x0][0x380] ;  /* 0x00007000ff0c77ac */ /* 0x000e640008000a00 */
[----:B-----5:R-:W-:Y:S01]  /*2d20*/  FFMA.FTZ R13, R9, R0, R11 ;  /* 0x00000000090d7223 */ /* 0x020fe2000001000b */
[----:B------:R-:W-:-:S03]  /*2d30*/  FFMA.FTZ R2, R8, R7, R10 ;  /* 0x0000000708027223 */ /* 0x000fc6000001000a */
[----:B------:R-:W-:Y:S01]  /*2d40*/  FMUL.FTZ R28, R13, -1.4426950216293334961 ;  /* 0xbfb8aa3b0d1c7820 */ /* 0x000fe20000410000 */
[----:B------:R-:W-:-:S05]  /*2d50*/  FMUL.FTZ R7, R2, -1.4426950216293334961 ;  /* 0xbfb8aa3b02077820 */ /* 0x000fca0000410000 */
[----:B------:R-:W2:Y:S01]  /*2d60*/  MUFU.EX2 R28, R28 ;  /* 0x0000001c001c7308 */ /* 0x000ea20000000800 */
[----:B0-----:R-:W-:Y:S02]  /*2d70*/  IMAD R29, R6, UR10, RZ ;  /* 0x0000000a061d7c24 */ /* 0x001fe4000f8e02ff */
[----:B------:R-:W-:Y:S02]  /*2d80*/  IMAD.MOV.U32 R6, RZ, RZ, R26 ;  /* 0x000000ffff067224 */ /* 0x000fe400078e001a */
[----:B------:R-:W-:-:S03]  /*2d90*/  IMAD R29, R14, UR11, R29 ;  /* 0x0000000b0e1d7c24 */ /* 0x000fc6000f8e021d */
[----:B------:R-:W0:Y:S01]  /*2da0*/  MUFU.EX2 R7, R7 ;  /* 0x0000000700077308 */ /* 0x000e220000000800 */
[----:B--2---:R-:W-:-:S07]  /*2db0*/  FADD.FTZ R0, R28, 1 ;  /* 0x3f8000001c007421 */ /* 0x004fce0000010000 */
[----:B------:R-:W2:Y:S01]  /*2dc0*/  MUFU.RCP R0, R0 ;  /* 0x0000000000007308 */ /* 0x000ea20000001000 */
[----:B0-----:R-:W-:Y:S01]  /*2dd0*/  FADD.FTZ R16, R7, 1 ;  /* 0x3f80000007107421 */ /* 0x001fe20000010000 */
[----:B------:R-:W-:-:S06]  /*2de0*/  MOV R7, R25 ;  /* 0x0000001900077202 */ /* 0x000fcc0000000f00 */
[----:B------:R-:W0:Y:S01]  /*2df0*/  MUFU.RCP R15, R16 ;  /* 0x00000010000f7308 */ /* 0x000e220000001000 */
[----:B------:R-:W-:-:S03]  /*2e00*/  IMAD.WIDE.U32 R6, R14, UR10, R6 ;  /* 0x0000000a0e067c25 */ /* 0x000fc6000f8e0006 */
[----:B-1----:R-:W-:Y:S02]  /*2e10*/  LEA R14, P1, R6, UR12, 0x1 ;  /* 0x0000000c060e7c11 */ /* 0x002fe4000f8208ff */
[----:B------:R-:W-:Y:S01]  /*2e20*/  IADD3 R29, PT, PT, R7, R29, RZ ;  /* 0x0000001d071d7210 */ /* 0x000fe20007ffe0ff */
[----:B--2---:R-:W-:Y:S01]  /*2e30*/  FMUL.FTZ R13, R13, R0 ;  /* 0x000000000d0d7220 */ /* 0x004fe20000410000 */
[----:B0-----:R-:W-:Y:S02]  /*2e40*/  FMUL.FTZ R2, R2, R15 ;  /* 0x0000000f02027220 */ /* 0x001fe40000410000 */
[----:B------:R-:W-:-:S03]  /*2e50*/  LEA.HI.X R15, R6, UR13, R29, 0x1, P1 ;  /* 0x0000000d060f7c11 */ /* 0x000fc600088f0c1d */
[----:B------:R-:W-:-:S05]  /*2e60*/  F2FP.BF16.F32.PACK_AB R13, R13, R2 ;  /* 0x000000020d0d723e */ /* 0x000fca00000010ff */
[----:B------:R0:W-:Y:S02]  /*2e70*/  STG.E desc[UR16][R14.64], R13 ;  /* 0x0000000d0e007986 */ /* 0x0001e4000c101910 */
.L_x_1384:
[----:B------:R-:W-:Y:S05]  /*2e80*/  BSYNC.RECONVERGENT B1 ;  /* 0x0000000000017941 */ /* 0x000fea0003800200 */
.L_x_1383:
[----:B------:R-:W-:Y:S05]  /*2e90*/  @P2 BRA `(.L_x_1378) ;  /* 0x0000000000702947 */ /* 0x000fea0003800000 */
[--C-:B------:R-:W-:Y:S01]  /*2ea0*/  FADD.FTZ R4, R4, -R12.reuse ;  /* 0x8000000c04047221 */ /* 0x100fe20000010000 */
[----:B------:R-:W-:Y:S01]  /*2eb0*/  FADD.FTZ R3, R3, -R12 ;  /* 0x8000000c03037221 */ /* 0x000fe20000010000 */
[----:B------:R-:W1:Y:S02]  /*2ec0*/  LDCU.64 UR10, c[0x0][0x3e0] ;  /* 0x00007c00ff0a77ac */ /* 0x000e640008000a00 */
[----:B------:R-:W-:Y:S01]  /*2ed0*/  FMUL.FTZ R7, R4, UR5 ;  /* 0x0000000504077c20 */ /* 0x000fe20008410000 */
[----:B------:R-:W-:Y:S01]  /*2ee0*/  FMUL.FTZ R2, R3, UR5 ;  /* 0x0000000503027c20 */ /* 0x000fe20008410000 */
[----:B------:R-:W2:Y:S01]  /*2ef0*/  LDCU.64 UR12, c[0x0][0x380] ;  /* 0x00007000ff0c77ac */ /* 0x000ea20008000a00 */
[----:B------:R-:W-:Y:S01]  /*2f00*/  MOV R3, R25 ;  /* 0x0000001900037202 */ /* 0x000fe20000000f00 */
[----:B-----5:R-:W-:Y:S01]  /*2f10*/  FFMA.FTZ R8, R8, R7, R10 ;  /* 0x0000000708087223 */ /* 0x020fe2000001000a */
[----:B------:R-:W-:Y:S01]  /*2f20*/  FFMA.FTZ R10, R9, R2, R11 ;  /* 0x00000002090a7223 */ /* 0x000fe2000001000b */
[----:B------:R-:W-:-:S02]  /*2f30*/  MOV R2, R26 ;  /* 0x0000001a00027202 */ /* 0x000fc40000000f00 */
[----:B------:R-:W-:Y:S01]  /*2f40*/  FMUL.FTZ R0, R8, -1.4426950216293334961 ;  /* 0xbfb8aa3b08007820 */ /* 0x000fe20000410000 */
[----:B------:R-:W-:-:S05]  /*2f50*/  FMUL.FTZ R4, R10, -1.4426950216293334961 ;  /* 0xbfb8aa3b0a047820 */ /* 0x000fca0000410000 */
[----:B------:R-:W3:Y:S01]  /*2f60*/  MUFU.EX2 R0, R0 ;  /* 0x0000000000007308 */ /* 0x000ee20000000800 */
[----:B-1----:R-:W-:Y:S02]  /*2f70*/  IMAD R5, R5, UR10, RZ ;  /* 0x0000000a05057c24 */ /* 0x002fe4000f8e02ff */
[----:B------:R-:W-:-:S05]  /*2f80*/  IMAD.WIDE.U32 R2, R20, UR10, R2 ;  /* 0x0000000a14027c25 */ /* 0x000fca000f8e0002 */
[----:B------:R-:W1:Y:S01]  /*2f90*/  MUFU.EX2 R4, R4 ;  /* 0x0000000400047308 */ /* 0x000e620000000800 */
[----:B------:R-:W-:-:S05]  /*2fa0*/  IMAD R5, R20, UR11, R5 ;  /* 0x0000000b14057c24 */ /* 0x000fca000f8e0205 */
[----:B------:R-:W-:Y:S01]  /*2fb0*/  IADD3 R5, PT, PT, R3, R5, RZ ;  /* 0x0000000503057210 */ /* 0x000fe20007ffe0ff */
[----:B---3--:R-:W-:-:S04]  /*2fc0*/  FADD.FTZ R6, R0, 1 ;  /* 0x3f80000000067421 */ /* 0x008fc80000010000 */
[----:B------:R-:W3:Y:S01]  /*2fd0*/  MUFU.RCP R7, R6 ;  /* 0x0000000600077308 */ /* 0x000ee20000001000 */
[----:B-1----:R-:W-:Y:S01]  /*2fe0*/  FADD.FTZ R9, R4, 1 ;  /* 0x3f80000004097421 */ /* 0x002fe20000010000 */
[----:B--2---:R-:W-:-:S04]  /*2ff0*/  LEA R4, P1, R2, UR12, 0x1 ;  /* 0x0000000c02047c11 */ /* 0x004fc8000f8208ff */
[----:B------:R-:W-:Y:S02]  /*3000*/  LEA.HI.X R5, R2, UR13, R5, 0x1, P1 ;  /* 0x0000000d02057c11 */ /* 0x000fe400088f0c05 */
[----:B------:R-:W1:Y:S01]  /*3010*/  MUFU.RCP R9, R9 ;  /* 0x0000000900097308 */ /* 0x000e620000001000 */
[----:B---3--:R-:W-:Y:S01]  /*3020*/  FMUL.FTZ R7, R8, R7 ;  /* 0x0000000708077220 */ /* 0x008fe20000410000 */
[----:B-1----:R-:W-:-:S05]  /*3030*/  FMUL.FTZ R0, R10, R9 ;  /* 0x000000090a007220 */ /* 0x002fca0000410000 */
[----:B------:R-:W-:-:S05]  /*3040*/  F2FP.BF16.F32.PACK_AB R7, R0, R7 ;  /* 0x000000070007723e */ /* 0x000fca00000010ff */
[----:B------:R3:W-:Y:S02]  /*3050*/  STG.E desc[UR16][R4.64], R7 ;  /* 0x0000000704007986 */ /* 0x0007e4000c101910 */
.L_x_1378:
[----:B------:R-:W-:Y:S05]  /*3060*/  BSYNC.RECONVERGENT B0 ;  /* 0x0000000000007941 */ /* 0x000fea0003800200 */
.L_x_1370:
[----:B------:R-:W-:Y:S02]  /*3070*/  UIADD3 UR9, UPT, UPT, UR21, UR9, URZ ;  /* 0x0000000915097290 */ /* 0x000fe4000fffe0ff */
[----:B------:R-:W-:Y:S02]  /*3080*/  UIADD3 UR4, UPT, UPT, UR4, 0x1, URZ ;  /* 0x0000000104047890 */ /* 0x000fe4000fffe0ff */
[----:B------:R-:W-:-:S09]  /*3090*/  UISETP.GE.AND UP1, UPT, UR9, UR7, UPT ;  /* 0x000000070900728c */ /* 0x000fd2000bf26270 */
[----:B------:R-:W-:Y:S05]  /*30a0*/  BRA.U !UP1, `(.L_x_1385) ;  /* 0xffffffd109747547 */ /* 0x000fea000b83ffff */
[----:B------:R-:W-:Y:S05]  /*30b0*/  EXIT ;  /* 0x000000000000794d */ /* 0x000fea0003800000 */
.L_x_1386:
        /* <DEDUP_REMOVED lines=12> */
.L_x_2099:


//--------------------- .text._Z35group_norm_nhwc_fwd_one_pass_kernelI11Bf16IOBf16WLi64ELi10ELi640EEv26Group_norm_nhwc_fwd_params --------------------------
	.section	.text._Z35group_norm_nhwc_fwd_one_pass_kernelI11Bf16IOBf16WLi64ELi10ELi640EEv26Group_norm_nhwc_fwd_params,"ax",@progbits
	.align	128
        .global         _Z35group_norm_nhwc_fwd_one_pass_kernelI11Bf16IOBf16WLi64ELi10ELi640EEv26Group_norm_nhwc_fwd_params
        .type           _Z35group_norm_nhwc_fwd_one_pass_kernelI11Bf16IOBf16WLi64ELi10ELi640EEv26Group_norm_nhwc_fwd_params,@function
        .size           _Z35group_norm_nhwc_fwd_one_pass_kernelI11Bf16IOBf16WLi64ELi10ELi640EEv26Group_norm_nhwc_fwd_params,(.L_x_2100 - _Z35group_norm_nhwc_fwd_one_pass_kernelI11Bf16IOBf16WLi64ELi10ELi640EEv26Group_norm_nhwc_fwd_params)
        .other          _Z35group_norm_nhwc_fwd_one_pass_kernelI11Bf16IOBf16WLi64ELi10ELi640EEv26Group_norm_nhwc_fwd_params,@"STO_CUDA_ENTRY STV_DEFAULT"
_Z35group_norm_nhwc_fwd_one_pass_kernelI11Bf16IOBf16WLi64ELi10ELi640EEv26Group_norm_nhwc_fwd_params:
.text._Z35group_norm_nhwc_fwd_one_pass_kernelI11Bf16IOBf16WLi64ELi10ELi640EEv26Group_norm_nhwc_fwd_params:
        /* <DEDUP_REMOVED lines=35> */
.L_x_1402:
[----:B0-----:R-:W0:Y:S01]  /*0230*/  LDC R0, c[0x0][0x3f8] ;  /* 0x0000fe00ff007b82 */ /* 0x001e220000000800 */
[----:B------:R-:W1:Y:S01]  /*0240*/  LDCU.64 UR10, c[0x0][0x3e8] ;  /* 0x00007d00ff0a77ac */ /* 0x000e620008000a00 */
[----:B0-----:R-:W-:-:S04]  /*0250*/  IABS R5, R0 ;  /* 0x0000000000057213 */ /* 0x001fc80000000000 */
[----:B------:R-:W0:Y:S08]  /*0260*/  I2F.RP R4, R5 ;  /* 0x0000000500047306 */ /* 0x000e300000209400 */
[----:B0-----:R-:W0:Y:S02]  /*0270*/  MUFU.RCP R4, R4 ;  /* 0x0000000400047308 */ /* 0x001e240000001000 */
[----:B0-----:R-:W-:-:S06]  /*0280*/  IADD3 R2, PT, PT, R4, 0xffffffe, RZ ;  /* 0x0ffffffe04027810 */ /* 0x001fcc0007ffe0ff */
[----:B------:R0:W2:Y:S02]  /*0290*/  F2I.FTZ.U32.TRUNC.NTZ R3, R2 ;  /* 0x0000000200037305 */ /* 0x0000a4000021f000 */
[----:B0-----:R-:W-:Y:S01]  /*02a0*/  IMAD.MOV.U32 R2, RZ, RZ, RZ ;  /* 0x000000ffff027224 */ /* 0x001fe200078e00ff */
        /* <DEDUP_REMOVED lines=10> */
[-C--:B------:R-:W-:Y:S01]  /*0350*/  @!P2 IADD3 R4, PT, PT, R4, -R5.reuse, RZ ;  /* 0x800000050404a210 */ /* 0x080fe20007ffe0ff */
[----:B------:R-:W-:Y:S01]  /*0360*/  @!P2 VIADD R3, R3, 0x1 ;  /* 0x000000010303a836 */ /* 0x000fe20000000000 */
[----:B------:R-:W-:Y:S02]  /*0370*/  ISETP.NE.AND P2, PT, R0, RZ, PT ;  /* 0x000000ff0000720c */ /* 0x000fe40003f45270 */
[----:B------:R-:W-:-:S13]  /*0380*/  ISETP.GE.U32.AND P1, PT, R4, R5, PT ;  /* 0x000000050400720c */ /* 0x000fda0003f26070 */
[----:B------:R-:W-:Y:S02]  /*0390*/  @P1 IADD3 R3, PT, PT, R3, 0x1, RZ ;  /* 0x0000000103031810 */ /* 0x000fe40007ffe0ff */
[----:B-1----:R-:W-:Y:S02]  /*03a0*/  ISETP.GE.U32.AND P1, PT, R24, UR10, PT ;  /* 0x0000000a18007c0c */ /* 0x002fe4000bf26070 */
[----:B------:R-:W-:Y:S02]  /*03b0*/  MOV R7, R3 ;  /* 0x0000000300077202 */ /* 0x000fe40000000f00 */
[----:B------:R-:W-:Y:S01]  /*03c0*/  ISETP.GE.AND.EX P1, PT, R17, UR11, PT, P1 ;  /* 0x0000000b11007c0c */ /* 0x000fe2000bf26310 */
[----:B------:R-:W0:Y:S02]  /*03d0*/  LDCU.64 UR10, c[0x0][0x3f0] ;  /* 0x00007e00ff0a77ac */ /* 0x000e240008000a00 */
[----:B------:R-:W-:Y:S01]  /*03e0*/  @!P3 IMAD.MOV R7, RZ, RZ, -R7 ;  /* 0x000000ffff07b224 */ /* 0x000fe200078e0a07 */
[----:B------:R-:W-:-:S04]  /*03f0*/  @!P2 LOP3.LUT R7, RZ, R0, RZ, 0x33, !PT ;  /* 0x00000000ff07a212 */ /* 0x000fc800078e33ff */
[----:B------:R-:W-:Y:S02]  /*0400*/  IADD3 R5, PT, PT, -R7, RZ, RZ ;  /* 0x000000ff07057210 */ /* 0x000fe40007ffe1ff */
[----:B------:R-:W-:-:S03]  /*0410*/  SHF.R.S32.HI R6, RZ, 0x1f, R7 ;  /* 0x0000001fff067819 */ /* 0x000fc60000011407 */
[----:B------:R-:W1:Y:S01]  /*0420*/  @!P1 LDC.64 R2, c[0x0][0x3e0] ;  /* 0x0000f800ff029b82 */ /* 0x000e620000000a00 */
[----:B------:R-:W-:-:S04]  /*0430*/  IMAD R0, R0, R5, UR8 ;  /* 0x0000000800007e24 */ /* 0x000fc8000f8e0205 */
[----:B------:R-:W-:Y:S02]  /*0440*/  IMAD R0, R0, 0xa, RZ ;  /* 0x0000000a00007824 */ /* 0x000fe400078e02ff */
[----:B0-----:R-:W-:Y:S01]  /*0450*/  IMAD R6, R6, UR10, RZ ;  /* 0x0000000a06067c24 */ /* 0x001fe2000f8e02ff */
[----:B------:R-:W0:Y:S02]  /*0460*/  @!P1 LDC.64 R4, c[0x0][0x390] ;  /* 0x0000e400ff049b82 */ /* 0x000e240000000a00 */
[----:B------:R-:W-:Y:S01]  /*0470*/  IADD3 R26, P2, PT, R0, R13, RZ ;  /* 0x0000000d001a7210 */ /* 0x000fe20007f5e0ff */
[----:B------:R-:W-:-:S03]  /*0480*/  IMAD R29, R7, UR11, R6 ;  /* 0x0000000b071d7c24 */ /* 0x000fc6000f8e0206 */
[----:B------:R-:W-:-:S03]  /*0490*/  LEA.HI.X.SX32 R27, R0, RZ, 0x1, P2 ;  /* 0x000000ff001b7211 */ /* 0x000fc600010f0eff */
[----:B------:R-:W-:-:S04]  /*04a0*/  IMAD.WIDE.U32 R26, R7, UR10, R26 ;  /* 0x0000000a071a7c25 */ /* 0x000fc8000f8e001a */
[----:B-1----:R-:W-:Y:S01]  /*04b0*/  @!P1 IMAD R6, R17, R2, RZ ;  /* 0x0000000211069224 */ /* 0x002fe200078e02ff */
[----:B------:R-:W-:Y:S02]  /*04c0*/  IADD3 R29, PT, PT, R27, R29, RZ ;  /* 0x0000001d1b1d7210 */ /* 0x000fe40007ffe0ff */
[----:B------:R-:W-:Y:S01]  /*04d0*/  @!P1 MOV R28, R26 ;  /* 0x0000001a001c9202 */ /* 0x000fe20000000f00 */
[----:B------:R-:W-:-:S04]  /*04e0*/  @!P1 IMAD R7, R24, R3, R6 ;  /* 0x0000000318079224 */ /* 0x000fc800078e0206 */
[----:B------:R-:W-:-:S04]  /*04f0*/  @!P1 IMAD.WIDE.U32 R2, R24, R2, R28 ;  /* 0x0000000218029225 */ /* 0x000fc800078e001c */
[----:B------:R-:W-:Y:S01]  /*0500*/  @!P1 IMAD.IADD R3, R3, 0x1, R7 ;  /* 0x0000000103039824 */ /* 0x000fe200078e0207 */
[----:B0-----:R-:W-:-:S04]  /*0510*/  @!P1 LEA R4, P2, R2, R4, 0x1 ;  /* 0x0000000402049211 */ /* 0x001fc800078408ff */
        /* <DEDUP_REMOVED lines=50> */
.L_x_1388:
[----:B------:R-:W-:Y:S05]  /*0840*/  BSYNC.RECONVERGENT B0 ;  /* 0x0000000000007941 */ /* 0x000fea0003800200 */
.L_x_1387:
        /* <DEDUP_REMOVED lines=56> */
.L_x_1390:
[----:B------:R-:W-:Y:S05]  /*0bd0*/  BSYNC.RECONVERGENT B0 ;  /* 0x0000000000007941 */ /* 0x000fea0003800200 */
.L_x_1389:
[----:B------:R-:W-:Y:S05]  /*0be0*/  @!P1 BRA `(.L_x_1391) ;  /* 0x0000000c00a89947 */ /* 0x000fea0003800000 */
[----:B---3--:R-:W3:Y:S01]  /*0bf0*/  LDC.64 R4, c[0x0][0x3b8] ;  /* 0x0000ee00ff047b82 */ /* 0x008ee20000000a00 */
[----:B------:R-:W-:Y:S01]  /*0c00*/  ULOP3.LUT UR9, UR4, 0x1, URZ, 0xc0, !UPT ;  /* 0x0000000104097892 */ /* 0x000fe2000f8ec0ff */
[----:B------:R-:W-:-:S03]  /*0c10*/  ISETP.GE.U32.AND P3, PT, R16, 0x8, PT ;  /* 0x000000081000780c */ /* 0x000fc60003f66070 */
[----:B------:R-:W-:-:S06]  /*0c20*/  UIMAD UR5, UR9, UR20, URZ ;  /* 0x00000014090572a4 */ /* 0x000fcc000f8e02ff */
[----:B------:R-:W-:-:S04]  /*0c30*/  IMAD R6, R16, UR5, RZ ;  /* 0x0000000510067c24 */ /* 0x000fc8000f8e02ff */
[----:B------:R-:W-:-:S04]  /*0c40*/  IMAD.SHL.U32 R7, R6, 0x2, RZ ;  /* 0x0000000206077824 */ /* 0x000fc800078e00ff */
        /* <DEDUP_REMOVED lines=13> */
[----:B------:R-:W-:Y:S01]  /*0d20*/  IMAD.U32 R11, RZ, RZ, UR5 ;  /* 0x00000005ff0b7e24 */ /* 0x000fe2000f8e00ff */
[----:B------:R-:W-:Y:S02]  /*0d30*/  ISETP.NE.AND P1, PT, R9, -0x1, PT ;  /* 0xffffffff0900780c */ /* 0x000fe40003f25270 */
[----:B------:R-:W-:Y:S01]  /*0d40*/  MOV R4, UR10 ;  /* 0x0000000a00047c02 */ /* 0x000fe20008000f00 */
        /* <DEDUP_REMOVED lines=8> */
.L_x_1393:
[----:B---3--:R-:W3:Y:S04]  /*0dd0*/  LDG.E.STRONG.GPU R4, desc[UR16][R6.64] ;  /* 0x0000001006047981 */ /* 0x008ee8000c1ef900 */
[----:B---3--:R-:W-:Y:S01]  /*0de0*/  CCTL.IVALL ;  /* 0x00000000ff00798f */ /* 0x008fe20002000000 */
[----:B------:R-:W-:Y:S05]  /*0df0*/  YIELD ;  /* 0x0000000000007946 */ /* 0x000fea0003800000 */
[----:B------:R-:W-:-:S13]  /*0e00*/  ISETP.NE.AND P1, PT, R4, R9, PT ;  /* 0x000000090400720c */ /* 0x000fda0003f25270 */
[----:B------:R-:W-:Y:S05]  /*0e10*/  @P1 BRA `(.L_x_1393) ;  /* 0xfffffffc00ec1947 */ /* 0x000fea000383ffff */
.L_x_1392:
        /* <DEDUP_REMOVED lines=15> */
.L_x_1395:
        /* <DEDUP_REMOVED lines=10> */
[----:B------:R-:W-:Y:S01]  /*0fb0*/  MOV R4, UR24 ;  /* 0x0000001800047c02 */ /* 0x000fe20008000f00 */
[----:B------:R-:W-:Y:S01]  /*0fc0*/  IMAD.U32 R5, RZ, RZ, UR25 ;  /* 0x00000019ff057e24 */ /* 0x000fe2000f8e00ff */
[----:B------:R-:W-:Y:S01]  /*0fd0*/  VOTEU.ALL UP1, P1 ;  /* 0x0000000000ff7886 */ /* 0x000fe20000820000 */
[----:B------:R-:W-:-:S04]  /*0fe0*/  @!UP0 UIMAD.WIDE.U32 UR24, UR22, 0x8, UR18 ;  /* 0x00000008161888a5 */ /* 0x000fc8000f8e0012 */
[----:B------:R-:W-:Y:S01]  /*0ff0*/  @!UP1 UIMAD.WIDE.U32 UR26, UR10, 0x8, UR18 ;  /* 0x000000080a1a98a5 */ /* 0x000fe2000f8e0012 */
[----:B------:R-:W0:Y:S01]  /*1000*/  @!P5 LDG.E.64 R4, desc[UR16][R4.64] ;  /* 0x000000100404d981 */ /* 0x000e22000c1e1b00 */
[----:B------:R-:W-:Y:S02]  /*1010*/  MOV R6, UR24 ;  /* 0x0000001800067c02 */ /* 0x000fe40008000f00 */
[----:B------:R-:W-:Y:S02]  /*1020*/  MOV R7, UR25 ;  /* 0x0000001900077c02 */ /* 0x000fe40008000f00 */
[----:B------:R-:W-:Y:S01]  /*1030*/  MOV R8, UR26 ;  /* 0x0000001a00087c02 */ /* 0x000fe20008000f00 */
[----:B------:R-:W-:-:S03]  /*1040*/  IMAD.U32 R9, RZ, RZ, UR27 ;  /* 0x0000001bff097e24 */ /* 0x000fc6000f8e00ff */
[----:B------:R-:W3:Y:S04]  /*1050*/  @!P6 LDG.E.64 R6, desc[UR16][R6.64] ;  /* 0x000000100606e981 */ /* 0x000ee8000c1e1b00 */
[----:B------:R-:W4:Y:S01]  /*1060*/  @!P1 LDG.E.64 R8, desc[UR16][R8.64] ;  /* 0x0000001008089981 */ /* 0x000f22000c1e1b00 */
[----:B------:R-:W-:Y:S02]  /*1070*/  UIADD3 UR24, UPT, UPT, UR5, 0x3, URZ ;  /* 0x0000000305187890 */ /* 0x000fe4000fffe0ff */
[----:B------:R-:W-:-:S04]  /*1080*/  UIADD3 UR25, UPT, UPT, UR5, 0x4, URZ ;  /* 0x0000000405197890 */ /* 0x000fc8000fffe0ff */
[----:B-1----:R-:W-:Y:S01]  /*1090*/  MOV R10, UR24 ;  /* 0x00000018000a7c02 */ /* 0x002fe20008000f00 */
[----:B------:R-:W-:Y:S01]  /*10a0*/  UIADD3 UR24, UPT, UPT, UR5, 0x5, URZ ;  /* 0x0000000505187890 */ /* 0x000fe2000fffe0ff */
[----:B------:R-:W-:Y:S01]  /*10b0*/  MOV R11, UR25 ;  /* 0x00000019000b7c02 */ /* 0x000fe20008000f00 */
[----:B------:R-:W-:Y:S01]  /*10c0*/  UIADD3 UR25, UPT, UPT, UR5, 0x6, URZ ;  /* 0x0000000605197890 */ /* 0x000fe2000fffe0ff */
[----:B------:R-:W-:Y:S02]  /*10d0*/  ISETP.EQ.OR P3, PT, R10, UR15, P2 ;  /* 0x0000000f0a007c0c */ /* 0x000fe40009762670 */
[----:B------:R-:W-:-:S11]  /*10e0*/  ISETP.EQ.OR P4, PT, R11, UR15, P2 ;  /* 0x0000000f0b007c0c */ /* 0x000fd60009782670 */
[----:B------:R-:W-:Y:S02]  /*10f0*/  VOTEU.ALL UP0, P3 ;  /* 0x0000000000ff7886 */ /* 0x000fe40001800000 */
[----:B------:R-:W-:-:S05]  /*1100*/  VOTEU.ALL UP1, P4 ;  /* 0x0000000000ff7886 */ /* 0x000fca0002020000 */
[----:B------:R-:W-:Y:S01]  /*1110*/  @!UP1 UIMAD.WIDE.U32 UR26, UR11, 0x8, UR18 ;  /* 0x000000080b1a98a5 */ /* 0x000fe2000f8e0012 */
[----:B0-----:R-:W-:Y:S01]  /*1120*/  @!P5 FADD.FTZ R20, R20, R4 ;  /* 0x000000041414d221 */ /* 0x001fe20000010000 */
[----:B------:R-:W-:Y:S01]  /*1130*/  MOV R4, UR24 ;  /* 0x0000001800047c02 */ /* 0x000fe20008000f00 */
[----:B------:R-:W-:Y:S01]  /*1140*/  @!P5 FADD.FTZ R21, R21, R5 ;  /* 0x000000051515d221 */ /* 0x000fe20000010000 */
[----:B------:R-:W-:Y:S01]  /*1150*/  UIADD3 UR24, UPT, UPT, UR5, 0x7, URZ ;  /* 0x0000000705187890 */ /* 0x000fe2000fffe0ff */
[----:B------:R-:W-:Y:S01]  /*1160*/  IMAD.U32 R5, RZ, RZ, UR25 ;  /* 0x00000019ff057e24 */ /* 0x000fe2000f8e00ff */
[----:B------:R-:W-:Y:S01]  /*1170*/  ISETP.EQ.OR P5, PT, R4, UR15, P2 ;  /* 0x0000000f04007c0c */ /* 0x000fe200097a2670 */
[----:B---3--:R-:W-:Y:S01]  /*1180*/  @!P6 FADD.FTZ R20, R20, R6 ;  /* 0x000000061414e221 */ /* 0x008fe20000010000 */
[----:B------:R-:W-:Y:S02]  /*1190*/  @!P6 FADD.FTZ R21, R21, R7 ;  /* 0x000000071515e221 */ /* 0x000fe40000010000 */
[----:B------:R-:W-:-:S02]  /*11a0*/  ISETP.EQ.OR P6, PT, R5, UR15, P2 ;  /* 0x0000000f05007c0c */ /* 0x000fc400097c2670 */
[----:B------:R-:W-:Y:S01]  /*11b0*/  MOV R4, UR24 ;  /* 0x0000001800047c02 */ /* 0x000fe20008000f00 */
[----:B----4-:R-:W-:Y:S01]  /*11c0*/  @!P1 FADD.FTZ R20, R20, R8 ;  /* 0x0000000814149221 */ /* 0x010fe20000010000 */
[----:B------:R-:W-:Y:S01]  /*11d0*/  @!P1 FADD.FTZ R21, R21, R9 ;  /* 0x0000000915159221 */ /* 0x000fe20000010000 */
[----:B------:R-:W-:Y:S01]  /*11e0*/  @!UP0 UIMAD.WIDE.U32 UR24, UR12, 0x8, UR18 ;  /* 0x000000080c1888a5 */ /* 0x000fe2000f8e0012 */
[----:B------:R-:W-:-:S03]  /*11f0*/  ISETP.EQ.OR P1, PT, R4, UR15, P2 ;  /* 0x0000000f04007c0c */ /* 0x000fc60009722670 */
[----:B------:R-:W-:Y:S02]  /*1200*/  VOTEU.ALL UP0, P5 ;  /* 0x0000000000ff7886 */ /* 0x000fe40002800000 */
[----:B------:R-:W-:Y:S02]  /*1210*/  MOV R4, UR24 ;  /* 0x0000001800047c02 */ /* 0x000fe40008000f00 */
[----:B------:R-:W-:Y:S01]  /*1220*/  MOV R5, UR25 ;  /* 0x0000001900057c02 */ /* 0x000fe20008000f00 */
[----:B------:R-:W-:Y:S01]  /*1230*/  VOTEU.ALL UP1, P6 ;  /* 0x0000000000ff7886 */ /* 0x000fe20003020000 */
[----:B------:R-:W-:Y:S01]  /*1240*/  @!UP0 UIMAD.WIDE.U32 UR24, UR21, 0x8, UR18 ;  /* 0x00000008151888a5 */ /* 0x000fe2000f8e0012 */
[----:B------:R-:W-:Y:S01]  /*1250*/  IMAD.U32 R6, RZ, RZ, UR26 ;  /* 0x0000001aff067e24 */ /* 0x000fe2000f8e00ff */
[----:B------:R-:W-:Y:S02]  /*1260*/  MOV R7, UR27 ;  /* 0x0000001b00077c02 */ /* 0x000fe40008000f00 */
[----:B------:R-:W-:Y:S01]  /*1270*/  VOTEU.ALL UP2, P1 ;  /* 0x0000000000ff7886 */ /* 0x000fe20000840000 */
[----:B------:R-:W3:Y:S01]  /*1280*/  @!P3 LDG.E.64 R4, desc[UR16][R4.64] ;  /* 0x000000100404b981 */ /* 0x000ee2000c1e1b00 */
[----:B------:R-:W-:Y:S01]  /*1290*/  @!UP1 UIMAD.WIDE.U32 UR26, UR13, 0x8, UR18 ;  /* 0x000000080d1a98a5 */ /* 0x000fe2000f8e0012 */
[----:B------:R-:W-:-:S02]  /*12a0*/  MOV R8, UR24 ;  /* 0x0000001800087c02 */ /* 0x000fc40008000f00 */
[----:B------:R-:W-:Y:S01]  /*12b0*/  MOV R9, UR25 ;  /* 0x0000001900097c02 */ /* 0x000fe20008000f00 */
[----:B------:R-:W4:Y:S01]  /*12c0*/  @!P4 LDG.E.64 R6, desc[UR16][R6.64] ;  /* 0x000000100606c981 */ /* 0x000f22000c1e1b00 */
[----:B------:R-:W-:Y:S01]  /*12d0*/  @!UP2 UIMAD.WIDE.U32 UR24, UR14, 0x8, UR18 ;  /* 0x000000080e18a8a5 */ /* 0x000fe2000f8e0012 */
[----:B------:R-:W-:Y:S01]  /*12e0*/  IMAD.U32 R10, RZ, RZ, UR26 ;  /* 0x0000001aff0a7e24 */ /* 0x000fe2000f8e00ff */
[----:B------:R-:W-:Y:S02]  /*12f0*/  MOV R11, UR27 ;  /* 0x0000001b000b7c02 */ /* 0x000fe40008000f00 */
[----:B------:R-:W5:Y:S02]  /*1300*/  @!P5 LDG.E.64 R8, desc[UR16][R8.64] ;  /* 0x000000100808d981 */ /* 0x000f64000c1e1b00 */
[----:B--2---:R-:W-:Y:S02]  /*1310*/  MOV R12, UR24 ;  /* 0x00000018000c7c02 */ /* 0x004fe40008000f00 */
[----:B------:R-:W-:Y:S01]  /*1320*/  MOV R13, UR25 ;  /* 0x00000019000d7c02 */ /* 0x000fe20008000f00 */
[----:B------:R-:W2:Y:S05]  /*1330*/  @!P6 LDG.E.64 R10, desc[UR16][R10.64] ;  /* 0x000000100a0ae981 */ /* 0x000eaa000c1e1b00 */
[----:B------:R-:W2:Y:S01]  /*1340*/  @!P1 LDG.E.64 R12, desc[UR16][R12.64] ;  /* 0x000000100c0c9981 */ /* 0x000ea2000c1e1b00 */
[----:B------:R-:W-:-:S02]  /*1350*/  UIADD3 UR5, UPT, UPT, UR5, 0x8, URZ ;  /* 0x0000000805057890 */ /* 0x000fc4000fffe0ff */
[----:B------:R-:W-:Y:S02]  /*1360*/  UIADD3 UR23, UPT, UPT, UR23, 0x8, URZ ;  /* 0x0000000817177890 */ /* 0x000fe4000fffe0ff */
[----:B------:R-:W-:Y:S02]  /*1370*/  ULEA UR9, UR20, UR9, 0x3 ;  /* 0x0000000914097291 */ /* 0x000fe4000f8e18ff */
[----:B------:R-:W-:Y:S02]  /*1380*/  ULEA UR22, UR20, UR22, 0x3 ;  /* 0x0000001614167291 */ /* 0x000fe4000f8e18ff */
[----:B------:R-:W-:Y:S02]  /*1390*/  ULEA UR10, UR20, UR10, 0x3 ;  /* 0x0000000a140a7291 */ /* 0x000fe4000f8e18ff */
[----:B------:R-:W-:Y:S02]  /*13a0*/  ULEA UR12, UR20, UR12, 0x3 ;  /* 0x0000000c140c7291 */ /* 0x000fe4000f8e18ff */
[----:B------:R-:W-:-:S02]  /*13b0*/  ULEA UR11, UR20, UR11, 0x3 ;  /* 0x0000000b140b7291 */ /* 0x000fc4000f8e18ff */
[----:B------:R-:W-:Y:S02]  /*13c0*/  ULEA UR21, UR20, UR21, 0x3 ;  /* 0x0000001514157291 */ /* 0x000fe4000f8e18ff */
[----:B------:R-:W-:Y:S02]  /*13d0*/  ULEA UR13, UR20, UR13, 0x3 ;  /* 0x0000000d140d7291 */ /* 0x000fe4000f8e18ff */
[----:B------:R-:W-:Y:S01]  /*13e0*/  ULEA UR14, UR20, UR14, 0x3 ;  /* 0x0000000e140e7291 */ /* 0x000fe2000f8e18ff */
[----:B---3--:R-:W-:Y:S01]  /*13f0*/  @!P3 FADD.FTZ R20, R20, R4 ;  /* 0x000000041414b221 */ /* 0x008fe20000010000 */
[----:B------:R-:W-:Y:S01]  /*1400*/  @!P3 FADD.FTZ R21, R21, R5 ;  /* 0x000000051515b221 */ /* 0x000fe20000010000 */
[----:B------:R-:W-:Y:S02]  /*1410*/  ISETP.NE.AND P3, PT, R14, UR5, PT ;  /* 0x000000050e007c0c */ /* 0x000fe4000bf65270 */
        /* <DEDUP_REMOVED lines=10> */
.L_x_1394:
[----:B------:R-:W-:-:S13]  /*14c0*/  ISETP.NE.AND P1, PT, R23, RZ, PT ;  /* 0x000000ff1700720c */ /* 0x000fda0003f25270 */
[----:B------:R-:W-:Y:S05]  /*14d0*/  @!P1 BRA `(.L_x_1391) ;  /* 0x00000004006c9947 */ /* 0x000fea0003800000 */
[----:B---3--:R-:W-:Y:S01]  /*14e0*/  VIADD R4, R23, 0xffffffff ;  /* 0xffffffff17047836 */ /* 0x008fe20000000000 */
[----:B--2---:R-:W-:-:S04]  /*14f0*/  LOP3.LUT P1, R12, R16, 0x3, RZ, 0xc0, !PT ;  /* 0x00000003100c7812 */ /* 0x004fc8000782c0ff */
[----:B------:R-:W-:-:S13]  /*1500*/  ISETP.GE.U32.AND P3, PT, R4, 0x3, PT ;  /* 0x000000030400780c */ /* 0x000fda0003f66070 */
[----:B------:R-:W-:Y:S05]  /*1510*/  @!P3 BRA `(.L_x_1396) ;  /* 0x0000000000b8b947 */ /* 0x000fea0003800000 */
[----:B------:R-:W-:Y:S02]  /*1520*/  UIADD3 UR12, UPT, UPT, UR5, 0x1, URZ ;  /* 0x00000001050c7890 */ /* 0x000fe4000fffe0ff */
[----:B------:R-:W-:Y:S01]  /*1530*/  MOV R4, UR5 ;  /* 0x0000000500047c02 */ /* 0x000fe20008000f00 */
[----:B------:R-:W-:Y:S02]  /*1540*/  UIADD3 UR9, UPT, UPT, UR5, 0x2, URZ ;  /* 0x0000000205097890 */ /* 0x000fe4000fffe0ff */
[----:B------:R-:W-:Y:S01]  /*1550*/  UIADD3 UR14, UPT, UPT, UR5, 0x3, URZ ;  /* 0x00000003050e7890 */ /* 0x000fe2000fffe0ff */
[----:B------:R-:W-:Y:S02]  /*1560*/  ISETP.EQ.OR P3, PT, R4, UR15, P2 ;  /* 0x0000000f04007c0c */ /* 0x000fe40009762670 */
[----:B------:R-:W-:Y:S02]  /*1570*/  MOV R4, UR12 ;  /* 0x0000000c00047c02 */ /* 0x000fe40008000f00 */
[----:B------:R-:W-:-:S02]  /*1580*/  MOV R5, UR9 ;  /* 0x0000000900057c02 */ /* 0x000fc40008000f00 */
[----:B------:R-:W-:Y:S01]  /*1590*/  ISETP.EQ.OR P4, PT, R4, UR15, P2 ;  /* 0x0000000f04007c0c */ /* 0x000fe20009782670 */
[----:B------:R-:W-:Y:S01]  /*15a0*/  IMAD.U32 R4, RZ, RZ, UR14 ;  /* 0x0000000eff047e24 */ /* 0x000fe2000f8e00ff */
[----:B------:R-:W-:-:S04]  /*15b0*/  ISETP.EQ.OR P5, PT, R5, UR15, P2 ;  /* 0x0000000f05007c0c */ /* 0x000fc800097a2670 */
[----:B------:R-:W-:Y:S01]  /*15c0*/  ISETP.EQ.OR P6, PT, R4, UR15, P2 ;  /* 0x0000000f04007c0c */ /* 0x000fe200097c2670 */
[----:B------:R-:W-:-:S05]  /*15d0*/  VOTEU.ALL UP2, P3 ;  /* 0x0000000000ff7886 */ /* 0x000fca0001840000 */
[----:B------:R-:W-:Y:S01]  /*15e0*/  @!UP2 UIMAD UR10, UR5, UR20, UR6 ;  /* 0x00000014050aa2a4 */ /* 0x000fe2000f8e0206 */
[----:B------:R-:W-:Y:S02]  /*15f0*/  VOTEU.ALL UP1, P4 ;  /* 0x0000000000ff7886 */ /* 0x000fe40002020000 */
[----:B------:R-:W-:Y:S01]  /*1600*/  VOTEU.ALL UP0, P5 ;  /* 0x0000000000ff7886 */ /* 0x000fe20002800000 */
[----:B------:R-:W-:Y:S02]  /*1610*/  @!UP2 UIMAD.WIDE.U32 UR10, UR10, 0x8, UR18 ;  /* 0x000000080a0aa8a5 */ /* 0x000fe4000f8e0012 */
[----:B------:R-:W-:Y:S01]  /*1620*/  @!UP1 UIMAD UR12, UR12, UR20, UR6 ;  /* 0x000000140c0c92a4 */ /* 0x000fe2000f8e0206 */
[----:B------:R-:W-:Y:S01]  /*1630*/  VOTEU.ALL UP2, P6 ;  /* 0x0000000000ff7886 */ /* 0x000fe20003040000 */
[----:B------:R-:W-:Y:S02]  /*1640*/  @!UP0 UIMAD UR9, UR9, UR20, UR6 ;  /* 0x00000014090982a4 */ /* 0x000fe4000f8e0206 */
[----:B------:R-:W-:Y:S01]  /*1650*/  MOV R4, UR10 ;  /* 0x0000000a00047c02 */ /* 0x000fe20008000f00 */
[----:B------:R-:W-:Y:S01]  /*1660*/  @!UP1 UIMAD.WIDE.U32 UR12, UR12, 0x8, UR18 ;  /* 0x000000080c0c98a5 */ /* 0x000fe2000f8e0012 */
[----:B------:R-:W-:Y:S01]  /*1670*/  MOV R5, UR11 ;  /* 0x0000000b00057c02 */ /* 0x000fe20008000f00 */
[----:B------:R-:W-:-:S02]  /*1680*/  @!UP2 UIMAD UR14, UR14, UR20, UR6 ;  /* 0x000000140e0ea2a4 */ /* 0x000fc4000f8e0206 */
[----:B------:R-:W-:Y:S02]  /*1690*/  @!UP0 UIMAD.WIDE.U32 UR10, UR9, 0x8, UR18 ;  /* 0x00000008090a88a5 */ /* 0x000fe4000f8e0012 */
[----:B------:R-:W-:Y:S01]  /*16a0*/  MOV R6, UR12 ;  /* 0x0000000c00067c02 */ /* 0x000fe20008000f00 */
[----:B------:R-:W-:Y:S01]  /*16b0*/  IMAD.U32 R7, RZ, RZ, UR13 ;  /* 0x0000000dff077e24 */ /* 0x000fe2000f8e00ff */
[----:B------:R-:W0:Y:S01]  /*16c0*/  @!P3 LDG.E.64 R4, desc[UR16][R4.64] ;  /* 0x000000100404b981 */ /* 0x000e22000c1e1b00 */
[----:B------:R-:W-:Y:S01]  /*16d0*/  @!UP2 UIMAD.WIDE.U32 UR12, UR14, 0x8, UR18 ;  /* 0x000000080e0ca8a5 */ /* 0x000fe2000f8e0012 */
[----:B------:R-:W-:Y:S02]  /*16e0*/  MOV R8, UR10 ;  /* 0x0000000a00087c02 */ /* 0x000fe40008000f00 */
[----:B------:R-:W-:Y:S01]  /*16f0*/  MOV R9, UR11 ;  /* 0x0000000b00097c02 */ /* 0x000fe20008000f00 */
[----:B------:R-:W2:Y:S02]  /*1700*/  @!P4 LDG.E.64 R6, desc[UR16][R6.64] ;  /* 0x000000100606c981 */ /* 0x000ea4000c1e1b00 */
[----:B-1----:R-:W-:Y:S01]  /*1710*/  MOV R10, UR12 ;  /* 0x0000000c000a7c02 */ /* 0x002fe20008000f00 */
[----:B------:R-:W-:-:S02]  /*1720*/  IMAD.U32 R11, RZ, RZ, UR13 ;  /* 0x0000000dff0b7e24 */ /* 0x000fc4000f8e00ff */
        /* <DEDUP_REMOVED lines=13> */
.L_x_1396:
        /* <DEDUP_REMOVED lines=17> */
[----:B------:R-:W-:Y:S01]  /*1910*/  IMAD.U32 R7, RZ, RZ, UR11 ;  /* 0x0000000bff077e24 */ /* 0x000fe2000f8e00ff */
        /* <DEDUP_REMOVED lines=9> */
.L_x_1397:
        /* <DEDUP_REMOVED lines=11> */
[----:B0-----:R-:W-:Y:S01]  /*1a60*/  FADD.FTZ R20, R20, R4 ;  /* 0x0000000414147221 */ /* 0x001fe20000010000 */
[----:B------:R-:W-:-:S07]  /*1a70*/  FADD.FTZ R21, R21, R5 ;  /* 0x0000000515157221 */ /* 0x000fce0000010000 */
.L_x_1398:
[----:B------:R-:W-:Y:S05]  /*1a80*/  BSYNC.RECONVERGENT B0 ;  /* 0x0000000000007941 */ /* 0x000fea0003800200 */
.L_x_1391:
[----:B------:R-:W4:Y:S01]  /*1a90*/  S2UR UR9, SR_CgaCtaId ;  /* 0x00000000000979c3 */ /* 0x000f220000008800 */
[----:B------:R-:W5:Y:S01]  /*1aa0*/  LDCU UR10, c[0x0][0x414] ;  /* 0x00008280ff0a77ac */ /* 0x000f620008000800 */
[----:B---3--:R-:W-:Y:S02]  /*1ab0*/  MOV R11, UR8 ;  /* 0x00000008000b7c02 */ /* 0x008fe40008000f00 */
[----:B------:R-:W-:Y:S01]  /*1ac0*/  LOP3.LUT R13, R22, 0xffff, RZ, 0xc0, !PT ;  /* 0x0000ffff160d7812 */ /* 0x000fe200078ec0ff */
[----:B------:R-:W-:-:S03]  /*1ad0*/  UMOV UR5, 0x400 ;  /* 0x0000040000057882 */ /* 0x000fc60000000000 */
[----:B------:R-:W1:Y:S01]  /*1ae0*/  @P0 LDC.64 R6, c[0x0][0x388] ;  /* 0x0000e200ff060b82 */ /* 0x000e620000000a00 */
[----:B------:R-:W-:-:S07]  /*1af0*/  IADD3 R15, PT, PT, R0, R13, RZ ;  /* 0x0000000d000f7210 */ /* 0x000fce0007ffe0ff */
[----:B------:R-:W3:Y:S01]  /*1b00*/  LDC.64 R8, c[0x0][0x398] ;  /* 0x0000e600ff087b82 */ /* 0x000ee20000000a00 */
[----:B----4-:R-:W-:-:S07]  /*1b10*/  ULEA UR5, UR9, UR5, 0x18 ;  /* 0x0000000509057291 */ /* 0x010fce000f8ec0ff */
[----:B------:R-:W4:Y:S01]  /*1b20*/  LDC.64 R4, c[0x0][0x3a0] ;  /* 0x0000e800ff047b82 */ /* 0x000f220000000a00 */
[----:B-1----:R-:W-:-:S04]  /*1b30*/  @P0 IMAD.WIDE R10, R11, 0x8, R6 ;  /* 0x000000080b0a0825 */ /* 0x002fc800078e0206 */
[----:B-----5:R-:W-:Y:S01]  /*1b40*/  @P0 FMUL.FTZ R6, R20, UR10 ;  /* 0x0000000a14060c20 */ /* 0x020fe20008410000 */
[----:B------:R-:W-:Y:S01]  /*1b50*/  @P0 FMUL.FTZ R7, R21, UR10 ;  /* 0x0000000a15070c20 */ /* 0x000fe20008410000 */
[----:B------:R-:W-:Y:S04]  /*1b60*/  @!P2 STS.64 [UR5+0xc0], R20 ;  /* 0x0000c014ff00a988 */ /* 0x000fe80008000a05 */
[----:B------:R-:W-:Y:S01]  /*1b70*/  @P0 STG.E.64 desc[UR16][R10.64], R6 ;  /* 0x000000060a000986 */ /* 0x000fe2000c101b10 */
[C---:B---3--:R-:W-:Y:S01]  /*1b80*/  IMAD.WIDE R8, R15.reuse, 0x2, R8 ;  /* 0x000000020f087825 */ /* 0x048fe200078e0208 */
[----:B------:R-:W-:Y:S03]  /*1b90*/  BAR.SYNC.DEFER_BLOCKING 0x0 ;  /* 0x0000000000007b1d */ /* 0x000fe60000010000 */
[----:B----4-:R-:W-:-:S03]  /*1ba0*/  IMAD.WIDE R4, R15, 0x2, R4 ;  /* 0x000000020f047825 */ /* 0x010fc600078e0204 */
[----:B------:R-:W3:Y:S04]  /*1bb0*/  LDG.E.U16 R0, desc[UR16][R8.64] ;  /* 0x0000001008007981 */ /* 0x000ee8000c1e1500 */
[----:B--2---:R-:W2:Y:S04]  /*1bc0*/  LDG.E.U16 R12, desc[UR16][R4.64] ;  /* 0x00000010040c7981 */ /* 0x004ea8000c1e1500 */
[----:B------:R-:W4:Y:S04]  /*1bd0*/  LDG.E.U16 R25, desc[UR16][R8.64+0x2] ;  /* 0x0000021008197981 */ /* 0x000f28000c1e1500 */
[----:B------:R-:W1:Y:S01]  /*1be0*/  LDS.64 R14, [UR5+0xc0] ;  /* 0x0000c005ff0e7984 */ /* 0x000e620008000a00 */
[----:B------:R-:W5:Y:S03]  /*1bf0*/  LDCU.U8 UR5, c[0x0][0x3fc] ;  /* 0x00007f80ff0577ac */ /* 0x000f660008000000 */
[----:B------:R0:W4:Y:S01]  /*1c00*/  LDG.E.U16 R4, desc[UR16][R4.64+0x2] ;  /* 0x0000021004047981 */ /* 0x000122000c1e1500 */
[----:B-1----:R-:W-:-:S04]  /*1c10*/  FMUL.FTZ R14, R14, UR10 ;  /* 0x0000000a0e0e7c20 */ /* 0x002fc80008410000 */
[----:B------:R-:W-:-:S04]  /*1c20*/  FMUL.FTZ R6, R14, R14 ;  /* 0x0000000e0e067220 */ /* 0x000fc80000410000 */
[----:B------:R-:W-:Y:S01]  /*1c30*/  FFMA.FTZ R15, R15, UR10, -R6 ;  /* 0x0000000a0f0f7c23 */ /* 0x000fe20008010806 */
[----:B------:R-:W1:Y:S04]  /*1c40*/  LDCU.64 UR10, c[0x0][0x3e8] ;  /* 0x00007d00ff0a77ac */ /* 0x000e680008000a00 */
[----:B------:R-:W-:-:S13]  /*1c50*/  FSETP.GTU.FTZ.AND P1, PT, R15, RZ, PT ;  /* 0x000000ff0f00720b */ /* 0x000fda0003f3c000 */
[----:B------:R-:W1:Y:S01]  /*1c60*/  @P1 LDC R6, c[0x0][0x3a8] ;  /* 0x0000ea00ff061b82 */ /* 0x000e620000000800 */
[----:B-----5:R-:W-:Y:S01]  /*1c70*/  UISETP.NE.AND UP0, UPT, UR5, URZ, UPT ;  /* 0x000000ff0500728c */ /* 0x020fe2000bf05270 */
[--C-:B------:R-:W-:Y:S01]  /*1c80*/  FADD.FTZ R3, R3, -R14.reuse ;  /* 0x8000000e03037221 */ /* 0x100fe20000010000 */
[----:B0-----:R-:W-:Y:S01]  /*1c90*/  FADD.FTZ R5, R2, -R14 ;  /* 0x8000000e02057221 */ /* 0x001fe20000010000 */
[----:B-1----:R-:W-:Y:S01]  /*1ca0*/  @P1 FADD.FTZ R15, R15, R6 ;  /* 0x000000060f0f1221 */ /* 0x002fe20000010000 */
[----:B------:R-:W-:-:S06]  /*1cb0*/  IMAD.MOV.U32 R6, RZ, RZ, 0x3f800000 ;  /* 0x3f800000ff067424 */ /* 0x000fcc00078e00ff */
[----:B------:R-:W0:Y:S01]  /*1cc0*/  @P1 MUFU.RSQ R6, R15 ;  /* 0x0000000f00061308 */ /* 0x000e220000001400 */
[----:B------:R-:W-:-:S04]  /*1cd0*/  ISETP.GE.U32.AND P1, PT, R24, UR10, PT ;  /* 0x0000000a18007c0c */ /* 0x000fc8000bf26070 */
[----:B------:R-:W-:Y:S01]  /*1ce0*/  ISETP.GE.AND.EX P1, PT, R17, UR11, PT, P1 ;  /* 0x0000000b11007c0c */ /* 0x000fe2000bf26310 */
[-C--:B0-----:R-:W-:Y:S01]  /*1cf0*/  FMUL.FTZ R3, R3, R6.reuse ;  /* 0x0000000603037220 */ /* 0x081fe20000410000 */
[----:B------:R-:W-:Y:S01]  /*1d00*/  FMUL.FTZ R5, R5, R6 ;  /* 0x0000000605057220 */ /* 0x000fe20000410000 */
[----:B---3--:R-:W-:Y:S02]  /*1d10*/  SHF.L.U32 R0, R0, 0x10, RZ ;  /* 0x0000001000007819 */ /* 0x008fe400000006ff */
[----:B--2---:R-:W-:Y:S02]  /*1d20*/  SHF.L.U32 R7, R12, 0x10, RZ ;  /* 0x000000100c077819 */ /* 0x004fe400000006ff */
[----:B----4-:R-:W-:-:S03]  /*1d30*/  SHF.L.U32 R2, R25, 0x10, RZ ;  /* 0x0000001019027819 */ /* 0x010fc600000006ff */
[----:B------:R-:W-:Y:S01]  /*1d40*/  FFMA.FTZ R0, R0, R3, R7 ;  /* 0x0000000300007223 */ /* 0x000fe20000010007 */
[----:B------:R-:W-:-:S04]  /*1d50*/  IMAD.U32 R9, R4, 0x10000, RZ ;  /* 0x0001000004097824 */ /* 0x000fc800078e00ff */
[----:B------:R-:W-:Y:S01]  /*1d60*/  FFMA.FTZ R3, R2, R5, R9 ;  /* 0x0000000502037223 */ /* 0x000fe20000010009 */
[----:B------:R-:W-:Y:S06]  /*1d70*/  BRA.U !UP0, `(.L_x_1399) ;  /* 0x0000000108287547 */ /* 0x000fec000b800000 */
        /* <DEDUP_REMOVED lines=9> */
[----:B-1----:R-:W-:-:S07]  /*1e10*/  FMUL.FTZ R3, R3, R8 ;  /* 0x0000000803037220 */ /* 0x002fce0000410000 */
.L_x_1399:
[----:B------:R-:W-:Y:S04]  /*1e20*/  BSSY.RECONVERGENT B0, `(.L_x_1400) ;  /* 0x000000e000007945 */ /* 0x000fe80003800200 */
[----:B------:R-:W-:Y:S05]  /*1e30*/  @P1 BRA `(.L_x_1401) ;  /* 0x0000000000301947 */ /* 0x000fea0003800000 */
[----:B------:R-:W0:Y:S01]  /*1e40*/  LDCU.64 UR12, c[0x0][0x3e0] ;  /* 0x00007c00ff0c77ac */ /* 0x000e220008000a00 */
[----:B------:R-:W-:Y:S02]  /*1e50*/  MOV R6, R26 ;  /* 0x0000001a00067202 */ /* 0x000fe40000000f00 */
[----:B------:R-:W-:Y:S01]  /*1e60*/  MOV R7, R29 ;  /* 0x0000001d00077202 */ /* 0x000fe20000000f00 */
[----:B------:R-:W1:Y:S01]  /*1e70*/  LDCU.64 UR10, c[0x0][0x380] ;  /* 0x00007000ff0a77ac */ /* 0x000e620008000a00 */
[----:B------:R-:W-:Y:S01]  /*1e80*/  F2FP.BF16.F32.PACK_AB R3, R3, R0 ;  /* 0x000000000303723e */ /* 0x000fe200000010ff */
[----:B0-----:R-:W-:Y:S02]  /*1e90*/  IMAD R5, R17, UR12, RZ ;  /* 0x0000000c11057c24 */ /* 0x001fe4000f8e02ff */
[----:B------:R-:W-:-:S04]  /*1ea0*/  IMAD.WIDE.U32 R6, R24, UR12, R6 ;  /* 0x0000000c18067c25 */ /* 0x000fc8000f8e0006 */
[----:B------:R-:W-:Y:S01]  /*1eb0*/  IMAD R5, R24, UR13, R5 ;  /* 0x0000000d18057c24 */ /* 0x000fe2000f8e0205 */
[----:B-1----:R-:W-:-:S04]  /*1ec0*/  LEA R4, P1, R6, UR10, 0x1 ;  /* 0x0000000a06047c11 */ /* 0x002fc8000f8208ff */
[----:B------:R-:W-:-:S04]  /*1ed0*/  IADD3 R5, PT, PT, R7, R5, RZ ;  /* 0x0000000507057210 */ /* 0x000fc80007ffe0ff */
[----:B------:R-:W-:-:S05]  /*1ee0*/  LEA.HI.X R5, R6, UR11, R5, 0x1, P1 ;  /* 0x0000000b06057c11 */ /* 0x000fca00088f0c05 */
[----:B------:R0:W-:Y:S02]  /*1ef0*/  STG.E desc[UR16][R4.64], R3 ;  /* 0x0000000304007986 */ /* 0x0001e4000c101910 */
.L_x_1401:
[----:B------:R-:W-:Y:S05]  /*1f00*/  BSYNC.RECONVERGENT B0 ;  /* 0x0000000000007941 */ /* 0x000fea0003800200 */
.L_x_1400:
[----:B------:R-:W-:Y:S02]  /*1f10*/  UIADD3 UR8, UPT, UPT, UR20, UR8, URZ ;  /* 0x0000000814087290 */ /* 0x000fe4000fffe0ff */
[----:B------:R-:W-:Y:S02]  /*1f20*/  UIADD3 UR4, UPT, UPT, UR4, 0x1, URZ ;  /* 0x0000000104047890 */ /* 0x000fe4000fffe0ff */
[----:B------:R-:W-:-:S09]  /*1f30*/  UISETP.GE.AND UP0, UPT, UR8, UR7, UPT ;  /* 0x000000070800728c */ /* 0x000fd2000bf06270 */
[----:B------:R-:W-:Y:S05]  /*1f40*/  BRA.U !UP0, `(.L_x_1402) ;  /* 0xffffffe108b87547 */ /* 0x000fea000b83ffff */
[----:B------:R-:W-:Y:S05]  /*1f50*/  EXIT ;  /* 0x000000000000794d */ /* 0x000fea0003800000 */
.L_x_1403:
        /* <DEDUP_REMOVED lines=10> */
.L_x_2100:


//--------------------- .text._Z35group_norm_nhwc_fwd_one_pass_kernelI11Bf16IOBf16WLi128ELi10ELi640EEv26Group_norm_nhwc_fwd_params --------------------------
	.section	.text._Z35group_norm_nhwc_fwd_one_pass_kernelI11Bf16IOBf16WLi128ELi10ELi640EEv26Group_norm_nhwc_fwd_params,"ax",@progbits
	.align	128
        .global         _Z35group_norm_nhwc_fwd_one_pass_kernelI11Bf16IOBf16WLi128ELi10ELi640EEv26Group_norm_nhwc_fwd_params
        .type           _Z35group_norm_nhwc_fwd_one_pass_kernelI11Bf16IOBf16WLi128ELi10ELi640EEv26Group_norm_nhwc_fwd_params,@function
        .size           _Z35group_norm_nhwc_fwd_one_pass_kernelI11Bf16IOBf16WLi128ELi10ELi640EEv26Group_norm_nhwc_fwd_params,(.L_x_2101 - _Z35group_norm_nhwc_fwd_one_pass_kernelI11Bf16IOBf16WLi128ELi10ELi640EEv26Group_norm_nhwc_fwd_params)
        .other          _Z35group_norm_nhwc_fwd_one_pass_kernelI11Bf16IOBf16WLi128ELi10ELi640EEv26Group_norm_nhwc_fwd_params,@"STO_CUDA_ENTRY STV_DEFAULT"
_Z35group_norm_nhwc_fwd_one_pass_kernelI11Bf16IOBf16WLi128ELi10ELi640EEv26Group_norm_nhwc_fwd_params:
.text._Z35group_norm_nhwc_fwd_one_pass_kernelI11Bf16IOBf16WLi128ELi10ELi640EEv26Group_norm_nhwc_fwd_params:
        /* <DEDUP_REMOVED lines=35> */
.L_x_1419:
        /* <DEDUP_REMOVED lines=97> */
.L_x_1405:
[----:B------:R-:W-:Y:S05]  /*0840*/  BSYNC.RECONVERGENT B0 ;  /* 0x0000000000007941 */ /* 0x000fea0003800200 */
.L_x_1404:
        /* <DEDUP_REMOVED lines=56> */
.L_x_1407:
[----:B------:R-:W-:Y:S05]  /*0bd0*/  BSYNC.RECONVERGENT B0 ;  /* 0x0000000000007941 */ /* 0x000fea0003800200 */
.L_x_1406:
        /* <DEDUP_REMOVED lines=31> */
.L_x_1410:
[----:B---3--:R-:W3:Y:S04]  /*0dd0*/  LDG.E.STRONG.GPU R4, desc[UR16][R6.64] ;  /* 0x0000001006047981 */ /* 0x008ee8000c1ef900 */
[----:B---3--:R-:W-:Y:S01]  /*0de0*/  CCTL.IVALL ;  /* 0x00000000ff00798f */ /* 0x008fe20002000000 */
[----:B------:R-:W-:Y:S05]  /*0df0*/  YIELD ;  /* 0x0000000000007946 */ /* 0x000fea0003800000 */
[----:B------:R-:W-:-:S13]  /*0e00*/  ISETP.NE.AND P1, PT, R4, R9, PT ;  /* 0x000000090400720c */ /* 0x000fda0003f25270 */
[----:B------:R-:W-:Y:S05]  /*0e10*/  @P1 BRA `(.L_x_1410) ;  /* 0xfffffffc00ec1947 */ /* 0x000fea000383ffff */
.L_x_1409:
        /* <DEDUP_REMOVED lines=15> */
.L_x_1412:
        /* <DEDUP_REMOVED lines=91> */
.L_x_1411:
        /* <DEDUP_REMOVED lines=52> */
.L_x_1413:
        /* <DEDUP_REMOVED lines=27> */
.L_x_1414:
        /* <DEDUP_REMOVED lines=13> */
.L_x_1415:
[----:B------:R-:W-:Y:S05]  /*1a80*/  BSYNC.RECONVERGENT B0 ;  /* 0x0000000000007941 */ /* 0x000fea0003800200 */
.L_x_1408:
        /* <DEDUP_REMOVED lines=57> */
.L_x_1416:
        /* <DEDUP_REMOVED lines=14> */
.L_x_1418:
[----:B------:R-:W-:Y:S05]  /*1f00*/  BSYNC.RECONVERGENT B0 ;  /* 0x0000000000007941 */ /* 0x000fea0003800200 */
.L_x_1417:
[----:B------:R-:W-:Y:S02]  /*1f10*/  UIADD3 UR8, UPT, UPT, UR20, UR8, URZ ;  /* 0x0000000814087290 */ /* 0x000fe4000fffe0ff */
[----:B------:R-:W-:Y:S02]  /*1f20*/  UIADD3 UR4, UPT, UPT, UR4, 0x1, URZ ;  /* 0x0000000104047890 */ /* 0x000fe4000fffe0ff */
[----:B------:R-:W-:-:S09]  /*1f30*/  UISETP.GE.AND UP0, UPT, UR8, UR7, UPT ;  /* 0x000000070800728c */ /* 0x000fd2000bf06270 */
[----:B------:R-:W-:Y:S05]  /*1f40*/  BRA.U !UP0, `(.L_x_1419) ;  /* 0xffffffe108b87547 */ /* 0x000fea000b83ffff */
[----:B------:R-:W-:Y:S05]  /*1f50*/  EXIT ;  /* 0x000000000000794d */ /* 0x000fea0003800000 */
.L_x_1420:
        /* <DEDUP_REMOVED lines=10> */
.L_x_2101:


//--------------------- .text._Z35group_norm_nhwc_fwd_one_pass_kernelI11Bf16IOBf16WLi256ELi10ELi640EEv26Group_norm_nhwc_fwd_params --------------------------
	.section	.text._Z35group_norm_nhwc_fwd_one_pass_kernelI11Bf16IOBf16WLi256ELi10ELi640EEv26Group_norm_nhwc_fwd_params,"ax",@progbits
	.align	128
        .global         _Z35group_norm_nhwc_fwd_one_pass_kernelI11Bf16IOBf16WLi256ELi10ELi640EEv26Group_norm_nhwc_fwd_params
        .type           _Z35group_norm_nhwc_fwd_one_pass_kernelI11Bf16IOBf16WLi256ELi10ELi640EEv26Group_norm_nhwc_fwd_params,@function
        .size           _Z35group_norm_nhwc_fwd_one_pass_kernelI11Bf16IOBf16WLi256ELi10ELi640EEv26Group_norm_nhwc_fwd_params,(.L_x_2102 - _Z35group_norm_nhwc_fwd_one_pass_kernelI11Bf16IOBf16WLi256ELi10ELi640EEv26Group_norm_nhwc_fwd_params)
        .other          _Z35group_norm_nhwc_fwd_one_pass_kernelI11Bf16IOBf16WLi256ELi10ELi640EEv26Group_norm_nhwc_fwd_params,@"STO_CUDA_ENTRY STV_DEFAULT"
_Z35group_norm_nhwc_fwd_one_pass_kernelI11Bf16IOBf16WLi256ELi10ELi640EEv26Group_norm_nhwc_fwd_params:
.text._Z35group_norm_nhwc_fwd_one_pass_kernelI11Bf16IOBf16WLi256ELi10ELi640EEv26Group_norm_nhwc_fwd_params:
        /* <DEDUP_REMOVED lines=33> */
[----:B------:R-:W-:-:S05]  /*0210*/  IADD3 R21, PT, PT, R21, R20, RZ ;  /* 0x0000001415157210 */ /* 0x000fca0007ffe0ff */
[----:B------:R-:W-:-:S05]  /*0220*/  IMAD.SHL.U32 R21, R21, 0x2, RZ ;  /* 0x0000000215157824 */ /* 0x000fca00078e00ff */
[----:B---3--:R-:W-:-:S07]  /*0230*/  LOP3.LUT R13, R21, 0xffff, RZ, 0xc0, !PT ;  /* 0x0000ffff150d7812 */ /* 0x008fce00078ec0ff */
.L_x_1440:
[----:B0-----:R-:W0:Y:S01]  /*0240*/  LDC R0, c[0x0][0x3f8] ;  /* 0x0000fe00ff007b82 */ /* 0x001e220000000800 */
[----:B-1----:R-:W1:Y:S01]  /*0250*/  LDCU.64 UR8, c[0x0][0x3e8] ;  /* 0x00007d00ff0877ac */ /* 0x002e620008000a00 */
[----:B0-2---:R-:W-:Y:S02]  /*0260*/  IABS R5, R0 ;  /* 0x0000000000057213 */ /* 0x005fe40000000000 */
[----:B------:R-:W-:Y:S02]  /*0270*/  ISETP.NE.AND P3, PT, R0, RZ, PT ;  /* 0x000000ff0000720c */ /* 0x000fe40003f65270 */
        /* <DEDUP_REMOVED lines=21> */
[----:B------:R-:W-:Y:S02]  /*03d0*/  ISETP.GE.U32.AND P1, PT, R23, UR8, PT ;  /* 0x0000000817007c0c */ /* 0x000fe4000bf26070 */
[----:B------:R-:W-:Y:S02]  /*03e0*/  MOV R5, R3 ;  /* 0x0000000300057202 */ /* 0x000fe40000000f00 */
[----:B------:R-:W-:Y:S01]  /*03f0*/  ISETP.GE.AND.EX P1, PT, R17, UR9, PT, P1 ;  /* 0x0000000911007c0c */ /* 0x000fe2000bf26310 */
[----:B------:R-:W0:Y:S01]  /*0400*/  LDCU.64 UR8, c[0x0][0x3f0] ;  /* 0x00007e00ff0877ac */ /* 0x000e220008000a00 */
[----:B------:R-:W-:Y:S02]  /*0410*/  @!P4 IADD3 R5, PT, PT, -R5, RZ, RZ ;  /* 0x000000ff0505c210 */ /* 0x000fe40007ffe1ff */
[----:B------:R-:W-:-:S05]  /*0420*/  @!P3 LOP3.LUT R5, RZ, R0, RZ, 0x33, !PT ;  /* 0x00000000ff05b212 */ /* 0x000fca00078e33ff */
[----:B------:R-:W-:-:S04]  /*0430*/  IMAD.MOV R9, RZ, RZ, -R5 ;  /* 0x000000ffff097224 */ /* 0x000fc800078e0a05 */
[----:B------:R-:W1:Y:S01]  /*0440*/  @!P1 LDC.64 R2, c[0x0][0x3e0] ;  /* 0x0000f800ff029b82 */ /* 0x000e620000000a00 */
[----:B------:R-:W-:Y:S01]  /*0450*/  IMAD R4, R0, R9, UR7 ;  /* 0x0000000700047e24 */ /* 0x000fe2000f8e0209 */
[----:B------:R-:W-:-:S03]  /*0460*/  SHF.R.S32.HI R0, RZ, 0x1f, R5 ;  /* 0x0000001fff007819 */ /* 0x000fc60000011405 */
[----:B------:R-:W-:Y:S02]  /*0470*/  IMAD R4, R4, 0xa, RZ ;  /* 0x0000000a04047824 */ /* 0x000fe400078e02ff */
[----:B0-----:R-:W-:Y:S01]  /*0480*/  IMAD R0, R0, UR8, RZ ;  /* 0x0000000800007c24 */ /* 0x001fe2000f8e02ff */
[----:B------:R-:W0:Y:S02]  /*0490*/  @!P2 LDC.64 R8, c[0x0][0x3e0] ;  /* 0x0000f800ff08ab82 */ /* 0x000e240000000a00 */
[----:B------:R-:W-:Y:S01]  /*04a0*/  IADD3 R24, P3, PT, R4, R13, RZ ;  /* 0x0000000d04187210 */ /* 0x000fe20007f7e0ff */
[----:B------:R-:W-:-:S03]  /*04b0*/  IMAD R27, R5, UR9, R0 ;  /* 0x00000009051b7c24 */ /* 0x000fc6000f8e0200 */
[----:B------:R-:W-:Y:S02]  /*04c0*/  LEA.HI.X.SX32 R25, R4, RZ, 0x1, P3 ;  /* 0x000000ff04197211 */ /* 0x000fe400018f0eff */
[----:B------:R-:W2:Y:S01]  /*04d0*/  @!P1 LDC.64 R10, c[0x0][0x390] ;  /* 0x0000e400ff0a9b82 */ /* 0x000ea20000000a00 */
[----:B------:R-:W-:-:S07]  /*04e0*/  IMAD.WIDE.U32 R24, R5, UR8, R24 ;  /* 0x0000000805187c25 */ /* 0x000fce000f8e0018 */
[----:B------:R-:W3:Y:S01]  /*04f0*/  @!P2 LDC.64 R12, c[0x0][0x390] ;  /* 0x0000e400ff0cab82 */ /* 0x000ee20000000a00 */
[----:B-1----:R-:W-:Y:S01]  /*0500*/  @!P1 IMAD R0, R17, R2, RZ ;  /* 0x0000000211009224 */ /* 0x002fe200078e02ff */
[----:B------:R-:W-:Y:S02]  /*0510*/  IADD3 R27, PT, PT, R25, R27, RZ ;  /* 0x0000001b191b7210 */ /* 0x000fe40007ffe0ff */
[----:B------:R-:W-:Y:S01]  /*0520*/  @!P1 MOV R26, R24 ;  /* 0x00000018001a9202 */ /* 0x000fe20000000f00 */
[----:B------:R-:W-:Y:S01]  /*0530*/  @!P1 IMAD R5, R23, R3, R0 ;  /* 0x0000000317059224 */ /* 0x000fe200078e0200 */
[----:B------:R-:W-:Y:S01]  /*0540*/  @!P2 MOV R15, R27 ;  /* 0x0000001b000fa202 */ /* 0x000fe20000000f00 */
[----:B0-----:R-:W-:Y:S02]  /*0550*/  @!P2 IMAD R14, R7, R8, RZ ;  /* 0x00000008070ea224 */ /* 0x001fe400078e02ff */
[----:B------:R-:W-:-:S04]  /*0560*/  @!P1 IMAD.WIDE.U32 R2, R23, R2, R26 ;  /* 0x0000000217029225 */ /* 0x000fc800078e001a */
[----:B------:R-:W-:Y:S01]  /*0570*/  @!P2 IMAD R19, R22, R9, R14 ;  /* 0x000000091613a224 */ /* 0x000fe200078e020e */
[----:B------:R-:W-:Y:S01]  /*0580*/  @!P2 MOV R14, R24 ;  /* 0x00000018000ea202 */ /* 0x000fe20000000f00 */
[----:B------:R-:W-:Y:S01]  /*0590*/  @!P1 IMAD.IADD R3, R3, 0x1, R5 ;  /* 0x0000000103039824 */ /* 0x000fe200078e0205 */
[----:B--2---:R-:W-:Y:S02]  /*05a0*/  @!P1 LEA R10, P3, R2, R10, 0x1 ;  /* 0x0000000a020a9211 */ /* 0x004fe400078608ff */
[----:B------:R-:W-:Y:S01]  /*05b0*/  MOV R5, RZ ;  /* 0x000000ff00057202 */ /* 0x000fe20000000f00 */
[----:B------:R-:W-:Y:S01]  /*05c0*/  @!P2 IMAD.WIDE.U32 R8, R22, R8, R14 ;  /* 0x000000081608a225 */ /* 0x000fe200078e000e */
[----:B------:R-:W-:-:S03]  /*05d0*/  @!P1 LEA.HI.X R11, R2, R11, R3, 0x1, P3 ;  /* 0x0000000b020b9211 */ /* 0x000fc600018f0c03 */
[----:B------:R-:W-:Y:S01]  /*05e0*/  HFMA2 R3, -RZ, RZ, 0, 0 ;  /* 0x00000000ff037431 */ /* 0x000fe200000001ff */
[----:B------:R-:W-:Y:S02]  /*05f0*/  @!P2 IADD3 R0, PT, PT, R9, R19, RZ ;  /* 0x000000130900a210 */ /* 0x000fe40007ffe0ff */
[----:B---3--:R-:W-:-:S04]  /*0600*/  @!P2 LEA R12, P4, R8, R12, 0x1 ;  /* 0x0000000c080ca211 */ /* 0x008fc800078808ff */
        /* <DEDUP_REMOVED lines=56> */
.L_x_1422:
[----:B------:R-:W-:Y:S05]  /*0990*/  BSYNC.RECONVERGENT B0 ;  /* 0x0000000000007941 */ /* 0x000fea0003800200 */
.L_x_1421:
        /* <DEDUP_REMOVED lines=56> */
.L_x_1424:
[----:B------:R-:W-:Y:S05]  /*0d20*/  BSYNC.RECONVERGENT B0 ;  /* 0x0000000000007941 */ /* 0x000fea0003800200 */
.L_x_1423:
        /* <DEDUP_REMOVED lines=17> */
[----:B------:R-:W-:Y:S01]  /*0e40*/  IMAD.U32 R9, RZ, RZ, UR11 ;  /* 0x0000000bff097e24 */ /* 0x000fe2000f8e00ff */
[----:B------:R-:W-:Y:S01]  /*0e50*/  UIMAD.WIDE.U32 UR8, UR8, 0x8, UR16 ;  /* 0x00000008080878a5 */ /* 0x000fe2000f8e0010 */
[----:B--2---:R-:W-:-:S03]  /*0e60*/  SEL R13, R6, RZ, !P1 ;  /* 0x000000ff060d7207 */ /* 0x004fc60004800000 */
[----:B------:R-:W-:Y:S02]  /*0e70*/  MOV R15, UR5 ;  /* 0x00000005000f7c02 */ /* 0x000fe40008000f00 */
        /* <DEDUP_REMOVED lines=10> */
.L_x_1427:
[----:B---3--:R-:W2:Y:S04]  /*0f20*/  LDG.E.STRONG.GPU R8, desc[UR14][R10.64] ;  /* 0x0000000e0a087981 */ /* 0x008ea8000c1ef900 */
[----:B--2---:R-:W-:Y:S01]  /*0f30*/  CCTL.IVALL ;  /* 0x00000000ff00798f */ /* 0x004fe20002000000 */
[----:B------:R-:W-:Y:S05]  /*0f40*/  YIELD ;  /* 0x0000000000007946 */ /* 0x000fea0003800000 */
[----:B------:R-:W-:-:S13]  /*0f50*/  ISETP.NE.AND P1, PT, R8, R13, PT ;  /* 0x0000000d0800720c */ /* 0x000fda0003f25270 */
[----:B------:R-:W-:Y:S05]  /*0f60*/  @P1 BRA `(.L_x_1427) ;  /* 0xfffffffc00ec1947 */ /* 0x000fea000383ffff */
.L_x_1426:
        /* <DEDUP_REMOVED lines=15> */
.L_x_1429:
        /* <DEDUP_REMOVED lines=8> */
[----:B------:R-:W-:Y:S01]  /*10e0*/  MOV R10, UR23 ;  /* 0x00000017000a7c02 */ /* 0x000fe20008000f00 */
[----:B------:R-:W-:Y:S01]  /*10f0*/  IMAD.U32 R8, RZ, RZ, UR24 ;  /* 0x00000018ff087e24 */ /* 0x000fe2000f8e00ff */
[----:B------:R-:W-:Y:S02]  /*1100*/  MOV R9, UR25 ;  /* 0x0000001900097c02 */ /* 0x000fe40008000f00 */
[----:B------:R-:W-:Y:S01]  /*1110*/  @!UP0 UIMAD.WIDE.U32 UR24, UR21, 0x8, UR16 ;  /* 0x00000008151888a5 */ /* 0x000fe2000f8e0010 */
[----:B------:R-:W-:Y:S01]  /*1120*/  ISETP.EQ.OR P6, PT, R10, UR13, P2 ;  /* 0x0000000d0a007c0c */ /* 0x000fe200097c2670 */
[----:B------:R-:W-:Y:S02]  /*1130*/  UIADD3 UR23, UPT, UPT, UR5, 0x3, URZ ;  /* 0x0000000305177890 */ /* 0x000fe4000fffe0ff */
[----:B------:R-:W0:Y:S02]  /*1140*/  @!P1 LDG.E.64 R8, desc[UR14][R8.64] ;  /* 0x0000000e08089981 */ /* 0x000e24000c1e1b00 */
[----:B------:R-:W-:-:S02]  /*1150*/  MOV R12, UR24 ;  /* 0x00000018000c7c02 */ /* 0x000fc40008000f00 */
[----:B--2---:R-:W-:Y:S02]  /*1160*/  MOV R13, UR25 ;  /* 0x00000019000d7c02 */ /* 0x004fe40008000f00 */
[----:B------:R-:W-:-:S04]  /*1170*/  MOV R10, UR23 ;  /* 0x00000017000a7c02 */ /* 0x000fc80008000f00 */
[----:B------:R-:W2:Y:S01]  /*1180*/  @!P3 LDG.E.64 R12, desc[UR14][R12.64] ;  /* 0x0000000e0c0cb981 */ /* 0x000ea2000c1e1b00 */
[----:B------:R-:W-:Y:S01]  /*1190*/  VOTEU.ALL UP0, P6 ;  /* 0x0000000000ff7886 */ /* 0x000fe20003000000 */
[----:B------:R-:W-:Y:S01]  /*11a0*/  ISETP.EQ.OR P5, PT, R10, UR13, P2 ;  /* 0x0000000d0a007c0c */ /* 0x000fe200097a2670 */
[----:B------:R-:W-:-:S03]  /*11b0*/  UIADD3 UR26, UPT, UPT, UR5, 0x4, URZ ;  /* 0x00000004051a7890 */ /* 0x000fc6000fffe0ff */
[----:B------:R-:W-:-:S03]  /*11c0*/  @!UP0 UIMAD.WIDE.U32 UR24, UR9, 0x8, UR16 ;  /* 0x00000008091888a5 */ /* 0x000fc6000f8e0010 */
[----:B------:R-:W-:-:S03]  /*11d0*/  IMAD.U32 R11, RZ, RZ, UR26 ;  /* 0x0000001aff0b7e24 */ /* 0x000fc6000f8e00ff */
[----:B-1----:R-:W-:Y:S02]  /*11e0*/  MOV R14, UR24 ;  /* 0x00000018000e7c02 */ /* 0x002fe40008000f00 */
[----:B------:R-:W-:Y:S01]  /*11f0*/  MOV R15, UR25 ;  /* 0x00000019000f7c02 */ /* 0x000fe20008000f00 */
[----:B------:R-:W-:Y:S01]  /*1200*/  VOTEU.ALL UP0, P5 ;  /* 0x0000000000ff7886 */ /* 0x000fe20002800000 */
[----:B------:R-:W-:-:S04]  /*1210*/  ISETP.EQ.OR P4, PT, R11, UR13, P2 ;  /* 0x0000000d0b007c0c */ /* 0x000fc80009782670 */
[----:B------:R-:W3:Y:S01]  /*1220*/  @!P6 LDG.E.64 R14, desc[UR14][R14.64] ;  /* 0x0000000e0e0ee981 */ /* 0x000ee2000c1e1b00 */
[----:B------:R-:W-:-:S06]  /*1230*/  @!UP0 UIMAD.WIDE.U32 UR24, UR20, 0x8, UR16 ;  /* 0x00000008141888a5 */ /* 0x000fcc000f8e0010 */
[----:B------:R-:W-:Y:S02]  /*1240*/  MOV R10, UR24 ;  /* 0x00000018000a7c02 */ /* 0x000fe40008000f00 */
[----:B------:R-:W-:Y:S01]  /*1250*/  MOV R11, UR25 ;  /* 0x00000019000b7c02 */ /* 0x000fe20008000f00 */
[----:B------:R-:W-:Y:S01]  /*1260*/  UIADD3 UR23, UPT, UPT, UR5, 0x5, URZ ;  /* 0x0000000505177890 */ /* 0x000fe2000fffe0ff */
[----:B------:R-:W-:-:S04]  /*1270*/  VOTEU.ALL UP1, P4 ;  /* 0x0000000000ff7886 */ /* 0x000fc80002020000 */
[----:B------:R-:W4:Y:S01]  /*1280*/  @!P5 LDG.E.64 R10, desc[UR14][R10.64] ;  /* 0x0000000e0a0ad981 */ /* 0x000f22000c1e1b00 */
[----:B------:R-:W-:Y:S02]  /*1290*/  UIADD3 UR24, UPT, UPT, UR5, 0x7, URZ ;  /* 0x0000000705187890 */ /* 0x000fe4000fffe0ff */
[----:B------:R-:W-:Y:S01]  /*12a0*/  @!UP1 UIMAD.WIDE.U32 UR26, UR12, 0x8, UR16 ;  /* 0x000000080c1a98a5 */ /* 0x000fe2000f8e0010 */
[----:B0-----:R-:W-:Y:S01]  /*12b0*/  @!P1 FADD.FTZ R18, R18, R8 ;  /* 0x0000000812129221 */ /* 0x001fe20000010000 */
[----:B------:R-:W-:-:S03]  /*12c0*/  @!P1 FADD.FTZ R19, R19, R9 ;  /* 0x0000000913139221 */ /* 0x000fc60000010000 */
[----:B--2---:R-:W-:Y:S01]  /*12d0*/  @!P3 FADD.FTZ R18, R18, R12 ;  /* 0x0000000c1212b221 */ /* 0x004fe20000010000 */
[----:B------:R-:W-:Y:S01]  /*12e0*/  MOV R12, UR23 ;  /* 0x00000017000c7c02 */ /* 0x000fe20008000f00 */
[----:B------:R-:W-:Y:S01]  /*12f0*/  @!P3 FADD.FTZ R19, R19, R13 ;  /* 0x0000000d1313b221 */ /* 0x000fe20000010000 */
[----:B------:R-:W-:Y:S02]  /*1300*/  UIADD3 UR23, UPT, UPT, UR5, 0x6, URZ ;  /* 0x0000000605177890 */ /* 0x000fe4000fffe0ff */
[----:B------:R-:W-:-:S04]  /*1310*/  ISETP.EQ.OR P3, PT, R12, UR13, P2 ;  /* 0x0000000d0c007c0c */ /* 0x000fc80009762670 */
[----:B------:R-:W-:-:S04]  /*1320*/  MOV R12, UR23 ;  /* 0x00000017000c7c02 */ /* 0x000fc80008000f00 */
[----:B------:R-:W-:Y:S02]  /*1330*/  ISETP.EQ.OR P1, PT, R12, UR13, P2 ;  /* 0x0000000d0c007c0c */ /* 0x000fe40009722670 */
[----:B------:R-:W-:-:S03]  /*1340*/  MOV R12, UR24 ;  /* 0x00000018000c7c02 */ /* 0x000fc60008000f00 */
[----:B------:R-:W-:Y:S01]  /*1350*/  VOTEU.ALL UP0, P3 ;  /* 0x0000000000ff7886 */ /* 0x000fe20001800000 */
[----:B---3--:R-:W-:Y:S01]  /*1360*/  @!P6 FADD.FTZ R18, R18, R14 ;  /* 0x0000000e1212e221 */ /* 0x008fe20000010000 */
[----:B------:R-:W-:Y:S01]  /*1370*/  @!P6 FADD.FTZ R19, R19, R15 ;  /* 0x0000000f1313e221 */ /* 0x000fe20000010000 */
[----:B------:R-:W-:Y:S02]  /*1380*/  ISETP.EQ.OR P6, PT, R12, UR13, P2 ;  /* 0x0000000d0c007c0c */ /* 0x000fe400097c2670 */
[----:B------:R-:W-:Y:S01]  /*1390*/  @!UP0 UIMAD.WIDE.U32 UR24, UR11, 0x8, UR16 ;  /* 0x000000080b1888a5 */ /* 0x000fe2000f8e0010 */
[----:B------:R-:W-:Y:S01]  /*13a0*/  MOV R8, UR26 ;  /* 0x0000001a00087c02 */ /* 0x000fe20008000f00 */
[----:B------:R-:W-:Y:S01]  /*13b0*/  IMAD.U32 R9, RZ, RZ, UR27 ;  /* 0x0000001bff097e24 */ /* 0x000fe2000f8e00ff */
[----:B------:R-:W-:-:S03]  /*13c0*/  VOTEU.ALL UP0, P1 ;  /* 0x0000000000ff7886 */ /* 0x000fc60000800000 */
[----:B------:R-:W-:Y:S02]  /*13d0*/  MOV R12, UR24 ;  /* 0x00000018000c7c02 */ /* 0x000fe40008000f00 */
[----:B------:R-:W-:Y:S01]  /*13e0*/  MOV R13, UR25 ;  /* 0x00000019000d7c02 */ /* 0x000fe20008000f00 */
[----:B------:R-:W2:Y:S01]  /*13f0*/  @!P4 LDG.E.64 R8, desc[UR14][R8.64] ;  /* 0x0000000e0808c981 */ /* 0x000ea2000c1e1b00 */
[----:B------:R-:W-:Y:S01]  /*1400*/  @!UP0 UIMAD.WIDE.U32 UR24, UR10, 0x8, UR16 ;  /* 0x000000080a1888a5 */ /* 0x000fe2000f8e0010 */
[----:B------:R-:W-:-:S03]  /*1410*/  VOTEU.ALL UP0, P6 ;  /* 0x0000000000ff7886 */ /* 0x000fc60003000000 */
[----:B------:R-:W3:Y:S01]  /*1420*/  @!P3 LDG.E.64 R12, desc[UR14][R12.64] ;  /* 0x0000000e0c0cb981 */ /* 0x000ee2000c1e1b00 */
[----:B----4-:R-:W-:Y:S01]  /*1430*/  @!P5 FADD.FTZ R18, R18, R10 ;  /* 0x0000000a1212d221 */ /* 0x010fe20000010000 */
[----:B------:R-:W-:Y:S01]  /*1440*/  @!P5 FADD.FTZ R19, R19, R11 ;  /* 0x0000000b1313d221 */ /* 0x000fe20000010000 */
[----:B------:R-:W-:Y:S01]  /*1450*/  IMAD.U32 R10, RZ, RZ, UR24 ;  /* 0x00000018ff0a7e24 */ /* 0x000fe2000f8e00ff */
[----:B------:R-:W-:Y:S01]  /*1460*/  MOV R11, UR25 ;  /* 0x00000019000b7c02 */ /* 0x000fe20008000f00 */
[----:B------:R-:W-:-:S05]  /*1470*/  @!UP0 UIMAD.WIDE.U32 UR24, UR19, 0x8, UR16 ;  /* 0x00000008131888a5 */ /* 0x000fca000f8e0010 */
[----:B------:R-:W4:Y:S01]  /*1480*/  @!P1 LDG.E.64 R10, desc[UR14][R10.64] ;  /* 0x0000000e0a0a9981 */ /* 0x000f22000c1e1b00 */
[----:B------:R-:W-:Y:S02]  /*1490*/  MOV R14, UR24 ;  /* 0x00000018000e7c02 */ /* 0x000fe40008000f00 */
        /* <DEDUP_REMOVED lines=23> */
.L_x_1428:
        /* <DEDUP_REMOVED lines=11> */
[----:B------:R-:W-:Y:S02]  /*16c0*/  IMAD.U32 R8, RZ, RZ, UR10 ;  /* 0x0000000aff087e24 */ /* 0x000fe4000f8e00ff */
[----:B------:R-:W-:-:S03]  /*16d0*/  MOV R9, UR11 ;  /* 0x0000000b00097c02 */ /* 0x000fc60008000f00 */
[----:B------:R-:W-:Y:S02]  /*16e0*/  ISETP.EQ.OR P3, PT, R8, UR13, P2 ;  /* 0x0000000d08007c0c */ /* 0x000fe40009762670 */
[----:B------:R-:W-:Y:S02]  /*16f0*/  ISETP.EQ.OR P4, PT, R9, UR13, P2 ;  /* 0x0000000d09007c0c */ /* 0x000fe40009782670 */
[----:B------:R-:W-:Y:S01]  /*1700*/  MOV R8, UR12 ;  /* 0x0000000c00087c02 */ /* 0x000fe20008000f00 */
[----:B------:R-:W-:-:S03]  /*1710*/  VOTEU.ALL UP1, P1 ;  /* 0x0000000000ff7886 */ /* 0x000fc60000820000 */
[----:B------:R-:W-:Y:S02]  /*1720*/  ISETP.EQ.OR P5, PT, R8, UR13, P2 ;  /* 0x0000000d08007c0c */ /* 0x000fe400097a2670 */
[----:B------:R-:W-:-:S03]  /*1730*/  @!UP1 UIMAD UR8, UR5, UR18, UR6 ;  /* 0x00000012050892a4 */ /* 0x000fc6000f8e0206 */
[----:B------:R-:W-:Y:S01]  /*1740*/  VOTEU.ALL UP0, P3 ;  /* 0x0000000000ff7886 */ /* 0x000fe20001800000 */
[----:B------:R-:W-:Y:S01]  /*1750*/  @!UP1 UIMAD.WIDE.U32 UR8, UR8, 0x8, UR16 ;  /* 0x00000008080898a5 */ /* 0x000fe2000f8e0010 */
[----:B------:R-:W-:-:S03]  /*1760*/  VOTEU.ALL UP1, P4 ;  /* 0x0000000000ff7886 */ /* 0x000fc60002020000 */
[----:B------:R-:W-:Y:S02]  /*1770*/  @!UP0 UIMAD UR10, UR10, UR18, UR6 ;  /* 0x000000120a0a82a4 */ /* 0x000fe4000f8e0206 */
[----:B------:R-:W-:Y:S01]  /*1780*/  MOV R8, UR8 ;  /* 0x0000000800087c02 */ /* 0x000fe20008000f00 */
[----:B------:R-:W-:Y:S01]  /*1790*/  VOTEU.ALL UP2, P5 ;  /* 0x0000000000ff7886 */ /* 0x000fe20002840000 */
[----:B------:R-:W-:Y:S01]  /*17a0*/  MOV R9, UR9 ;  /* 0x0000000900097c02 */ /* 0x000fe20008000f00 */
[----:B------:R-:W-:Y:S02]  /*17b0*/  @!UP1 UIMAD UR11, UR11, UR18, UR6 ;  /* 0x000000120b0b92a4 */ /* 0x000fe4000f8e0206 */
[----:B------:R-:W-:-:S03]  /*17c0*/  @!UP0 UIMAD.WIDE.U32 UR8, UR10, 0x8, UR16 ;  /* 0x000000080a0888a5 */ /* 0x000fc6000f8e0010 */
[----:B------:R-:W0:Y:S01]  /*17d0*/  @!P1 LDG.E.64 R8, desc[UR14][R8.64] ;  /* 0x0000000e08089981 */ /* 0x000e22000c1e1b00 */
[----:B------:R-:W-:Y:S02]  /*17e0*/  @!UP1 UIMAD.WIDE.U32 UR10, UR11, 0x8, UR16 ;  /* 0x000000080b0a98a5 */ /* 0x000fe4000f8e0010 */
[----:B------:R-:W-:Y:S01]  /*17f0*/  @!UP2 UIMAD UR12, UR12, UR18, UR6 ;  /* 0x000000120c0ca2a4 */ /* 0x000fe2000f8e0206 */
[----:B------:R-:W-:Y:S01]  /*1800*/  MOV R10, UR8 ;  /* 0x00000008000a7c02 */ /* 0x000fe20008000f00 */
[----:B------:R-:W-:Y:S02]  /*1810*/  IMAD.U32 R11, RZ, RZ, UR9 ;  /* 0x00000009ff0b7e24 */ /* 0x000fe4000f8e00ff */
[----:B------:R-:W-:Y:S01]  /*1820*/  @!UP2 UIMAD.WIDE.U32 UR8, UR12, 0x8, UR16 ;  /* 0x000000080c08a8a5 */ /* 0x000fe2000f8e0010 */
[----:B------:R-:W-:Y:S02]  /*1830*/  MOV R12, UR10 ;  /* 0x0000000a000c7c02 */ /* 0x000fe40008000f00 */
[----:B--2---:R-:W-:Y:S01]  /*1840*/  MOV R13, UR11 ;  /* 0x0000000b000d7c02 */ /* 0x004fe20008000f00 */
[----:B------:R-:W2:Y:S02]  /*1850*/  @!P3 LDG.E.64 R10, desc[UR14][R10.64] ;  /* 0x0000000e0a0ab981 */ /* 0x000ea4000c1e1b00 */
[----:B-1----:R-:W-:-:S02]  /*1860*/  MOV R14, UR8 ;  /* 0x00000008000e7c02 */ /* 0x002fc40008000f00 */
[----:B------:R-:W-:Y:S01]  /*1870*/  MOV R15, UR9 ;  /* 0x00000009000f7c02 */ /* 0x000fe20008000f00 */
[----:B------:R-:W3:Y:S05]  /*1880*/  @!P4 LDG.E.64 R12, desc[UR14][R12.64] ;  /* 0x0000000e0c0cc981 */ /* 0x000eea000c1e1b00 */
[----:B------:R-:W4:Y:S01]  /*1890*/  @!P5 LDG.E.64 R14, desc[UR14][R14.64] ;  /* 0x0000000e0e0ed981 */ /* 0x000f22000c1e1b00 */
[----:B0-----:R-:W-:Y:S01]  /*18a0*/  @!P1 FADD.FTZ R18, R18, R8 ;  /* 0x0000000812129221 */ /* 0x001fe20000010000 */
[----:B------:R-:W-:Y:S01]  /*18b0*/  MOV R8, UR5 ;  /* 0x0000000500087c02 */ /* 0x000fe20008000f00 */
[----:B------:R-:W-:-:S04]  /*18c0*/  @!P1 FADD.FTZ R19, R19, R9 ;  /* 0x0000000913139221 */ /* 0x000fc80000010000 */
[----:B------:R-:W-:-:S05]  /*18d0*/  VIADD R8, R8, 0x4 ;  /* 0x0000000408087836 */ /* 0x000fca0000000000 */
[----:B------:R-:W-:Y:S01]  /*18e0*/  R2UR UR5, R8 ;  /* 0x00000000080572ca */ /* 0x000fe200000e0000 */
[----:B--2---:R-:W-:Y:S01]  /*18f0*/  @!P3 FADD.FTZ R18, R18, R10 ;  /* 0x0000000a1212b221 */ /* 0x004fe20000010000 */
[----:B------:R-:W-:-:S03]  /*1900*/  @!P3 FADD.FTZ R19, R19, R11 ;  /* 0x0000000b1313b221 */ /* 0x000fc60000010000 */
[----:B---3--:R-:W-:Y:S01]  /*1910*/  @!P4 FADD.FTZ R18, R18, R12 ;  /* 0x0000000c1212c221 */ /* 0x008fe20000010000 */
[----:B------:R-:W-:-:S03]  /*1920*/  @!P4 FADD.FTZ R19, R19, R13 ;  /* 0x0000000d1313c221 */ /* 0x000fc60000010000 */
[----:B----4-:R-:W-:Y:S01]  /*1930*/  @!P5 FADD.FTZ R18, R18, R14 ;  /* 0x0000000e1212d221 */ /* 0x010fe20000010000 */
[----:B------:R-:W-:-:S07]  /*1940*/  @!P5 FADD.FTZ R19, R19, R15 ;  /* 0x0000000f1313d221 */ /* 0x000fce0000010000 */
.L_x_1430:
        /* <DEDUP_REMOVED lines=20> */
[----:B------:R-:W3:Y:S01]  /*1a90*/  @!P1 LDG.E.64 R10, desc[UR14][R10.64] ;  /* 0x0000000e0a0a9981 */ /* 0x000ee2000c1e1b00 */
[----:B------:R-:W-:-:S04]  /*1aa0*/  MOV R12, UR5 ;  /* 0x00000005000c7c02 */ /* 0x000fc80008000f00 */
[----:B------:R-:W-:-:S04]  /*1ab0*/  IADD3 R12, PT, PT, R12, 0x2, RZ ;  /* 0x000000020c0c7810 */ /* 0x000fc80007ffe0ff */
[----:B------:R-:W-:Y:S01]  /*1ac0*/  R2UR UR5, R12 ;  /* 0x000000000c0572ca */ /* 0x000fe200000e0000 */
[----:B0-----:R-:W-:Y:S01]  /*1ad0*/  @!P3 FADD.FTZ R18, R18, R8 ;  /* 0x000000081212b221 */ /* 0x001fe20000010000 */
[----:B------:R-:W-:-:S03]  /*1ae0*/  @!P3 FADD.FTZ R19, R19, R9 ;  /* 0x000000091313b221 */ /* 0x000fc60000010000 */
[----:B---3--:R-:W-:Y:S01]  /*1af0*/  @!P1 FADD.FTZ R18, R18, R10 ;  /* 0x0000000a12129221 */ /* 0x008fe20000010000 */
[----:B------:R-:W-:-:S09]  /*1b00*/  @!P1 FADD.FTZ R19, R19, R11 ;  /* 0x0000000b13139221 */ /* 0x000fd20000010000 */
.L_x_1431:
        /* <DEDUP_REMOVED lines=13> */
.L_x_1432:
[----:B------:R-:W-:Y:S05]  /*1be0*/  BSYNC.RECONVERGENT B0 ;  /* 0x0000000000007941 */ /* 0x000fea0003800200 */
.L_x_1425:
[----:B------:R-:W4:Y:S01]  /*1bf0*/  S2UR UR8, SR_CgaCtaId ;  /* 0x00000000000879c3 */ /* 0x000f220000008800 */
[----:B------:R-:W5:Y:S01]  /*1c00*/  LDCU UR9, c[0x0][0x414] ;  /* 0x00008280ff0977ac */ /* 0x000f620008000800 */
[----:B---3--:R-:W-:Y:S01]  /*1c10*/  IMAD.U32 R9, RZ, RZ, UR7 ;  /* 0x00000007ff097e24 */ /* 0x008fe2000f8e00ff */
[----:B--2---:R-:W-:Y:S01]  /*1c20*/  LOP3.LUT R13, R21, 0xffff, RZ, 0xc0, !PT ;  /* 0x0000ffff150d7812 */ /* 0x004fe200078ec0ff */
[----:B------:R-:W-:-:S03]  /*1c30*/  UMOV UR5, 0x400 ;  /* 0x0000040000057882 */ /* 0x000fc60000000000 */
[----:B------:R-:W-:Y:S01]  /*1c40*/  IADD3 R4, PT, PT, R4, R13, RZ ;  /* 0x0000000d04047210 */ /* 0x000fe20007ffe0ff */
[----:B------:R-:W2:Y:S08]  /*1c50*/  @P0 LDC.64 R28, c[0x0][0x388] ;  /* 0x0000e200ff1c0b82 */ /* 0x000eb00000000a00 */
[----:B-1----:R-:W1:Y:S01]  /*1c60*/  LDC.64 R14, c[0x0][0x398] ;  /* 0x0000e600ff0e7b82 */ /* 0x002e620000000a00 */
[----:B-----5:R-:W-:Y:S01]  /*1c70*/  @P0 FMUL.FTZ R8, R18, UR9 ;  /* 0x0000000912080c20 */ /* 0x020fe20008410000 */
[----:B----4-:R-:W-:-:S06]  /*1c80*/  ULEA UR5, UR8, UR5, 0x18 ;  /* 0x0000000508057291 */ /* 0x010fcc000f8ec0ff */
[----:B------:R-:W0:Y:S01]  /*1c90*/  LDC.64 R10, c[0x0][0x3a0] ;  /* 0x0000e800ff0a7b82 */ /* 0x000e220000000a00 */
[----:B--2---:R-:W-:-:S04]  /*1ca0*/  @P0 IMAD.WIDE R28, R9, 0x8, R28 ;  /* 0x00000008091c0825 */ /* 0x004fc800078e021c */
[----:B------:R-:W-:Y:S01]  /*1cb0*/  @P0 FMUL.FTZ R9, R19, UR9 ;  /* 0x0000000913090c20 */ /* 0x000fe20008410000 */
[----:B------:R0:W-:Y:S04]  /*1cc0*/  @!P2 STS.64 [UR5+0xc0], R18 ;  /* 0x0000c012ff00a988 */ /* 0x0001e80008000a05 */
[----:B------:R2:W-:Y:S01]  /*1cd0*/  @P0 STG.E.64 desc[UR14][R28.64], R8 ;  /* 0x000000081c000986 */ /* 0x0005e2000c101b0e */
[C---:B-1----:R-:W-:Y:S01]  /*1ce0*/  IMAD.WIDE R14, R4.reuse, 0x2, R14 ;  /* 0x00000002040e7825 */ /* 0x042fe200078e020e */
[----:B------:R-:W-:Y:S03]  /*1cf0*/  BAR.SYNC.DEFER_BLOCKING 0x0 ;  /* 0x0000000000007b1d */ /* 0x000fe60000010000 */
[----:B0-----:R-:W-:-:S03]  /*1d00*/  IMAD.WIDE R18, R4, 0x2, R10 ;  /* 0x0000000204127825 */ /* 0x001fc600078e020a */
[----:B--2---:R-:W2:Y:S04]  /*1d10*/  LDG.E.U16 R8, desc[UR14][R14.64] ;  /* 0x0000000e0e087981 */ /* 0x004ea8000c1e1500 */
[----:B------:R-:W3:Y:S04]  /*1d20*/  LDG.E.U16 R9, desc[UR14][R18.64] ;  /* 0x0000000e12097981 */ /* 0x000ee8000c1e1500 */
[----:B------:R-:W4:Y:S04]  /*1d30*/  LDG.E.U16 R28, desc[UR14][R18.64+0x2] ;  /* 0x0000020e121c7981 */ /* 0x000f28000c1e1500 */
[----:B------:R2:W5:Y:S04]  /*1d40*/  LDG.E.U16 R15, desc[UR14][R14.64+0x2] ;  /* 0x0000020e0e0f7981 */ /* 0x000568000c1e1500 */
[----:B------:R-:W0:Y:S01]  /*1d50*/  LDS.64 R10, [UR5+0xc0] ;  /* 0x0000c005ff0a7984 */ /* 0x000e220008000a00 */
[----:B------:R-:W1:Y:S01]  /*1d60*/  LDCU.U8 UR5, c[0x0][0x3fc] ;  /* 0x00007f80ff0577ac */ /* 0x000e620008000000 */
[----:B0-----:R-:W-:-:S04]  /*1d70*/  FMUL.FTZ R4, R10, UR9 ;  /* 0x000000090a047c20 */ /* 0x001fc80008410000 */
[----:B------:R-:W-:-:S04]  /*1d80*/  FMUL.FTZ R10, R4, R4 ;  /* 0x00000004040a7220 */ /* 0x000fc80000410000 */
[----:B------:R-:W-:-:S05]  /*1d90*/  FFMA.FTZ R10, R11, UR9, -R10 ;  /* 0x000000090b0a7c23 */ /* 0x000fca000801080a */
[----:B------:R-:W-:-:S13]  /*1da0*/  FSETP.GTU.FTZ.AND P1, PT, R10, RZ, PT ;  /* 0x000000ff0a00720b */ /* 0x000fda0003f3c000 */
[----:B------:R-:W0:Y:S01]  /*1db0*/  @P1 LDC R11, c[0x0][0x3a8] ;  /* 0x0000ea00ff0b1b82 */ /* 0x000e220000000800 */
[----:B------:R-:W-:Y:S01]  /*1dc0*/  MOV R12, 0x3f800000 ;  /* 0x3f800000000c7802 */ /* 0x000fe20000000f00 */
[----:B-1----:R-:W-:Y:S01]  /*1dd0*/  UISETP.NE.AND UP0, UPT, UR5, URZ, UPT ;  /* 0x000000ff0500728c */ /* 0x002fe2000bf05270 */
[----:B------:R-:W-:Y:S01]  /*1de0*/  BSSY.RECONVERGENT B0, `(.L_x_1433) ;  /* 0x0000076000007945 */ /* 0x000fe20003800200 */
[----:B0-----:R-:W-:-:S04]  /*1df0*/  @P1 FADD.FTZ R10, R10, R11 ;  /* 0x0000000b0a0a1221 */ /* 0x001fc80000010000 */
[----:B------:R0:W1:Y:S01]  /*1e00*/  @P1 MUFU.RSQ R12, R10 ;  /* 0x0000000a000c1308 */ /* 0x0000620000001400 */
[----:B--2---:R-:W-:Y:S02]  /*1e10*/  SHF.L.U32 R14, R8, 0x10, RZ ;  /* 0x00000010080e7819 */ /* 0x004fe400000006ff */
[----:B---3--:R-:W-:Y:S01]  /*1e20*/  SHF.L.U32 R19, R9, 0x10, RZ ;  /* 0x0000001009137819 */ /* 0x008fe200000006ff */
[----:B----4-:R-:W-:Y:S01]  /*1e30*/  IMAD.U32 R18, R28, 0x10000, RZ ;  /* 0x000100001c127824 */ /* 0x010fe200078e00ff */
[----:B-----5:R-:W-:Y:S01]  /*1e40*/  SHF.L.U32 R15, R15, 0x10, RZ ;  /* 0x000000100f0f7819 */ /* 0x020fe200000006ff */
[----:B01----:R-:W-:Y:S06]  /*1e50*/  BRA.U UP0, `(.L_x_1434) ;  /* 0x0000000100b47547 */ /* 0x003fec000b800000 */
[----:B------:R-:W0:Y:S01]  /*1e60*/  LDCU.64 UR10, c[0x0][0x3e8] ;  /* 0x00007d00ff0a77ac */ /* 0x000e220008000a00 */
[----:B------:R-:W-:Y:S01]  /*1e70*/  BSSY.RECONVERGENT B1, `(.L_x_1435) ;  /* 0x0000018000017945 */ /* 0x000fe20003800200 */
[----:B0-----:R-:W-:Y:S02]  /*1e80*/  ISETP.GE.U32.AND P1, PT, R23, UR10, PT ;  /* 0x0000000a17007c0c */ /* 0x001fe4000bf26070 */
[----:B------:R-:W-:Y:S02]  /*1e90*/  ISETP.GE.U32.AND P2, PT, R22, UR10, PT ;  /* 0x0000000a16007c0c */ /* 0x000fe4000bf46070 */
[----:B------:R-:W-:Y:S02]  /*1ea0*/  ISETP.GE.AND.EX P1, PT, R17, UR11, PT, P1 ;  /* 0x0000000b11007c0c */ /* 0x000fe4000bf26310 */
[----:B------:R-:W-:-:S11]  /*1eb0*/  ISETP.GE.AND.EX P2, PT, R7, UR11, PT, P2 ;  /* 0x0000000b07007c0c */ /* 0x000fd6000bf46320 */
[----:B------:R-:W-:Y:S05]  /*1ec0*/  @P1 BRA `(.L_x_1436) ;  /* 0x0000000000481947 */ /* 0x000fea0003800000 */
[----:B------:R-:W0:Y:S01]  /*1ed0*/  LDCU.64 UR16, c[0x0][0x3e0] ;  /* 0x00007c00ff1077ac */ /* 0x000e220008000a00 */
[----:B------:R-:W-:Y:S01]  /*1ee0*/  MOV R8, R24 ;  /* 0x0000001800087202 */ /* 0x000fe20000000f00 */
[--C-:B------:R-:W-:Y:S01]  /*1ef0*/  FADD.FTZ R11, R3, -R4.reuse ;  /* 0x80000004030b7221 */ /* 0x100fe20000010000 */
[----:B------:R-:W-:Y:S01]  /*1f00*/  MOV R9, R27 ;  /* 0x0000001b00097202 */ /* 0x000fe20000000f00 */
[----:B------:R-:W1:Y:S01]  /*1f10*/  LDCU.64 UR8, c[0x0][0x380] ;  /* 0x00007000ff0877ac */ /* 0x000e620008000a00 */
[----:B------:R-:W-:Y:S01]  /*1f20*/  FADD.FTZ R29, R0, -R4 ;  /* 0x80000004001d7221 */ /* 0x000fe20000010000 */
[----:B------:R-:W-:-:S03]  /*1f30*/  FMUL.FTZ R0, R11, R12 ;  /* 0x0000000c0b007220 */ /* 0x000fc60000410000 */
[----:B------:R-:W-:Y:S01]  /*1f40*/  FMUL.FTZ R29, R29, R12 ;  /* 0x0000000c1d1d7220 */ /* 0x000fe20000410000 */
[----:B------:R-:W-:-:S03]  /*1f50*/  FFMA.FTZ R0, R14, R0, R19 ;  /* 0x000000000e007223 */ /* 0x000fc60000010013 */
[----:B------:R-:W-:Y:S01]  /*1f60*/  FFMA.FTZ R29, R15, R29, R18 ;  /* 0x0000001d0f1d7223 */ /* 0x000fe20000010012 */
[----:B0-----:R-:W-:Y:S02]  /*1f70*/  IMAD R10, R17, UR16, RZ ;  /* 0x00000010110a7c24 */ /* 0x001fe4000f8e02ff */
[----:B------:R-:W-:-:S04]  /*1f80*/  IMAD.WIDE.U32 R8, R23, UR16, R8 ;  /* 0x0000001017087c25 */ /* 0x000fc8000f8e0008 */
[----:B------:R-:W-:Y:S01]  /*1f90*/  IMAD R3, R23, UR17, R10 ;  /* 0x0000001117037c24 */ /* 0x000fe2000f8e020a */
[----:B-1----:R-:W-:-:S04]  /*1fa0*/  LEA R10, P1, R8, UR8, 0x1 ;  /* 0x00000008080a7c11 */ /* 0x002fc8000f8208ff */
[----:B------:R-:W-:-:S04]  /*1fb0*/  IADD3 R3, PT, PT, R9, R3, RZ ;  /* 0x0000000309037210 */ /* 0x000fc80007ffe0ff */
[----:B------:R-:W-:Y:S02]  /*1fc0*/  LEA.HI.X R11, R8, UR9, R3, 0x1, P1 ;  /* 0x00000009080b7c11 */ /* 0x000fe400088f0c03 */
[----:B------:R-:W-:-:S05]  /*1fd0*/  F2FP.BF16.F32.PACK_AB R3, R29, R0 ;  /* 0x000000001d03723e */ /* 0x000fca00000010ff */
[----:B------:R0:W-:Y:S02]  /*1fe0*/  STG.E desc[UR14][R10.64], R3 ;  /* 0x000000030a007986 */ /* 0x0001e4000c10190e */
.L_x_1436:
[----:B------:R-:W-:Y:S05]  /*1ff0*/  BSYNC.RECONVERGENT B1 ;  /* 0x0000000000017941 */ /* 0x000fea0003800200 */
.L_x_1435:
[----:B------:R-:W-:Y:S05]  /*2000*/  @P2 BRA `(.L_x_1437) ;  /* 0x00000004004c2947 */ /* 0x000fea0003800000 */
[----:B------:R-:W1:Y:S01]  /*2010*/  LDCU.64 UR8, c[0x0][0x3e0] ;  /* 0x00007c00ff0877ac */ /* 0x000e620008000a00 */
[----:B------:R-:W-:Y:S01]  /*2020*/  MOV R25, R27 ;  /* 0x0000001b00197202 */ /* 0x000fe20000000f00 */
[--C-:B------:R-:W-:Y:S01]  /*2030*/  FADD.FTZ R5, R5, -R4.reuse ;  /* 0x8000000405057221 */ /* 0x100fe20000010000 */
[----:B0-----:R-:W-:Y:S01]  /*2040*/  FADD.FTZ R3, R2, -R4 ;  /* 0x8000000402037221 */ /* 0x001fe20000010000 */
[----:B------:R-:W0:Y:S02]  /*2050*/  LDCU.64 UR10, c[0x0][0x380] ;  /* 0x00007000ff0a77ac */ /* 0x000e240008000a00 */
[-C--:B------:R-:W-:Y:S01]  /*2060*/  FMUL.FTZ R5, R5, R12.reuse ;  /* 0x0000000c05057220 */ /* 0x080fe20000410000 */
[----:B------:R-:W-:-:S03]  /*2070*/  FMUL.FTZ R3, R3, R12 ;  /* 0x0000000c03037220 */ /* 0x000fc60000410000 */
[----:B------:R-:W-:Y:S01]  /*2080*/  FFMA.FTZ R5, R14, R5, R19 ;  /* 0x000000050e057223 */ /* 0x000fe20000010013 */
[----:B------:R-:W-:-:S05]  /*2090*/  FFMA.FTZ R18, R15, R3, R18 ;  /* 0x000000030f127223 */ /* 0x000fca0000010012 */
[----:B------:R-:W-:Y:S01]  /*20a0*/  F2FP.BF16.F32.PACK_AB R5, R18, R5 ;  /* 0x000000051205723e */ /* 0x000fe200000010ff */
[----:B-1----:R-:W-:Y:S02]  /*20b0*/  IMAD R9, R7, UR8, RZ ;  /* 0x0000000807097c24 */ /* 0x002fe4000f8e02ff */
[----:B------:R-:W-:-:S04]  /*20c0*/  IMAD.WIDE.U32 R24, R22, UR8, R24 ;  /* 0x0000000816187c25 */ /* 0x000fc8000f8e0018 */
[----:B------:R-:W-:Y:S01]  /*20d0*/  IMAD R9, R22, UR9, R9 ;  /* 0x0000000916097c24 */ /* 0x000fe2000f8e0209 */
[----:B0-----:R-:W-:-:S04]  /*20e0*/  LEA R2, P1, R24, UR10, 0x1 ;  /* 0x0000000a18027c11 */ /* 0x001fc8000f8208ff */
[----:B------:R-:W-:-:S04]  /*20f0*/  IADD3 R9, PT, PT, R25, R9, RZ ;  /* 0x0000000919097210 */ /* 0x000fc80007ffe0ff */
[----:B------:R-:W-:-:S05]  /*2100*/  LEA.HI.X R3, R24, UR11, R9, 0x1, P1 ;  /* 0x0000000b18037c11 */ /* 0x000fca00088f0c09 */
[----:B------:R1:W-:Y:S01]  /*2110*/  STG.E desc[UR14][R2.64], R5 ;  /* 0x0000000502007986 */ /* 0x0003e2000c10190e */
[----:B------:R-:W-:Y:S05]  /*2120*/  BRA `(.L_x_1437) ;  /* 0x0000000400047947 */ /* 0x000fea0003800000 */
.L_x_1434:
[----:B------:R-:W0:Y:S01]  /*2130*/  LDCU.64 UR8, c[0x0][0x3e8] ;  /* 0x00007d00ff0877ac */ /* 0x000e220008000a00 */
[----:B------:R-:W-:Y:S01]  /*2140*/  BSSY.RECONVERGENT B1, `(.L_x_1438) ;  /* 0x0000022000017945 */ /* 0x000fe20003800200 */
[----:B0-----:R-:W-:Y:S02]  /*2150*/  ISETP.GE.U32.AND P1, PT, R23, UR8, PT ;  /* 0x0000000817007c0c */ /* 0x001fe4000bf26070 */
[----:B------:R-:W-:Y:S02]  /*2160*/  ISETP.GE.U32.AND P2, PT, R22, UR8, PT ;  /* 0x0000000816007c0c */ /* 0x000fe4000bf46070 */
[----:B------:R-:W-:Y:S02]  /*2170*/  ISETP.GE.AND.EX P1, PT, R17, UR9, PT, P1 ;  /* 0x0000000911007c0c */ /* 0x000fe4000bf26310 */
[----:B------:R-:W-:-:S11]  /*2180*/  ISETP.GE.AND.EX P2, PT, R7, UR9, PT, P2 ;  /* 0x0000000907007c0c */ /* 0x000fd6000bf46320 */
[----:B------:R-:W-:Y:S05]  /*2190*/  @P1 BRA `(.L_x_1439) ;  /* 0x0000000000701947 */ /* 0x000fea0003800000 */
[--C-:B------:R-:W-:Y:S01]  /*21a0*/  FADD.FTZ R3, R3, -R4.reuse ;  /* 0x8000000403037221 */ /* 0x100fe20000010000 */
[----:B------:R-:W0:Y:S01]  /*21b0*/  LDCU.64 UR10, c[0x0][0x3e0] ;  /* 0x00007c00ff0a77ac */ /* 0x000e220008000a00 */
[----:B------:R-:W-:Y:S02]  /*21c0*/  MOV R11, R27 ;  /* 0x0000001b000b7202 */ /* 0x000fe40000000f00 */
[----:B------:R-:W-:Y:S01]  /*21d0*/  FMUL.FTZ R3, R3, R12 ;  /* 0x0000000c03037220 */ /* 0x000fe20000410000 */
[----:B------:R-:W1:Y:S03]  /*21e0*/  LDCU.64 UR16, c[0x0][0x380] ;  /* 0x00007000ff1077ac */ /* 0x000e660008000a00 */
[----:B------:R-:W-:Y:S01]  /*21f0*/  FFMA.FTZ R9, R14, R3, R19 ;  /* 0x000000030e097223 */ /* 0x000fe20000010013 */
[----:B------:R-:W-:-:S03]  /*2200*/  FADD.FTZ R3, R0, -R4 ;  /* 0x8000000400037221 */ /* 0x000fc60000010000 */
[----:B------:R-:W-:Y:S01]  /*2210*/  FMUL.FTZ R10, R9, -1.4426950216293334961 ;  /* 0xbfb8aa3b090a7820 */ /* 0x000fe20000410000 */
[----:B------:R-:W-:-:S04]  /*2220*/  FMUL.FTZ R3, R3, R12 ;  /* 0x0000000c03037220 */ /* 0x000fc80000410000 */
[----:B------:R-:W-:Y:S01]  /*2230*/  FFMA.FTZ R3, R15, R3, R18 ;  /* 0x000000030f037223 */ /* 0x000fe20000010012 */
[----:B------:R-:W2:Y:S03]  /*2240*/  MUFU.EX2 R10, R10 ;  /* 0x0000000a000a7308 */ /* 0x000ea60000000800 */
[----:B------:R-:W-:-:S06]  /*2250*/  FMUL.FTZ R29, R3, -1.4426950216293334961 ;  /* 0xbfb8aa3b031d7820 */ /* 0x000fcc0000410000 */
        /* <DEDUP_REMOVED lines=10> */
[----:B0-----:R-:W-:-:S03]  /*2300*/  FMUL.FTZ R3, R3, R8 ;  /* 0x0000000803037220 */ /* 0x001fc60000410000 */
[----:B------:R-:W-:Y:S02]  /*2310*/  IADD3 R9, PT, PT, R11, R9, RZ ;  /* 0x000000090b097210 */ /* 0x000fe40007ffe0ff */
[C---:B-1----:R-:W-:Y:S02]  /*2320*/  LEA R8, P1, R10.reuse, UR16, 0x1 ;  /* 0x000000100a087c11 */ /* 0x042fe4000f8208ff */
[----:B------:R-:W-:Y:S02]  /*2330*/  F2FP.BF16.F32.PACK_AB R3, R3, R0 ;  /* 0x000000000303723e */ /* 0x000fe400000010ff */
[----:B------:R-:W-:-:S05]  /*2340*/  LEA.HI.X R9, R10, UR17, R9, 0x1, P1 ;  /* 0x000000110a097c11 */ /* 0x000fca00088f0c09 */
[----:B------:R0:W-:Y:S04]  /*2350*/  STG.E desc[UR14][R8.64], R3 ;  /* 0x0000000308007986 */ /* 0x0001e8000c10190e */
.L_x_1439:
[----:B------:R-:W-:Y:S05]  /*2360*/  BSYNC.RECONVERGENT B1 ;  /* 0x0000000000017941 */ /* 0x000fea0003800200 */
.L_x_1438:
[----:B------:R-:W-:Y:S05]  /*2370*/  @P2 BRA `(.L_x_1437) ;  /* 0x0000000000702947 */ /* 0x000fea0003800000 */
[--C-:B------:R-:W-:Y:S01]  /*2380*/  FADD.FTZ R5, R5, -R4.reuse ;  /* 0x8000000405057221 */ /* 0x100fe20000010000 */
[----:B0-----:R-:W-:Y:S01]  /*2390*/  FADD.FTZ R3, R2, -R4 ;  /* 0x8000000402037221 */ /* 0x001fe20000010000 */
[----:B------:R-:W0:Y:S01]  /*23a0*/  LDCU.64 UR8, c[0x0][0x3e0] ;  /* 0x00007c00ff0877ac */ /* 0x000e220008000a00 */
[----:B------:R-:W-:Y:S01]  /*23b0*/  MOV R2, R24 ;  /* 0x0000001800027202 */ /* 0x000fe20000000f00 */
[-C--:B------:R-:W-:Y:S01]  /*23c0*/  FMUL.FTZ R5, R5, R12.reuse ;  /* 0x0000000c05057220 */ /* 0x080fe20000410000 */
[----:B------:R-:W-:Y:S01]  /*23d0*/  FMUL.FTZ R3, R3, R12 ;  /* 0x0000000c03037220 */ /* 0x000fe20000410000 */
[----:B------:R-:W1:Y:S02]  /*23e0*/  LDCU.64 UR10, c[0x0][0x380] ;  /* 0x00007000ff0a77ac */ /* 0x000e640008000a00 */
[----:B------:R-:W-:Y:S01]  /*23f0*/  FFMA.FTZ R14, R14, R5, R19 ;  /* 0x000000050e0e7223 */ /* 0x000fe20000010013 */
[----:B------:R-:W-:Y:S01]  /*2400*/  FFMA.FTZ R15, R15, R3, R18 ;  /* 0x000000030f0f7223 */ /* 0x000fe20000010012 */
[----:B------:R-:W-:-:S02]  /*2410*/  MOV R3, R27 ;  /* 0x0000001b00037202 */ /* 0x000fc40000000f00 */
[----:B------:R-:W-:Y:S01]  /*2420*/  FMUL.FTZ R0, R14, -1.4426950216293334961 ;  /* 0xbfb8aa3b0e007820 */ /* 0x000fe20000410000 */
[----:B------:R-:W-:-:S05]  /*2430*/  FMUL.FTZ R4, R15, -1.4426950216293334961 ;  /* 0xbfb8aa3b0f047820 */ /* 0x000fca0000410000 */
[----:B------:R-:W2:Y:S01]  /*2440*/  MUFU.EX2 R0, R0 ;  /* 0x0000000000007308 */ /* 0x000ea20000000800 */
[----:B0-----:R-:W-:Y:S02]  /*2450*/  IMAD R11, R7, UR8, RZ ;  /* 0x00000008070b7c24 */ /* 0x001fe4000f8e02ff */
[----:B------:R-:W-:-:S05]  /*2460*/  IMAD.WIDE.U32 R2, R22, UR8, R2 ;  /* 0x0000000816027c25 */ /* 0x000fca000f8e0002 */
[----:B------:R-:W0:Y:S01]  /*2470*/  MUFU.EX2 R4, R4 ;  /* 0x0000000400047308 */ /* 0x000e220000000800 */
[----:B------:R-:W-:-:S05]  /*2480*/  IMAD R11, R22, UR9, R11 ;  /* 0x00000009160b7c24 */ /* 0x000fca000f8e020b */
[----:B------:R-:W-:Y:S01]  /*2490*/  IADD3 R11, PT, PT, R3, R11, RZ ;  /* 0x0000000b030b7210 */ /* 0x000fe20007ffe0ff */
[----:B--2---:R-:W-:-:S04]  /*24a0*/  FADD.FTZ R8, R0, 1 ;  /* 0x3f80000000087421 */ /* 0x004fc80000010000 */
[----:B------:R-:W2:Y:S01]  /*24b0*/  MUFU.RCP R5, R8 ;  /* 0x0000000800057308 */ /* 0x000ea20000001000 */
[----:B0-----:R-:W-:Y:S01]  /*24c0*/  FADD.FTZ R9, R4, 1 ;  /* 0x3f80000004097421 */ /* 0x001fe20000010000 */
[----:B-1----:R-:W-:-:S06]  /*24d0*/  LEA R4, P1, R2, UR10, 0x1 ;  /* 0x0000000a02047c11 */ /* 0x002fcc000f8208ff */
[----:B------:R-:W0:Y:S01]  /*24e0*/  MUFU.RCP R10, R9 ;  /* 0x00000009000a7308 */ /* 0x000e220000001000 */
[----:B--2---:R-:W-:Y:S01]  /*24f0*/  FMUL.FTZ R14, R14, R5 ;  /* 0x000000050e0e7220 */ /* 0x004fe20000410000 */
[----:B------:R-:W-:Y:S01]  /*2500*/  LEA.HI.X R5, R2, UR11, R11, 0x1, P1 ;  /* 0x0000000b02057c11 */ /* 0x000fe200088f0c0b */
[----:B0-----:R-:W-:-:S05]  /*2510*/  FMUL.FTZ R15, R15, R10 ;  /* 0x0000000a0f0f7220 */ /* 0x001fca0000410000 */
[----:B------:R-:W-:-:S05]  /*2520*/  F2FP.BF16.F32.PACK_AB R15, R15, R14 ;  /* 0x0000000e0f0f723e */ /* 0x000fca00000010ff */
[----:B------:R2:W-:Y:S02]  /*2530*/  STG.E desc[UR14][R4.64], R15 ;  /* 0x0000000f04007986 */ /* 0x0005e4000c10190e */
.L_x_1437:
[----:B------:R-:W-:Y:S05]  /*2540*/  BSYNC.RECONVERGENT B0 ;  /* 0x0000000000007941 */ /* 0x000fea0003800200 */
.L_x_1433:
[----:B------:R-:W3:Y:S01]  /*2550*/  LDCU UR5, c[0x0][0x3f8] ;  /* 0x00007f00ff0577ac */ /* 0x000ee20008000800 */
[----:B------:R-:W3:Y:S01]  /*2560*/  LDCU UR8, c[0x0][0x3c8] ;  /* 0x00007900ff0877ac */ /* 0x000ee20008000800 */
[----:B------:R-:W-:Y:S02]  /*2570*/  UIADD3 UR7, UPT, UPT, UR18, UR7, URZ ;  /* 0x0000000712077290 */ /* 0x000fe4000fffe0ff */
[----:B------:R-:W-:Y:S02]  /*2580*/  UIADD3 UR4, UPT, UPT, UR4, 0x1, URZ ;  /* 0x0000000104047890 */ /* 0x000fe4000fffe0ff */
[----:B---3--:R-:W-:-:S04]  /*2590*/  UIMAD UR5, UR5, UR8, URZ ;  /* 0x00000008050572a4 */ /* 0x008fc8000f8e02ff */
[----:B------:R-:W-:-:S09]  /*25a0*/  UISETP.GE.AND UP0, UPT, UR7, UR5, UPT ;  /* 0x000000050700728c */ /* 0x000fd2000bf06270 */
[----:B------:R-:W-:Y:S05]  /*25b0*/  BRA.U !UP0, `(.L_x_1440) ;  /* 0xffffffdd08207547 */ /* 0x000fea000b83ffff */
[----:B------:R-:W-:Y:S05]  /*25c0*/  EXIT ;  /* 0x000000000000794d */ /* 0x000fea0003800000 */
.L_x_1441:
        /* <DEDUP_REMOVED lines=11> */
.L_x_2102:


//--------------------- .text._Z35group_norm_nhwc_fwd_one_pass_kernelI11Bf16IOBf16WLi512ELi10ELi640EEv26Group_norm_nhwc_fwd_params --------------------------
	.section	.text._Z35group_norm_nhwc_fwd_one_pass_kernelI11Bf16IOBf16WLi512ELi10ELi640EEv26Group_norm_nhwc_fwd_params,"ax",@progbits
	.align	128
        .global         _Z35group_norm_nhwc_fwd_one_pass_kernelI11Bf16IOBf16WLi512ELi10ELi640EEv26Group_norm_nhwc_fwd_params
        .type           _Z35group_norm_nhwc_fwd_one_pass_kernelI11Bf16IOBf16WLi512ELi10ELi640EEv26Group_norm_nhwc_fwd_params,@function
        .size           _Z35group_norm_nhwc_fwd_one_pass_kernelI11Bf16IOBf16WLi512ELi10ELi640EEv26Group_norm_nhwc_fwd_params,(.L_x_2103 - _Z35group_norm_nhwc_fwd_one_pass_kernelI11Bf16IOBf16WLi512ELi10ELi640EEv26Group_norm_nhwc_fwd_params)
        .other          _Z35group_norm_nhwc_fwd_one_pass_kernelI11Bf16IOBf16WLi512ELi10ELi640EEv26Group_norm_nhwc_fwd_params,@"STO_CUDA_ENTRY STV_DEFAULT"
_Z35group_norm_nhwc_fwd_one_pass_kernelI11Bf16IOBf16WLi512ELi10ELi640EEv26Group_norm_nhwc_fwd_params:
.text._Z35group_norm_nhwc_fwd_one_pass_kernelI11Bf16IOBf16WLi512ELi10ELi640EEv26Group_norm_nhwc_fwd_params:
        /* <DEDUP_REMOVED lines=15> */
[----:B------:R-:W3:Y:S01]  /*00f0*/  LDCU.U8 UR10, c[0x0][0x3fc] ;  /* 0x00007f80ff0a77ac */ /* 0x000ee20008000000 */
[----:B------:R-:W0:Y:S01]  /*0100*/  LDCU.64 UR16, c[0x0][0x358] ;  /* 0x00006b00ff1077ac */ /* 0x000e220008000a00 */
        /* <DEDUP_REMOVED lines=13> */
[----:B------:R-:W-:-:S02]  /*01e0*/  SHF.R.U32.HI R2, RZ, 0x10, R0 ;  /* 0x00000010ff027819 */ /* 0x000fc40000011600 */
[----:B------:R-:W0:Y:S02]  /*01f0*/  LDC R0, c[0x0][0x370] ;  /* 0x0000dc00ff007b82 */ /* 0x000e240000000800 */
        /* <DEDUP_REMOVED lines=8> */
.L_x_1469:
[----:B-1----:R-:W1:Y:S01]  /*0280*/  LDCU UR5, c[0x0][0x3f8] ;  /* 0x00007f00ff0577ac */ /* 0x002e620008000800 */
[----:B------:R-:W-:Y:S02]  /*0290*/  IABS R8, UR9 ;  /* 0x0000000900087c13 */ /* 0x000fe40008000000 */
[----:B0-----:R-:W-:Y:S01]  /*02a0*/  IADD3 R19, PT, PT, R2, 0x80, RZ ;  /* 0x0000008002137810 */ /* 0x001fe20007ffe0ff */
[----:B--2---:R-:W2:Y:S01]  /*02b0*/  LDCU.64 UR14, c[0x0][0x3e8] ;  /* 0x00007d00ff0e77ac */ /* 0x004ea20008000a00 */
[----:B------:R-:W-:Y:S02]  /*02c0*/  R2UR UR12, R8 ;  /* 0x00000000080c72ca */ /* 0x000fe400000e0000 */
[----:B------:R-:W-:Y:S01]  /*02d0*/  SHF.R.S32.HI R9, RZ, 0x1f, R2 ;  /* 0x0000001fff097819 */ /* 0x000fe20000011402 */
[----:B-1----:R-:W-:Y:S01]  /*02e0*/  IMAD.U32 R3, RZ, RZ, UR5 ;  /* 0x00000005ff037e24 */ /* 0x002fe2000f8e00ff */
[----:B--2---:R-:W-:-:S04]  /*02f0*/  ISETP.GE.U32.AND P2, PT, R19, UR14, PT ;  /* 0x0000000e13007c0c */ /* 0x004fc8000bf46070 */
[----:B------:R-:W-:Y:S02]  /*0300*/  IABS R6, R3 ;  /* 0x0000000300067213 */ /* 0x000fe40000000000 */
[----:B------:R-:W-:Y:S02]  /*0310*/  ISETP.GE.U32.AND P4, PT, R25, UR14, PT ;  /* 0x0000000e19007c0c */ /* 0x000fe4000bf86070 */
[----:B------:R-:W1:Y:S08]  /*0320*/  I2F.RP R3, R6 ;  /* 0x0000000600037306 */ /* 0x000e700000209400 */
[----:B-1----:R-:W1:Y:S02]  /*0330*/  MUFU.RCP R3, R3 ;  /* 0x0000000300037308 */ /* 0x002e640000001000 */
[----:B-1----:R-:W-:-:S06]  /*0340*/  IADD3 R4, PT, PT, R3, 0xffffffe, RZ ;  /* 0x0ffffffe03047810 */ /* 0x002fcc0007ffe0ff */
[----:B------:R1:W2:Y:S02]  /*0350*/  F2I.FTZ.U32.TRUNC.NTZ R5, R4 ;  /* 0x0000000400057305 */ /* 0x0002a4000021f000 */
[----:B-1----:R-:W-:Y:S01]  /*0360*/  HFMA2 R4, -RZ, RZ, 0, 0 ;  /* 0x00000000ff047431 */ /* 0x002fe200000001ff */
[----:B--2---:R-:W-:Y:S02]  /*0370*/  R2UR UR11, R5 ;  /* 0x00000000050b72ca */ /* 0x004fe400000e0000 */
[----:B------:R-:W-:Y:S02]  /*0380*/  IADD3 R7, PT, PT, RZ, -R5, RZ ;  /* 0x80000005ff077210 */ /* 0x000fe40007ffe0ff */
[----:B------:R-:W-:Y:S02]  /*0390*/  R2UR UR10, R4 ;  /* 0x00000000040a72ca */ /* 0x000fe400000e0000 */
[----:B------:R-:W-:Y:S01]  /*03a0*/  LOP3.LUT R4, R26, 0xffff, RZ, 0xc0, !PT ;  /* 0x0000ffff1a047812 */ /* 0x000fe200078ec0ff */
[----:B------:R-:W-:-:S10]  /*03b0*/  IMAD R7, R7, R6, RZ ;  /* 0x0000000607077224 */ /* 0x000fd400078e02ff */
[----:B------:R-:W-:-:S05]  /*03c0*/  IMAD.HI.U32 R7, R5, R7, UR10 ;  /* 0x0000000a05077e27 */ /* 0x000fca000f8e0007 */
[----:B------:R-:W-:Y:S02]  /*03d0*/  R2UR UR10, R7 ;  /* 0x00000000070a72ca */ /* 0x000fe400000e0000 */
[----:B------:R-:W-:-:S04]  /*03e0*/  SHF.R.S32.HI R7, RZ, 0x1f, R19 ;  /* 0x0000001fff077819 */ /* 0x000fc80000011413 */
[----:B------:R-:W-:-:S07]  /*03f0*/  ISETP.GE.AND.EX P2, PT, R7, UR15, PT, P2 ;  /* 0x0000000f07007c0c */ /* 0x000fce000bf46320 */
[----:B------:R-:W-:Y:S02]  /*0400*/  UIMAD.WIDE.U32 UR10, UR10, UR12, URZ ;  /* 0x0000000c0a0a72a5 */ /* 0x000fe4000f8e00ff */
[----:B------:R-:W-:-:S04]  /*0410*/  ULOP3.LUT UR10, UR9, UR5, URZ, 0x3c, !UPT ;  /* 0x00000005090a7292 */ /* 0x000fc8000f8e3cff */
[----:B------:R-:W-:Y:S01]  /*0420*/  IADD3 R3, PT, PT, RZ, -UR11, RZ ;  /* 0x8000000bff037c10 */ /* 0x000fe2000fffe0ff */
[----:B------:R-:W1:Y:S04]  /*0430*/  @!P2 LDC.64 R22, c[0x0][0x3e0] ;  /* 0x0000f800ff16ab82 */ /* 0x000e680000000a00 */
[C---:B------:R-:W-:Y:S01]  /*0440*/  IMAD R3, R6.reuse, R3, UR12 ;  /* 0x0000000c06037e24 */ /* 0x040fe2000f8e0203 */
[----:B------:R-:W2:Y:S03]  /*0450*/  LDCU.64 UR12, c[0x0][0x3f0] ;  /* 0x00007e00ff0c77ac */ /* 0x000ea60008000a00 */
[----:B------:R-:W3:Y:S01]  /*0460*/  @!P2 LDC.64 R16, c[0x0][0x390] ;  /* 0x0000e400ff10ab82 */ /* 0x000ee20000000a00 */
[----:B------:R-:W-:-:S13]  /*0470*/  ISETP.GT.U32.AND P1, PT, R6, R3, PT ;  /* 0x000000030600720c */ /* 0x000fda0003f24070 */
[----:B------:R-:W-:Y:S01]  /*0480*/  VOTEU.ANY UP1, P1 ;  /* 0x0000000000ff7886 */ /* 0x000fe20000820100 */
[----:B------:R-:W-:Y:S02]  /*0490*/  PLOP3.LUT P1, PT, PT, PT, UP1, 0x80, 0x8 ;  /* 0x000000000008781c */ /* 0x000fe40003f2f018 */
[----:B--2---:R-:W-:Y:S02]  /*04a0*/  MOV R11, UR12 ;  /* 0x0000000c000b7c02 */ /* 0x004fe40008000f00 */
[----:B------:R-:W-:Y:S02]  /*04b0*/  @!UP1 UIADD3 UR11, UPT, UPT, UR11, 0x1, URZ ;  /* 0x000000010b0b9890 */ /* 0x000fe4000fffe0ff */
[----:B------:R-:W-:-:S07]  /*04c0*/  UISETP.GE.AND UP1, UPT, UR10, URZ, UPT ;  /* 0x000000ff0a00728c */ /* 0x000fce000bf26270 */
[----:B------:R-:W-:-:S05]  /*04d0*/  @!P1 IMAD.IADD R3, R3, 0x1, -R6 ;  /* 0x0000000103039824 */ /* 0x000fca00078e0a06 */
[----:B------:R-:W-:Y:S01]  /*04e0*/  ISETP.GE.U32.AND P1, PT, R3, R6, PT ;  /* 0x000000060300720c */ /* 0x000fe20003f26070 */
[----:B-1----:R-:W-:Y:S01]  /*04f0*/  @!P2 IMAD R6, R7, R22, RZ ;  /* 0x000000160706a224 */ /* 0x002fe200078e02ff */
[----:B------:R-:W-:-:S03]  /*0500*/  IADD3 R3, PT, PT, R2, 0x100, RZ ;  /* 0x0000010002037810 */ /* 0x000fc60007ffe0ff */
[----:B------:R-:W-:Y:S01]  /*0510*/  @!P2 IMAD R23, R19, R23, R6 ;  /* 0x000000171317a224 */ /* 0x000fe200078e0206 */
[----:B------:R-:W-:-:S07]  /*0520*/  SHF.R.S32.HI R8, RZ, 0x1f, R3 ;  /* 0x0000001fff087819 */ /* 0x000fce0000011403 */
[----:B------:R-:W-:Y:S01]  /*0530*/  VOTEU.ANY UP2, P1 ;  /* 0x0000000000ff7886 */ /* 0x000fe20000840100 */
[----:B------:R-:W-:-:S04]  /*0540*/  ISETP.GE.U32.AND P1, PT, R2, UR14, PT ;  /* 0x0000000e02007c0c */ /* 0x000fc8000bf26070 */
[----:B------:R-:W-:Y:S01]  /*0550*/  @UP2 UIADD3 UR11, UPT, UPT, UR11, 0x1, URZ ;  /* 0x000000010b0b2890 */ /* 0x000fe2000fffe0ff */
[----:B------:R-:W-:Y:S01]  /*0560*/  ISETP.GE.AND.EX P1, PT, R9, UR15, PT, P1 ;  /* 0x0000000f09007c0c */ /* 0x000fe2000bf26310 */
[----:B------:R-:W-:Y:S02]  /*0570*/  UISETP.NE.AND UP2, UPT, UR5, URZ, UPT ;  /* 0x000000ff0500728c */ /* 0x000fe4000bf45270 */
[----:B------:R-:W-:-:S09]  /*0580*/  @!UP1 UIADD3 UR11, UPT, UPT, -UR11, URZ, URZ ;  /* 0x000000ff0b0b9290 */ /* 0x000fd2000fffe1ff */
[----:B------:R-:W-:Y:S01]  /*0590*/  @!UP2 ULOP3.LUT UR11, URZ, UR5, URZ, 0x33, !UPT ;  /* 0x00000005ff0ba292 */ /* 0x000fe2000f8e33ff */
[----:B------:R-:W1:Y:S03]  /*05a0*/  @!P1 LDC.64 R14, c[0x0][0x3e0] ;  /* 0x0000f800ff0e9b82 */ /* 0x000e660000000a00 */
[----:B------:R-:W-:-:S04]  /*05b0*/  UIADD3 UR10, UPT, UPT, -UR11, URZ, URZ ;  /* 0x000000ff0b0a7290 */ /* 0x000fc8000fffe1ff */
[----:B------:R-:W-:Y:S02]  /*05c0*/  UIMAD UR10, UR5, UR10, UR9 ;  /* 0x0000000a050a72a4 */ /* 0x000fe4000f8e0209 */
[----:B------:R-:W-:Y:S02]  /*05d0*/  USHF.R.S32.HI UR5, URZ, 0x1f, UR11 ;  /* 0x0000001fff057899 */ /* 0x000fe4000801140b */
[----:B------:R-:W-:Y:S02]  /*05e0*/  UIMAD UR10, UR10, 0xa, URZ ;  /* 0x0000000a0a0a78a4 */ /* 0x000fe4000f8e02ff */
[----:B------:R-:W-:-:S04]  /*05f0*/  UIMAD UR5, UR5, UR12, URZ ;  /* 0x0000000c050572a4 */ /* 0x000fc8000f8e02ff */
[----:B------:R-:W-:Y:S01]  /*0600*/  IADD3 R4, P3, PT, R4, UR10, RZ ;  /* 0x0000000a04047c10 */ /* 0x000fe2000ff7e0ff */
[----:B------:R-:W-:Y:S01]  /*0610*/  UIMAD UR5, UR11, UR13, UR5 ;  /* 0x0000000d0b0572a4 */ /* 0x000fe2000f8e0205 */
[----:B------:R-:W-:-:S04]  /*0620*/  MOV R5, UR10 ;  /* 0x0000000a00057c02 */ /* 0x000fc80008000f00 */
[----:B------:R-:W-:Y:S02]  /*0630*/  LEA.HI.X.SX32 R5, R5, RZ, 0x1, P3 ;  /* 0x000000ff05057211 */ /* 0x000fe400018f0eff */
[----:B------:R-:W-:Y:S01]  /*0640*/  ISETP.GE.U32.AND P3, PT, R3, UR14, PT ;  /* 0x0000000e03007c0c */ /* 0x000fe2000bf66070 */
[----:B------:R-:W-:-:S03]  /*0650*/  IMAD.WIDE.U32 R4, R11, UR11, R4 ;  /* 0x0000000b0b047c25 */ /* 0x000fc6000f8e0004 */
[----:B------:R-:W-:Y:S01]  /*0660*/  ISETP.GE.AND.EX P3, PT, R8, UR15, PT, P3 ;  /* 0x0000000f08007c0c */ /* 0x000fe2000bf66330 */
[----:B------:R-:W2:Y:S01]  /*0670*/  @!P1 LDC.64 R10, c[0x0][0x390] ;  /* 0x0000e400ff0a9b82 */ /* 0x000ea20000000a00 */
[----:B------:R-:W-:Y:S01]  /*0680*/  @!P2 IMAD.MOV.U32 R6, RZ, RZ, R4 ;  /* 0x000000ffff06a224 */ /* 0x000fe200078e0004 */
[----:B------:R-:W-:Y:S02]  /*0690*/  IADD3 R7, PT, PT, R5, UR5, RZ ;  /* 0x0000000505077c10 */ /* 0x000fe4000fffe0ff */
[----:B------:R-:W-:Y:S02]  /*06a0*/  @!P1 MOV R20, R4 ;  /* 0x0000000400149202 */ /* 0x000fe40000000f00 */
[----:B------:R-:W-:Y:S01]  /*06b0*/  @!P1 MOV R21, R7 ;  /* 0x0000000700159202 */ /* 0x000fe20000000f00 */
[----:B------:R-:W-:-:S05]  /*06c0*/  @!P2 IMAD.WIDE.U32 R18, R19, R22, R6 ;  /* 0x000000161312a225 */ /* 0x000fca00078e0006 */
[----:B------:R-:W4:Y:S01]  /*06d0*/  @!P3 LDC.64 R12, c[0x0][0x3e0] ;  /* 0x0000f800ff0cbb82 */ /* 0x000f220000000a00 */
[-C--:B-1----:R-:W-:Y:S01]  /*06e0*/  @!P1 IMAD R22, R9, R14.reuse, RZ ;  /* 0x0000000e09169224 */ /* 0x082fe200078e02ff */
[----:B------:R-:W-:Y:S02]  /*06f0*/  SHF.R.S32.HI R9, RZ, 0x1f, R25 ;  /* 0x0000001fff097819 */ /* 0x000fe40000011419 */
[----:B------:R-:W-:Y:S01]  /*0700*/  @!P2 IADD3 R23, PT, PT, R19, R23, RZ ;  /* 0x000000171317a210 */ /* 0x000fe20007ffe0ff */
[C---:B------:R-:W-:Y:S01]  /*0710*/  @!P1 IMAD R22, R2.reuse, R15, R22 ;  /* 0x0000000f02169224 */ /* 0x040fe200078e0216 */
[----:B------:R-:W-:Y:S01]  /*0720*/  ISETP.GE.AND.EX P4, PT, R9, UR15, PT, P4 ;  /* 0x0000000f09007c0c */ /* 0x000fe2000bf86340 */
[----:B------:R-:W-:Y:S01]  /*0730*/  @!P1 IMAD.WIDE.U32 R14, R2, R14, R20 ;  /* 0x0000000e020e9225 */ /* 0x000fe200078e0014 */
[----:B---3--:R-:W-:-:S04]  /*0740*/  @!P2 LEA R16, P5, R18, R16, 0x1 ;  /* 0x000000101210a211 */ /* 0x008fc800078a08ff */
[----:B------:R-:W-:Y:S02]  /*0750*/  @!P2 LEA.HI.X R17, R18, R17, R23, 0x1, P5 ;  /* 0x000000111211a211 */ /* 0x000fe400028f0c17 */
[----:B------:R-:W1:Y:S01]  /*0760*/  @!P3 LDC.64 R18, c[0x0][0x390] ;  /* 0x0000e400ff12bb82 */ /* 0x000e620000000a00 */
[----:B------:R-:W-:Y:S01]  /*0770*/  @!P1 IADD3 R22, PT, PT, R15, R22, RZ ;  /* 0x000000160f169210 */ /* 0x000fe20007ffe0ff */
[----:B------:R-:W-:Y:S01]  /*0780*/  @!P3 IMAD.MOV.U32 R15, RZ, RZ, R7 ;  /* 0x000000ffff0fb224 */ /* 0x000fe200078e0007 */
[----:B--2---:R-:W-:-:S04]  /*0790*/  @!P1 LEA R10, P5, R14, R10, 0x1 ;  /* 0x0000000a0e0a9211 */ /* 0x004fc800078a08ff */
[----:B------:R-:W-:Y:S01]  /*07a0*/  @!P1 LEA.HI.X R11, R14, R11, R22, 0x1, P5 ;  /* 0x0000000b0e0b9211 */ /* 0x000fe200028f0c16 */
[----:B------:R-:W2:Y:S01]  /*07b0*/  @!P4 LDC.64 R20, c[0x0][0x3e0] ;  /* 0x0000f800ff14cb82 */ /* 0x000ea20000000a00 */
[----:B------:R-:W-:Y:S01]  /*07c0*/  @!P3 MOV R14, R4 ;  /* 0x00000004000eb202 */ /* 0x000fe20000000f00 */
[----:B----4-:R-:W-:Y:S01]  /*07d0*/  @!P3 IMAD R8, R8, R12, RZ ;  /* 0x0000000c0808b224 */ /* 0x010fe200078e02ff */
[----:B------:R-:W-:-:S03]  /*07e0*/  CS2R R22, SRZ ;  /* 0x0000000000167805 */ /* 0x000fc6000001ff00 */
[C---:B------:R-:W-:Y:S02]  /*07f0*/  @!P3 IMAD R8, R3.reuse, R13, R8 ;  /* 0x0000000d0308b224 */ /* 0x040fe400078e0208 */
[----:B------:R-:W-:Y:S01]  /*0800*/  @!P3 IMAD.WIDE.U32 R14, R3, R12, R14 ;  /* 0x0000000c030eb225 */ /* 0x000fe200078e000e */
[----:B------:R-:W3:Y:S01]  /*0810*/  @!P2 LDG.E R22, desc[UR16][R16.64] ;  /* 0x000000101016a981 */ /* 0x000ee2000c1e1900 */
[----:B------:R-:W4:Y:S02]  /*0820*/  @!P4 LDC.64 R12, c[0x0][0x390] ;  /* 0x0000e400ff0ccb82 */ /* 0x000f240000000a00 */
[----:B------:R-:W-:Y:S01]  /*0830*/  HFMA2 R3, -RZ, RZ, 0, 0 ;  /* 0x00000000ff037431 */ /* 0x000fe200000001ff */
[----:B------:R-:W-:Y:S02]  /*0840*/  @!P3 IADD3 R8, PT, PT, R15, R8, RZ ;  /* 0x000000080f08b210 */ /* 0x000fe40007ffe0ff */
[----:B-1----:R-:W-:-:S04]  /*0850*/  @!P3 LEA R18, P2, R14, R18, 0x1 ;  /* 0x000000120e12b211 */ /* 0x002fc800078408ff */
[----:B------:R-:W-:Y:S01]  /*0860*/  @!P3 LEA.HI.X R19, R14, R19, R8, 0x1, P2 ;  /* 0x000000130e13b211 */ /* 0x000fe200010f0c08 */
[----:B------:R-:W5:Y:S01]  /*0870*/  @!P1 LDG.E R3, desc[UR16][R10.64] ;  /* 0x000000100a039981 */ /* 0x000f62000c1e1900 */
[----:B------:R-:W-:Y:S01]  /*0880*/  @!P4 MOV R8, R4 ;  /* 0x000000040008c202 */ /* 0x000fe20000000f00 */
[----:B--2---:R-:W-:Y:S01]  /*0890*/  @!P4 IMAD R24, R9, R20, RZ ;  /* 0x000000140918c224 */ /* 0x004fe200078e02ff */
[----:B------:R-:W-:-:S03]  /*08a0*/  @!P4 MOV R9, R7 ;  /* 0x000000070009c202 */ /* 0x000fc60000000f00 */
[C---:B------:R-:W-:Y:S02]  /*08b0*/  @!P4 IMAD R21, R25.reuse, R21, R24 ;  /* 0x000000151915c224 */ /* 0x040fe400078e0218 */
[----:B------:R-:W-:Y:S01]  /*08c0*/  @!P4 IMAD.WIDE.U32 R8, R25, R20, R8 ;  /* 0x000000141908c225 */ /* 0x000fe200078e0008 */
[----:B------:R-:W-:-:S03]  /*08d0*/  MOV R24, RZ ;  /* 0x000000ff00187202 */ /* 0x000fc60000000f00 */
[----:B------:R-:W-:Y:S01]  /*08e0*/  @!P4 IMAD.IADD R9, R9, 0x1, R21 ;  /* 0x000000010909c824 */ /* 0x000fe200078e0215 */
[C---:B----4-:R-:W-:Y:S02]  /*08f0*/  @!P4 LEA R12, P2, R8.reuse, R12, 0x1 ;  /* 0x0000000c080cc211 */ /* 0x050fe400078408ff */
[----:B------:R1:W2:Y:S02]  /*0900*/  @!P3 LDG.E R24, desc[UR16][R18.64] ;  /* 0x000000101218b981 */ /* 0x0002a4000c1e1900 */
[----:B------:R-:W-:-:S05]  /*0910*/  @!P4 LEA.HI.X R13, R8, R13, R9, 0x1, P2 ;  /* 0x0000000d080dc211 */ /* 0x000fca00010f0c09 */
[----:B------:R-:W4:Y:S01]  /*0920*/  @!P4 LDG.E R23, desc[UR16][R12.64] ;  /* 0x000000100c17c981 */ /* 0x000f22000c1e1900 */
[C---:B------:R-:W-:Y:S02]  /*0930*/  ISETP.GT.AND P2, PT, R27.reuse, 0x1e, PT ;  /* 0x0000001e1b00780c */ /* 0x040fe40003f44270 */
[----:B------:R-:W-:Y:S01]  /*0940*/  ISETP.GT.AND P3, PT, R27, 0xf, PT ;  /* 0x0000000f1b00780c */ /* 0x000fe20003f64270 */
[----:B------:R-:W-:Y:S01]  /*0950*/  BSSY.RECONVERGENT B0, `(.L_x_1442) ;  /* 0x000003d000007945 */ /* 0x000fe20003800200 */
[C---:B---3--:R-:W-:Y:S02]  /*0960*/  PRMT R21, R22.reuse, 0x7632, R21 ;  /* 0x0000763216157816 */ /* 0x048fe40000000015 */
[----:B------:R-:W-:Y:S02]  /*0970*/  SHF.L.U32 R22, R22, 0x10, RZ ;  /* 0x0000001016167819 */ /* 0x000fe400000006ff */
[----:B------:R-:W-:Y:S02]  /*0980*/  SHF.L.U32 R21, R21, 0x10, RZ ;  /* 0x0000001015157819 */ /* 0x000fe400000006ff */
[----:B-----5:R-:W-:-:S02]  /*0990*/  PRMT R17, R3, 0x7632, R17 ;  /* 0x0000763203117816 */ /* 0x020fc40000000011 */
[----:B-1----:R-:W-:Y:S02]  /*09a0*/  SHF.L.U32 R18, R3, 0x10, RZ ;  /* 0x0000001003127819 */ /* 0x002fe400000006ff */
[----:B------:R-:W-:Y:S01]  /*09b0*/  SHF.L.U32 R17, R17, 0x10, RZ ;  /* 0x0000001011117819 */ /* 0x000fe200000006ff */
[----:B------:R-:W-:-:S04]  /*09c0*/  FADD.FTZ R8, R22, R21 ;  /* 0x0000001516087221 */ /* 0x000fc80000010000 */
[----:B------:R-:W-:Y:S01]  /*09d0*/  FADD.FTZ R3, R18, R17 ;  /* 0x0000001112037221 */ /* 0x000fe20000010000 */
[----:B------:R-:W-:-:S03]  /*09e0*/  FMUL.FTZ R9, R17, R17 ;  /* 0x0000001111097220 */ /* 0x000fc60000410000 */
[----:B------:R-:W-:Y:S01]  /*09f0*/  FADD.FTZ R3, RZ, R3 ;  /* 0x00000003ff037221 */ /* 0x000fe20000010000 */
[----:B--2---:R-:W-:-:S03]  /*0a00*/  PRMT R16, R24, 0x7632, R16 ;  /* 0x0000763218107816 */ /* 0x004fc60000000010 */
[----:B------:R-:W-:Y:S01]  /*0a10*/  FADD.FTZ R8, R3, R8 ;  /* 0x0000000803087221 */ /* 0x000fe20000010000 */
[----:B------:R-:W-:Y:S01]  /*0a20*/  FMUL.FTZ R11, R21, R21 ;  /* 0x00000015150b7220 */ /* 0x000fe20000410000 */
[----:B------:R-:W-:Y:S01]  /*0a30*/  FFMA.FTZ R9, R18, R18, R9 ;  /* 0x0000001212097223 */ /* 0x000fe20000010009 */
[----:B------:R-:W-:Y:S02]  /*0a40*/  SHF.L.U32 R16, R16, 0x10, RZ ;  /* 0x0000001010107819 */ /* 0x000fe400000006ff */
[----:B----4-:R-:W-:Y:S01]  /*0a50*/  PRMT R3, R23, 0x7632, R3 ;  /* 0x0000763217037816 */ /* 0x010fe20000000003 */
[----:B------:R-:W-:Y:S01]  /*0a60*/  FFMA.FTZ R10, R22, R22, R11 ;  /* 0x00000016160a7223 */ /* 0x000fe2000001000b */
[----:B------:R-:W-:Y:S01]  /*0a70*/  FADD.FTZ R9, RZ, R9 ;  /* 0x00000009ff097221 */ /* 0x000fe20000010000 */
[----:B------:R-:W-:Y:S01]  /*0a80*/  IMAD.U32 R24, R24, 0x10000, RZ ;  /* 0x0001000018187824 */ /* 0x000fe200078e00ff */
[----:B------:R-:W-:Y:S01]  /*0a90*/  SHF.L.U32 R3, R3, 0x10, RZ ;  /* 0x0000001003037819 */ /* 0x000fe200000006ff */
[----:B------:R-:W-:Y:S01]  /*0aa0*/  FMUL.FTZ R13, R16, R16 ;  /* 0x00000010100d7220 */ /* 0x000fe20000410000 */
[----:B------:R-:W-:Y:S01]  /*0ab0*/  FADD.FTZ R9, R9, R10 ;  /* 0x0000000a09097221 */ /* 0x000fe20000010000 */
[----:B------:R-:W-:Y:S01]  /*0ac0*/  SHF.L.U32 R23, R23, 0x10, RZ ;  /* 0x0000001017177819 */ /* 0x000fe200000006ff */
[C---:B------:R-:W-:Y:S01]  /*0ad0*/  FADD.FTZ R11, R24.reuse, R16 ;  /* 0x00000010180b7221 */ /* 0x040fe20000010000 */
[----:B------:R-:W-:Y:S01]  /*0ae0*/  FFMA.FTZ R10, R24, R24, R13 ;  /* 0x00000018180a7223 */ /* 0x000fe2000001000d */
[----:B------:R-:W-:-:S02]  /*0af0*/  FMUL.FTZ R12, R3, R3 ;  /* 0x00000003030c7220 */ /* 0x000fc40000410000 */
[----:B------:R-:W-:Y:S01]  /*0b00*/  FADD.FTZ R8, R8, R11 ;  /* 0x0000000b08087221 */ /* 0x000fe20000010000 */
[----:B------:R-:W-:Y:S01]  /*0b10*/  FADD.FTZ R9, R9, R10 ;  /* 0x0000000a09097221 */ /* 0x000fe20000010000 */
[C---:B------:R-:W-:Y:S01]  /*0b20*/  FADD.FTZ R11, R23.reuse, R3 ;  /* 0x00000003170b7221 */ /* 0x040fe20000010000 */
[----:B------:R-:W-:-:S03]  /*0b30*/  FFMA.FTZ R12, R23, R23, R12 ;  /* 0x00000017170c7223 */ /* 0x000fc6000001000c */
[----:B------:R-:W-:Y:S01]  /*0b40*/  FADD.FTZ R8, R8, R11 ;  /* 0x0000000b08087221 */ /* 0x000fe20000010000 */
[----:B------:R-:W-:-:S04]  /*0b50*/  FADD.FTZ R9, R9, R12 ;  /* 0x0000000c09097221 */ /* 0x000fc80000010000 */
[----:B------:R-:W1:Y:S04]  /*0b60*/  SHFL.DOWN PT, R11, R8, 0x1, 0x1f ;  /* 0x08201f00080b7f89 */ /* 0x000e6800000e0000 */
[----:B------:R-:W2:Y:S01]  /*0b70*/  SHFL.DOWN PT, R10, R9, 0x1, 0x1f ;  /* 0x08201f00090a7f89 */ /* 0x000ea200000e0000 */
[----:B-1----:R-:W-:Y:S01]  /*0b80*/  @!P2 FADD.FTZ R8, R8, R11 ;  /* 0x0000000b0808a221 */ /* 0x002fe20000010000 */
[----:B--2---:R-:W-:-:S04]  /*0b90*/  @!P2 FADD.FTZ R9, R9, R10 ;  /* 0x0000000a0909a221 */ /* 0x004fc80000010000 */
[----:B------:R-:W1:Y:S04]  /*0ba0*/  SHFL.DOWN PT, R11, R8, 0x2, 0x1f ;  /* 0x08401f00080b7f89 */ /* 0x000e6800000e0000 */
[----:B------:R-:W2:Y:S01]  /*0bb0*/  SHFL.DOWN PT, R10, R9, 0x2, 0x1f ;  /* 0x08401f00090a7f89 */ /* 0x000ea200000e0000 */
[----:B------:R-:W-:-:S13]  /*0bc0*/  ISETP.GT.AND P2, PT, R27, 0x1d, PT ;  /* 0x0000001d1b00780c */ /* 0x000fda0003f44270 */
        /* <DEDUP_REMOVED lines=9> */
[----:B------:R-:W-:Y:S01]  /*0c60*/  ISETP.GT.AND P2, PT, R27, 0x17, PT ;  /* 0x000000171b00780c */ /* 0x000fe20003f44270 */
[----:B-1----:R-:W-:Y:S01]  /*0c70*/  FADD.FTZ R11, R8, R11 ;  /* 0x0000000b080b7221 */ /* 0x002fe20000010000 */
[----:B--2---:R-:W-:-:S04]  /*0c80*/  FADD.FTZ R10, R9, R10 ;  /* 0x0000000a090a7221 */ /* 0x004fc80000010000 */
[----:B------:R-:W-:Y:S02]  /*0c90*/  FSEL R12, R8, R11, P2 ;  /* 0x0000000b080c7208 */ /* 0x000fe40001000000 */
[----:B------:R-:W-:-:S03]  /*0ca0*/  FSEL R13, R9, R10, P2 ;  /* 0x0000000a090d7208 */ /* 0x000fc60001000000 */
[----:B------:R1:W2:Y:S04]  /*0cb0*/  SHFL.DOWN PT, R14, R12, 0x10, 0x1f ;  /* 0x0a001f000c0e7f89 */ /* 0x0002a800000e0000 */
[----:B------:R1:W3:Y:S01]  /*0cc0*/  SHFL.DOWN PT, R15, R13, 0x10, 0x1f ;  /* 0x0a001f000d0f7f89 */ /* 0x0002e200000e0000 */
[----:B------:R-:W-:Y:S05]  /*0cd0*/  @P3 BRA `(.L_x_1443) ;  /* 0x0000000000103947 */ /* 0x000fea0003800000 */
[----:B------:R-:W-:Y:S01]  /*0ce0*/  ISETP.NE.AND P2, PT, R27, RZ, PT ;  /* 0x000000ff1b00720c */ /* 0x000fe20003f45270 */
[----:B-12---:R-:W-:Y:S01]  /*0cf0*/  FADD.FTZ R12, R11, R14 ;  /* 0x0000000e0b0c7221 */ /* 0x006fe20000010000 */
[----:B---3--:R-:W-:-:S11]  /*0d00*/  FADD.FTZ R13, R10, R15 ;  /* 0x0000000f0a0d7221 */ /* 0x008fd60000010000 */
[----:B------:R4:W-:Y:S02]  /*0d10*/  @!P2 STS.64 [R28+UR8+0x18], R12 ;  /* 0x0000180c1c00a988 */ /* 0x0009e40008000a08 */
.L_x_1443:
[----:B------:R-:W-:Y:S05]  /*0d20*/  BSYNC.RECONVERGENT B0 ;  /* 0x0000000000007941 */ /* 0x000fea0003800200 */
.L_x_1442:
[----:B------:R-:W-:Y:S01]  /*0d30*/  BAR.SYNC.DEFER_BLOCKING 0x0 ;  /* 0x0000000000007b1d */ /* 0x000fe20000010000 */
[----:B------:R-:W-:Y:S02]  /*0d40*/  ISETP.NE.AND P3, PT, R29, RZ, PT ;  /* 0x000000ff1d00720c */ /* 0x000fe40003f65270 */
[----:B0-----:R-:W-:-:S03]  /*0d50*/  ISETP.GE.U32.AND P2, PT, R0, 0x2, PT ;  /* 0x000000020000780c */ /* 0x001fc60003f46070 */
[----:B------:R-:W-:Y:S08]  /*0d60*/  BSSY.RECONVERGENT B0, `(.L_x_1444) ;  /* 0x0000035000007945 */ /* 0x000ff00003800200 */
[----:B------:R-:W-:Y:S05]  /*0d70*/  @P3 BRA `(.L_x_1445) ;  /* 0x0000000000cc3947 */ /* 0x000fea0003800000 */
[----:B------:R-:W0:Y:S01]  /*0d80*/  S2UR UR11, SR_CgaCtaId ;  /* 0x00000000000b79c3 */ /* 0x000e220000008800 */
[----:B------:R-:W-:Y:S02]  /*0d90*/  UMOV UR5, 0x400 ;  /* 0x0000040000057882 */ /* 0x000fe40000000000 */
[----:B0-----:R-:W-:-:S09]  /*0da0*/  ULEA UR5, UR11, UR5, 0x18 ;  /* 0x000000050b057291 */ /* 0x001fd2000f8ec0ff */
[----:B------:R-:W0:Y:S02]  /*0db0*/  LDS.128 R8, [UR5+0x20] ;  /* 0x00002005ff087984 */ /* 0x000e240008000c00 */
[----:B0-----:R-:W-:Y:S01]  /*0dc0*/  FADD.FTZ R19, R12, R8 ;  /* 0x000000080c137221 */ /* 0x001fe20000010000 */
[----:B------:R-:W-:Y:S02]  /*0dd0*/  FADD.FTZ R8, R13, R9 ;  /* 0x000000090d087221 */ /* 0x000fe40000010000 */
[----:B-1234-:R-:W0:Y:S01]  /*0de0*/  LDS.128 R12, [UR5+0x30] ;  /* 0x00003005ff0c7984 */ /* 0x01ee220008000c00 */
        /* <DEDUP_REMOVED lines=44> */
.L_x_1445:
[----:B------:R-:W-:Y:S05]  /*10b0*/  BSYNC.RECONVERGENT B0 ;  /* 0x0000000000007941 */ /* 0x000fea0003800200 */
.L_x_1444:
[----:B------:R-:W-:Y:S05]  /*10c0*/  @!P2 BRA `(.L_x_1446) ;  /* 0x0000000c00b4a947 */ /* 0x000fea0003800000 */
[----:B------:R-:W0:Y:S01]  /*10d0*/  LDC.64 R8, c[0x0][0x3b8] ;  /* 0x0000ee00ff087b82 */ /* 0x000e220000000a00 */
[----:B------:R-:W-:Y:S01]  /*10e0*/  ULOP3.LUT UR5, UR4, 0x1, URZ, 0xc0, !UPT ;  /* 0x0000000104057892 */ /* 0x000fe2000f8ec0ff */
[----:B------:R-:W-:-:S03]  /*10f0*/  ISETP.GE.U32.AND P2, PT, R0, 0x8, PT ;  /* 0x000000080000780c */ /* 0x000fc60003f46070 */
[----:B------:R-:W-:-:S06]  /*1100*/  UIMAD UR5, UR5, UR21, URZ ;  /* 0x00000015050572a4 */ /* 0x000fcc000f8e02ff */
[----:B------:R-:W-:-:S05]  /*1110*/  IMAD R10, R0, UR5, RZ ;  /* 0x00000005000a7c24 */ /* 0x000fca000f8e02ff */
[----:B------:R-:W-:-:S05]  /*1120*/  SHF.L.U32 R11, R10, 0x1, RZ ;  /* 0x000000010a0b7819 */ /* 0x000fca00000006ff */
[----:B0-----:R-:W-:-:S03]  /*1130*/  IMAD.WIDE R8, R11, 0x4, R8 ;  /* 0x000000040b087825 */ /* 0x001fc600078e0208 */
[----:B------:R-:W-:Y:S02]  /*1140*/  R2UR UR18, R8 ;  /* 0x00000000081272ca */ /* 0x000fe400000e0000 */
[----:B------:R-:W-:Y:S01]  /*1150*/  R2UR UR19, R9 ;  /* 0x00000000091372ca */ /* 0x000fe200000e0000 */
[----:B------:R-:W-:-:S14]  /*1160*/  @P3 BRA `(.L_x_1447) ;  /* 0x00000000006c3947 */ /* 0x000fdc0003800000 */
[----:B------:R-:W0:Y:S01]  /*1170*/  LDC.64 R8, c[0x0][0x3b0] ;  /* 0x0000ec00ff087b82 */ /* 0x000e220000000a00 */
[----:B------:R-:W-:Y:S02]  /*1180*/  UIADD3 UR14, UPT, UPT, UR5, UR6, URZ ;  /* 0x00000006050e7290 */ /* 0x000fe4000fffe0ff */
[----:B------:R-:W-:Y:S02]  /*1190*/  ULOP3.LUT UP1, UR11, UR4, 0x2, URZ, 0xc0, !UPT ;  /* 0x00000002040b7892 */ /* 0x000fe4000f82c0ff */
[----:B------:R-:W-:Y:S02]  /*11a0*/  UIMAD UR12, UR20, UR21, UR6 ;  /* 0x00000015140c72a4 */ /* 0x000fe4000f8e0206 */
[----:B------:R-:W-:Y:S01]  /*11b0*/  MOV R11, UR14 ;  /* 0x0000000e000b7c02 */ /* 0x000fe20008000f00 */
[----:B------:R-:W-:Y:S01]  /*11c0*/  UIADD3 UR11, UPT, UPT, -UR11, 0x1, URZ ;  /* 0x000000010b0b7890 */ /* 0x000fe2000fffe1ff */
[----:B--2---:R-:W-:Y:S01]  /*11d0*/  MOV R14, UR14 ;  /* 0x0000000e000e7c02 */ /* 0x004fe20008000f00 */
[----:B------:R-:W-:-:S04]  /*11e0*/  UIMAD.WIDE.U32 UR12, UR12, 0x8, UR18 ;  /* 0x000000080c0c78a5 */ /* 0x000fc8000f8e0012 */
[----:B------:R-:W-:Y:S02]  /*11f0*/  MOV R19, UR11 ;  /* 0x0000000b00137c02 */ /* 0x000fe40008000f00 */
[----:B------:R-:W-:Y:S01]  /*1200*/  IMAD.U32 R10, RZ, RZ, UR12 ;  /* 0x0000000cff0a7e24 */ /* 0x000fe2000f8e00ff */
[----:B0-----:R-:W-:Y:S02]  /*1210*/  LEA R8, P4, R11, R8, 0x2 ;  /* 0x000000080b087211 */ /* 0x001fe400078810ff */
[----:B------:R-:W-:Y:S02]  /*1220*/  MOV R11, UR13 ;  /* 0x0000000d000b7c02 */ /* 0x000fe40008000f00 */
[----:B------:R-:W-:Y:S02]  /*1230*/  LEA.HI.X R9, R14, R9, RZ, 0x2, P4 ;  /* 0x000000090e097211 */ /* 0x000fe400020f14ff */
[----:B------:R-:W-:Y:S01]  /*1240*/  PLOP3.LUT P4, PT, PT, PT, UP1, 0x80, 0x8 ;  /* 0x000000000008781c */ /* 0x000fe20003f8f018 */
[----:B------:R0:W-:Y:S03]  /*1250*/  STG.E.64 desc[UR16][R10.64], R12 ;  /* 0x0000000c0a007986 */ /* 0x0001e6000c101b10 */
[----:B---3--:R-:W-:Y:S01]  /*1260*/  SEL R15, R0, RZ, !P4 ;  /* 0x000000ff000f7207 */ /* 0x008fe20006000000 */
[----:B------:R-:W-:Y:S06]  /*1270*/  MEMBAR.ALL.GPU ;  /* 0x0000000000007992 */ /* 0x000fec000000a000 */
[----:B------:R-:W-:-:S00]  /*1280*/  ERRBAR ;  /* 0x00000000000079ab */ /* 0x000fc00000000000 */
[----:B------:R-:W-:Y:S06]  /*1290*/  CGAERRBAR ;  /* 0x00000000000075ab */ /* 0x000fec0000000000 */
[----:B------:R0:W-:Y:S01]  /*12a0*/  REDG.E.ADD.S32.STRONG.GPU desc[UR16][R8.64], R19 ;  /* 0x000000130800798e */ /* 0x0001e2000c12e310 */
[----:B------:R-:W-:-:S13]  /*12b0*/  ISETP.NE.AND P4, PT, R15, -0x1, PT ;  /* 0xffffffff0f00780c */ /* 0x000fda0003f85270 */
[----:B0-----:R-:W-:Y:S05]  /*12c0*/  @!P4 BRA `(.L_x_1447) ;  /* 0x000000000014c947 */ /* 0x001fea0003800000 */
.L_x_1448:
[----:B------:R-:W2:Y:S04]  /*12d0*/  LDG.E.STRONG.GPU R10, desc[UR16][R8.64] ;  /* 0x00000010080a7981 */ /* 0x000ea8000c1ef900 */
[----:B--2---:R-:W-:Y:S01]  /*12e0*/  CCTL.IVALL ;  /* 0x00000000ff00798f */ /* 0x004fe20002000000 */
[----:B------:R-:W-:Y:S05]  /*12f0*/  YIELD ;  /* 0x0000000000007946 */ /* 0x000fea0003800000 */
[----:B------:R-:W-:-:S13]  /*1300*/  ISETP.NE.AND P4, PT, R10, R15, PT ;  /* 0x0000000f0a00720c */ /* 0x000fda0003f85270 */
[----:B------:R-:W-:Y:S05]  /*1310*/  @P4 BRA `(.L_x_1448) ;  /* 0xfffffffc00ec4947 */ /* 0x000fea000383ffff */
.L_x_1447:
[----:B------:R-:W-:Y:S05]  /*1320*/  WARPSYNC.ALL ;  /* 0x0000000000007948 */ /* 0x000fea0003800000 */
[----:B------:R-:W-:Y:S06]  /*1330*/  BAR.SYNC.DEFER_BLOCKING 0x0 ;  /* 0x0000000000007b1d */ /* 0x000fec0000010000 */
[----:B------:R-:W-:Y:S01]  /*1340*/  UMOV UR5, URZ ;  /* 0x000000ff00057c82 */ /* 0x000fe20008000000 */
[----:B------:R-:W-:Y:S05]  /*1350*/  @!P2 BRA `(.L_x_1449) ;  /* 0x000000040098a947 */ /* 0x000fea0003800000 */
[----:B------:R-:W-:Y:S01]  /*1360*/  LOP3.LUT R19, R0, 0x7ffffff8, RZ, 0xc0, !PT ;  /* 0x7ffffff800137812 */ /* 0x000fe200078ec0ff */
[----:B------:R-:W-:Y:S02]  /*1370*/  UIMAD UR25, UR21, 0x6, UR6 ;  /* 0x00000006151978a4 */ /* 0x000fe4000f8e0206 */
[----:B------:R-:W-:Y:S02]  /*1380*/  ULEA UR24, UR21, UR6, 0x2 ;  /* 0x0000000615187291 */ /* 0x000fe4000f8e10ff */
[----:B------:R-:W-:Y:S02]  /*1390*/  UIMAD UR23, UR21, 0x3, UR6 ;  /* 0x00000003151778a4 */ /* 0x000fe4000f8e0206 */
[----:B------:R-:W-:Y:S02]  /*13a0*/  UIMAD UR12, UR21, 0x7, UR6 ;  /* 0x00000007150c78a4 */ /* 0x000fe4000f8e0206 */
[----:B------:R-:W-:Y:S02]  /*13b0*/  UIMAD UR13, UR21, 0x5, UR6 ;  /* 0x00000005150d78a4 */ /* 0x000fe4000f8e0206 */
[----:B------:R-:W-:-:S02]  /*13c0*/  ULEA UR14, UR21, UR6, 0x1 ;  /* 0x00000006150e7291 */ /* 0x000fc4000f8e08ff */
[----:B------:R-:W-:Y:S02]  /*13d0*/  UIADD3 UR15, UPT, UPT, UR6, UR21, URZ ;  /* 0x00000015060f7290 */ /* 0x000fe4000fffe0ff */
[----:B------:R-:W-:Y:S01]  /*13e0*/  UIADD3 UR22, UPT, UPT, -UR20, URZ, URZ ;  /* 0x000000ff14167290 */ /* 0x000fe2000fffe1ff */
[----:B------:R-:W-:Y:S01]  /*13f0*/  UMOV UR5, URZ ;  /* 0x000000ff00057c82 */ /* 0x000fe20008000000 */
[----:B------:R-:W-:-:S10]  /*1400*/  UMOV UR11, UR6 ;  /* 0x00000006000b7c82 */ /* 0x000fd40008000000 */
.L_x_1450:
        /* <DEDUP_REMOVED lines=10> */
[----:B------:R-:W1:Y:S01]  /*14b0*/  @!P2 LDG.E.64 R8, desc[UR16][R8.64] ;  /* 0x000000100808a981 */ /* 0x000e62000c1e1b00 */
[----:B------:R-:W-:Y:S01]  /*14c0*/  IMAD.U32 R10, RZ, RZ, UR26 ;  /* 0x0000001aff0a7e24 */ /* 0x000fe2000f8e00ff */
[----:B------:R-:W-:-:S06]  /*14d0*/  MOV R11, UR27 ;  /* 0x0000001b000b7c02 */ /* 0x000fcc0008000f00 */
[----:B------:R-:W5:Y:S01]  /*14e0*/  @!P4 LDG.E.64 R10, desc[UR16][R10.64] ;  /* 0x000000100a0ac981 */ /* 0x000f62000c1e1b00 */
[----:B------:R-:W-:-:S06]  /*14f0*/  UIADD3 UR26, UPT, UPT, UR5, 0x2, URZ ;  /* 0x00000002051a7890 */ /* 0x000fcc000fffe0ff */
[----:B--2---:R-:W-:Y:S01]  /*1500*/  MOV R14, UR26 ;  /* 0x0000001a000e7c02 */ /* 0x004fe20008000f00 */
[----:B------:R-:W-:-:S03]  /*1510*/  UIADD3 UR26, UPT, UPT, UR5, 0x3, URZ ;  /* 0x00000003051a7890 */ /* 0x000fc6000fffe0ff */
[----:B------:R-:W-:-:S03]  /*1520*/  ISETP.EQ.OR P5, PT, R14, UR20, P3 ;  /* 0x000000140e007c0c */ /* 0x000fc60009fa2670 */
[----:B------:R-:W-:-:S04]  /*1530*/  MOV R14, UR26 ;  /* 0x0000001a000e7c02 */ /* 0x000fc80008000f00 */
[----:B------:R-:W-:-:S06]  /*1540*/  ISETP.EQ.OR P6, PT, R14, UR20, P3 ;  /* 0x000000140e007c0c */ /* 0x000fcc0009fc2670 */
[----:B------:R-:W-:-:S05]  /*1550*/  VOTEU.ALL UP1, P5 ;  /* 0x0000000000ff7886 */ /* 0x000fca0002820000 */
[----:B------:R-:W-:Y:S02]  /*1560*/  @!UP1 UIMAD.WIDE.U32 UR26, UR14, 0x8, UR18 ;  /* 0x000000080e1a98a5 */ /* 0x000fe4000f8e0012 */
[----:B------:R-:W-:-:S04]  /*1570*/  VOTEU.ALL UP1, P6 ;  /* 0x0000000000ff7886 */ /* 0x000fc80003020000 */
[----:B------:R-:W-:Y:S02]  /*1580*/  MOV R14, UR26 ;  /* 0x0000001a000e7c02 */ /* 0x000fe40008000f00 */
[----:B---3--:R-:W-:Y:S01]  /*1590*/  MOV R15, UR27 ;  /* 0x0000001b000f7c02 */ /* 0x008fe20008000f00 */
[----:B------:R-:W-:-:S05]  /*15a0*/  @!UP1 UIMAD.WIDE.U32 UR26, UR23, 0x8, UR18 ;  /* 0x00000008171a98a5 */ /* 0x000fca000f8e0012 */
[----:B------:R-:W2:Y:S01]  /*15b0*/  @!P5 LDG.E.64 R14, desc[UR16][R14.64] ;  /* 0x000000100e0ed981 */ /* 0x000ea2000c1e1b00 */
[----:B-1--4-:R-:W-:Y:S01]  /*15c0*/  @!P2 FADD.FTZ R12, R12, R8 ;  /* 0x000000080c0ca221 */ /* 0x012fe20000010000 */
[----:B------:R-:W-:Y:S01]  /*15d0*/  @!P2 FADD.FTZ R13, R13, R9 ;  /* 0x000000090d0da221 */ /* 0x000fe20000010000 */
[----:B------:R-:W-:Y:S01]  /*15e0*/  IMAD.U32 R8, RZ, RZ, UR26 ;  /* 0x0000001aff087e24 */ /* 0x000fe2000f8e00ff */
[----:B------:R-:W-:Y:S01]  /*15f0*/  MOV R9, UR27 ;  /* 0x0000001b00097c02 */ /* 0x000fe20008000f00 */
[----:B------:R-:W-:Y:S01]  /*1600*/  UIADD3 UR26, UPT, UPT, UR5, 0x4, URZ ;  /* 0x00000004051a7890 */ /* 0x000fe2000fffe0ff */
[----:B-----5:R-:W-:-:S04]  /*1610*/  @!P4 FADD.FTZ R12, R12, R10 ;  /* 0x0000000a0c0cc221 */ /* 0x020fc80000010000 */
[----:B------:R-:W3:Y:S01]  /*1620*/  @!P6 LDG.E.64 R8, desc[UR16][R8.64] ;  /* 0x000000100808e981 */ /* 0x000ee2000c1e1b00 */
[----:B------:R-:W-:Y:S01]  /*1630*/  MOV R10, UR26 ;  /* 0x0000001a000a7c02 */ /* 0x000fe20008000f00 */
[----:B------:R-:W-:-:S03]  /*1640*/  @!P4 FADD.FTZ R13, R13, R11 ;  /* 0x0000000b0d0dc221 */ /* 0x000fc60000010000 */
[----:B------:R-:W-:Y:S01]  /*1650*/  ISETP.EQ.OR P4, PT, R10, UR20, P3 ;  /* 0x000000140a007c0c */ /* 0x000fe20009f82670 */
[----:B------:R-:W-:-:S06]  /*1660*/  UIADD3 UR26, UPT, UPT, UR5, 0x5, URZ ;  /* 0x00000005051a7890 */ /* 0x000fcc000fffe0ff */
[----:B------:R-:W-:-:S06]  /*1670*/  MOV R10, UR26 ;  /* 0x0000001a000a7c02 */ /* 0x000fcc0008000f00 */
[----:B------:R-:W-:-:S05]  /*1680*/  VOTEU.ALL UP1, P4 ;  /* 0x0000000000ff7886 */ /* 0x000fca0002020000 */
[----:B------:R-:W-:Y:S01]  /*1690*/  @!UP1 UIMAD.WIDE.U32 UR26, UR24, 0x8, UR18 ;  /* 0x00000008181a98a5 */ /* 0x000fe2000f8e0012 */
[----:B------:R-:W-:-:S05]  /*16a0*/  ISETP.EQ.OR P2, PT, R10, UR20, P3 ;  /* 0x000000140a007c0c */ /* 0x000fca0009f42670 */
[----:B------:R-:W-:Y:S02]  /*16b0*/  MOV R10, UR26 ;  /* 0x0000001a000a7c02 */ /* 0x000fe40008000f00 */
[----:B------:R-:W-:-:S06]  /*16c0*/  MOV R11, UR27 ;  /* 0x0000001b000b7c02 */ /* 0x000fcc0008000f00 */
[----:B------:R-:W4:Y:S01]  /*16d0*/  @!P4 LDG.E.64 R10, desc[UR16][R10.64] ;  /* 0x000000100a0ac981 */ /* 0x000f22000c1e1b00 */
[----:B------:R-:W-:-:S05]  /*16e0*/  VOTEU.ALL UP1, P2 ;  /* 0x0000000000ff7886 */ /* 0x000fca0001020000 */
[----:B------:R-:W-:Y:S01]  /*16f0*/  @!UP1 UIMAD.WIDE.U32 UR26, UR13, 0x8, UR18 ;  /* 0x000000080d1a98a5 */ /* 0x000fe2000f8e0012 */
[----:B--2---:R-:W-:-:S05]  /*1700*/  @!P5 FADD.FTZ R12, R12, R14 ;  /* 0x0000000e0c0cd221 */ /* 0x004fca0000010000 */
[----:B------:R-:W-:Y:S01]  /*1710*/  IMAD.U32 R14, RZ, RZ, UR26 ;  /* 0x0000001aff0e7e24 */ /* 0x000fe2000f8e00ff */
[----:B------:R-:W-:Y:S01]  /*1720*/  UIADD3 UR26, UPT, UPT, UR5, 0x6, URZ ;  /* 0x00000006051a7890 */ /* 0x000fe2000fffe0ff */
[----:B------:R-:W-:Y:S01]  /*1730*/  @!P5 FADD.FTZ R13, R13, R15 ;  /* 0x0000000f0d0dd221 */ /* 0x000fe20000010000 */
[----:B------:R-:W-:-:S06]  /*1740*/  MOV R15, UR27 ;  /* 0x0000001b000f7c02 */ /* 0x000fcc0008000f00 */
[----:B------:R-:W2:Y:S01]  /*1750*/  @!P2 LDG.E.64 R14, desc[UR16][R14.64] ;  /* 0x000000100e0ea981 */ /* 0x000ea2000c1e1b00 */
[----:B---3--:R-:W-:Y:S01]  /*1760*/  @!P6 FADD.FTZ R12, R12, R8 ;  /* 0x000000080c0ce221 */ /* 0x008fe20000010000 */
[----:B------:R-:W-:Y:S01]  /*1770*/  MOV R8, UR26 ;  /* 0x0000001a00087c02 */ /* 0x000fe20008000f00 */
[----:B------:R-:W-:Y:S01]  /*1780*/  UIADD3 UR26, UPT, UPT, UR5, 0x7, URZ ;  /* 0x00000007051a7890 */ /* 0x000fe2000fffe0ff */
[----:B------:R-:W-:Y:S02]  /*1790*/  @!P6 FADD.FTZ R13, R13, R9 ;  /* 0x000000090d0de221 */ /* 0x000fe40000010000 */
[----:B------:R-:W-:-:S03]  /*17a0*/  ISETP.EQ.OR P6, PT, R8, UR20, P3 ;  /* 0x0000001408007c0c */ /* 0x000fc60009fc2670 */
[----:B------:R-:W-:-:S04]  /*17b0*/  MOV R8, UR26 ;  /* 0x0000001a00087c02 */ /* 0x000fc80008000f00 */
[----:B------:R-:W-:-:S06]  /*17c0*/  ISETP.EQ.OR P5, PT, R8, UR20, P3 ;  /* 0x0000001408007c0c */ /* 0x000fcc0009fa2670 */
[----:B------:R-:W-:-:S05]  /*17d0*/  VOTEU.ALL UP1, P6 ;  /* 0x0000000000ff7886 */ /* 0x000fca0003020000 */
[----:B------:R-:W-:Y:S02]  /*17e0*/  @!UP1 UIMAD.WIDE.U32 UR26, UR25, 0x8, UR18 ;  /* 0x00000008191a98a5 */ /* 0x000fe4000f8e0012 */
[----:B------:R-:W-:-:S04]  /*17f0*/  VOTEU.ALL UP1, P5 ;  /* 0x0000000000ff7886 */ /* 0x000fc80002820000 */
[----:B------:R-:W-:Y:S02]  /*1800*/  MOV R8, UR26 ;  /* 0x0000001a00087c02 */ /* 0x000fe40008000f00 */
[----:B------:R-:W-:Y:S01]  /*1810*/  MOV R9, UR27 ;  /* 0x0000001b00097c02 */ /* 0x000fe20008000f00 */
[----:B------:R-:W-:Y:S01]  /*1820*/  @!UP1 UIMAD.WIDE.U32 UR26, UR12, 0x8, UR18 ;  /* 0x000000080c1a98a5 */ /* 0x000fe2000f8e0012 */
[----:B----4-:R-:W-:Y:S01]  /*1830*/  @!P4 FADD.FTZ R12, R12, R10 ;  /* 0x0000000a0c0cc221 */ /* 0x010fe20000010000 */
[----:B------:R-:W-:-:S04]  /*1840*/  @!P4 FADD.FTZ R13, R13, R11 ;  /* 0x0000000b0d0dc221 */ /* 0x000fc80000010000 */
[----:B------:R-:W-:Y:S01]  /*1850*/  IMAD.U32 R10, RZ, RZ, UR26 ;  /* 0x0000001aff0a7e24 */ /* 0x000fe2000f8e00ff */
[----:B------:R-:W-:Y:S01]  /*1860*/  MOV R11, UR27 ;  /* 0x0000001b000b7c02 */ /* 0x000fe20008000f00 */
[----:B------:R-:W3:Y:S05]  /*1870*/  @!P6 LDG.E.64 R8, desc[UR16][R8.64] ;  /* 0x000000100808e981 */ /* 0x000eea000c1e1b00 */
[----:B------:R-:W4:Y:S01]  /*1880*/  @!P5 LDG.E.64 R10, desc[UR16][R10.64] ;  /* 0x000000100a0ad981 */ /* 0x000f22000c1e1b00 */
[----:B------:R-:W-:Y:S01]  /*1890*/  UIADD3 UR5, UPT, UPT, UR5, 0x8, URZ ;  /* 0x0000000805057890 */ /* 0x000fe2000fffe0ff */
[----:B--2---:R-:W-:Y:S01]  /*18a0*/  @!P2 FADD.FTZ R12, R12, R14 ;  /* 0x0000000e0c0ca221 */ /* 0x004fe20000010000 */
[----:B------:R-:W-:-:S04]  /*18b0*/  @!P2 FADD.FTZ R13, R13, R15 ;  /* 0x0000000f0d0da221 */ /* 0x000fc80000010000 */
[----:B------:R-:W-:Y:S01]  /*18c0*/  ISETP.NE.AND P2, PT, R19, UR5, PT ;  /* 0x0000000513007c0c */ /* 0x000fe2000bf45270 */
        /* <DEDUP_REMOVED lines=10> */
[----:B------:R-:W-:-:S03]  /*1970*/  @!P6 FADD.FTZ R13, R13, R9 ;  /* 0x000000090d0de221 */ /* 0x000fc60000010000 */
[----:B----4-:R-:W-:Y:S01]  /*1980*/  @!P5 FADD.FTZ R12, R12, R10 ;  /* 0x0000000a0c0cd221 */ /* 0x010fe20000010000 */
[----:B------:R-:W-:Y:S01]  /*1990*/  @!P5 FADD.FTZ R13, R13, R11 ;  /* 0x0000000b0d0dd221 */ /* 0x000fe20000010000 */
[----:B------:R-:W-:Y:S06]  /*19a0*/  @P2 BRA `(.L_x_1450) ;  /* 0xfffffff800982947 */ /* 0x000fec000383ffff */
[----:B------:R-:W-:-:S15]  /*19b0*/  R2UR UR5, R19 ;  /* 0x00000000130572ca */ /* 0x000fde00000e0000 */
.L_x_1449:
[----:B------:R-:W-:-:S04]  /*19c0*/  LOP3.LUT R8, R0, 0x7, RZ, 0xc0, !PT ;  /* 0x0000000700087812 */ /* 0x000fc800078ec0ff */
[----:B------:R-:W-:-:S13]  /*19d0*/  ISETP.NE.AND P2, PT, R8, RZ, PT ;  /* 0x000000ff0800720c */ /* 0x000fda0003f45270 */
[----:B------:R-:W-:Y:S05]  /*19e0*/  @!P2 BRA `(.L_x_1446) ;  /* 0x00000004006ca947 */ /* 0x000fea0003800000 */
[----:B------:R-:W-:-:S04]  /*19f0*/  IADD3 R8, PT, PT, R8, -0x1, RZ ;  /* 0xffffffff08087810 */ /* 0x000fc80007ffe0ff */
        /* <DEDUP_REMOVED lines=9> */
[----:B------:R-:W1:Y:S01]  /*1a90*/  @!P2 LDG.E.64 R10, desc[UR16][R10.64] ;  /* 0x000000100a0aa981 */ /* 0x000e62000c1e1b00 */
[----:B------:R-:W-:Y:S02]  /*1aa0*/  UIADD3 UR12, UPT, UPT, UR5, 0x1, URZ ;  /* 0x00000001050c7890 */ /* 0x000fe4000fffe0ff */
[----:B------:R-:W-:Y:S02]  /*1ab0*/  UIADD3 UR11, UPT, UPT, UR5, 0x2, URZ ;  /* 0x00000002050b7890 */ /* 0x000fe4000fffe0ff */
[----:B------:R-:W-:Y:S02]  /*1ac0*/  UIADD3 UR14, UPT, UPT, UR5, 0x3, URZ ;  /* 0x00000003050e7890 */ /* 0x000fe4000fffe0ff */
[----:B------:R-:W-:-:S05]  /*1ad0*/  IMAD.U32 R8, RZ, RZ, UR12 ;  /* 0x0000000cff087e24 */ /* 0x000fca000f8e00ff */
[----:B------:R-:W-:Y:S02]  /*1ae0*/  ISETP.EQ.OR P4, PT, R8, UR20, P3 ;  /* 0x0000001408007c0c */ /* 0x000fe40009f82670 */
[----:B------:R-:W-:-:S04]  /*1af0*/  MOV R8, UR11 ;  /* 0x0000000b00087c02 */ /* 0x000fc80008000f00 */
[----:B------:R-:W-:Y:S02]  /*1b00*/  ISETP.EQ.OR P5, PT, R8, UR20, P3 ;  /* 0x0000001408007c0c */ /* 0x000fe40009fa2670 */
[----:B------:R-:W-:-:S04]  /*1b10*/  MOV R8, UR14 ;  /* 0x0000000e00087c02 */ /* 0x000fc80008000f00 */
[----:B------:R-:W-:Y:S01]  /*1b20*/  ISETP.EQ.OR P6, PT, R8, UR20, P3 ;  /* 0x0000001408007c0c */ /* 0x000fe20009fc2670 */
[----:B------:R-:W-:-:S05]  /*1b30*/  VOTEU.ALL UP2, P4 ;  /* 0x0000000000ff7886 */ /* 0x000fca0002040000 */
[----:B------:R-:W-:Y:S01]  /*1b40*/  @!UP2 UIMAD UR12, UR12, UR21, UR6 ;  /* 0x000000150c0ca2a4 */ /* 0x000fe2000f8e0206 */
[----:B------:R-:W-:-:S03]  /*1b50*/  VOTEU.ALL UP1, P5 ;  /* 0x0000000000ff7886 */ /* 0x000fc60002820000 */
[----:B------:R-:W-:-:S03]  /*1b60*/  @!UP2 UIMAD.WIDE.U32 UR12, UR12, 0x8, UR18 ;  /* 0x000000080c0ca8a5 */ /* 0x000fc6000f8e0012 */
[----:B------:R-:W-:Y:S01]  /*1b70*/  VOTEU.ALL UP2, P6 ;  /* 0x0000000000ff7886 */ /* 0x000fe20003040000 */
[----:B------:R-:W-:Y:S02]  /*1b80*/  @!UP1 UIMAD UR11, UR11, UR21, UR6 ;  /* 0x000000150b0b92a4 */ /* 0x000fe4000f8e0206 */
[----:B------:R-:W-:Y:S02]  /*1b90*/  MOV R8, UR12 ;  /* 0x0000000c00087c02 */ /* 0x000fe40008000f00 */
[----:B------:R-:W-:Y:S01]  /*1ba0*/  MOV R9, UR13 ;  /* 0x0000000d00097c02 */ /* 0x000fe20008000f00 */
[----:B------:R-:W-:Y:S02]  /*1bb0*/  @!UP1 UIMAD.WIDE.U32 UR12, UR11, 0x8, UR18 ;  /* 0x000000080b0c98a5 */ /* 0x000fe4000f8e0012 */
[----:B------:R-:W-:-:S03]  /*1bc0*/  @!UP2 UIMAD UR14, UR14, UR21, UR6 ;  /* 0x000000150e0ea2a4 */ /* 0x000fc6000f8e0206 */
[----:B------:R-:W5:Y:S01]  /*1bd0*/  @!P4 LDG.E.64 R8, desc[UR16][R8.64] ;  /* 0x000000100808c981 */ /* 0x000f62000c1e1b00 */
[----:B------:R-:W-:Y:S01]  /*1be0*/  @!UP2 UIMAD.WIDE.U32 UR14, UR14, 0x8, UR18 ;  /* 0x000000080e0ea8a5 */ /* 0x000fe2000f8e0012 */
[----:B--2---:R-:W-:Y:S01]  /*1bf0*/  MOV R14, UR12 ;  /* 0x0000000c000e7c02 */ /* 0x004fe20008000f00 */
[----:B---3--:R-:W-:-:S06]  /*1c00*/  IMAD.U32 R15, RZ, RZ, UR13 ;  /* 0x0000000dff0f7e24 */ /* 0x008fcc000f8e00ff */
[----:B------:R-:W2:Y:S01]  /*1c10*/  @!P5 LDG.E.64 R14, desc[UR16][R14.64] ;  /* 0x000000100e0ed981 */ /* 0x000ea2000c1e1b00 */
[----:B-1--4-:R-:W-:Y:S01]  /*1c20*/  @!P2 FADD.FTZ R12, R12, R10 ;  /* 0x0000000a0c0ca221 */ /* 0x012fe20000010000 */
[----:B------:R-:W-:Y:S01]  /*1c30*/  @!P2 FADD.FTZ R13, R13, R11 ;  /* 0x0000000b0d0da221 */ /* 0x000fe20000010000 */
[----:B------:R-:W-:Y:S02]  /*1c40*/  MOV R10, UR14 ;  /* 0x0000000e000a7c02 */ /* 0x000fe40008000f00 */
[----:B------:R-:W-:-:S06]  /*1c50*/  MOV R11, UR15 ;  /* 0x0000000f000b7c02 */ /* 0x000fcc0008000f00 */
[----:B------:R-:W3:Y:S01]  /*1c60*/  @!P6 LDG.E.64 R10, desc[UR16][R10.64] ;  /* 0x000000100a0ae981 */ /* 0x000ee2000c1e1b00 */
[----:B------:R-:W-:Y:S01]  /*1c70*/  MOV R19, UR5 ;  /* 0x0000000500137c02 */ /* 0x000fe20008000f00 */
[----:B-----5:R-:W-:-:S03]  /*1c80*/  @!P4 FADD.FTZ R12, R12, R8 ;  /* 0x000000080c0cc221 */ /* 0x020fc60000010000 */
[----:B------:R-:W-:Y:S01]  /*1c90*/  IADD3 R8, PT, PT, R19, 0x4, RZ ;  /* 0x0000000413087810 */ /* 0x000fe20007ffe0ff */
[----:B------:R-:W-:-:S03]  /*1ca0*/  @!P4 FADD.FTZ R13, R13, R9 ;  /* 0x000000090d0dc221 */ /* 0x000fc60000010000 */
[----:B------:R-:W-:Y:S01]  /*1cb0*/  R2UR UR5, R8 ;  /* 0x00000000080572ca */ /* 0x000fe200000e0000 */
[----:B--2---:R-:W-:Y:S01]  /*1cc0*/  @!P5 FADD.FTZ R12, R12, R14 ;  /* 0x0000000e0c0cd221 */ /* 0x004fe20000010000 */
[----:B------:R-:W-:-:S03]  /*1cd0*/  @!P5 FADD.FTZ R13, R13, R15 ;  /* 0x0000000f0d0dd221 */ /* 0x000fc60000010000 */
[----:B---3--:R-:W-:Y:S01]  /*1ce0*/  @!P6 FADD.FTZ R12, R12, R10 ;  /* 0x0000000a0c0ce221 */ /* 0x008fe20000010000 */
[----:B------:R-:W-:-:S09]  /*1cf0*/  @!P6 FADD.FTZ R13, R13, R11 ;  /* 0x0000000b0d0de221 */ /* 0x000fd20000010000 */
.L_x_1451:
        /* <DEDUP_REMOVED lines=18> */
[----:B------:R-:W1:Y:S01]  /*1e20*/  @!P4 LDG.E.64 R10, desc[UR16][R10.64] ;  /* 0x000000100a0ac981 */ /* 0x000e62000c1e1b00 */
[----:B------:R-:W-:-:S06]  /*1e30*/  MOV R9, UR13 ;  /* 0x0000000d00097c02 */ /* 0x000fcc0008000f00 */
[----:B------:R-:W5:Y:S01]  /*1e40*/  @!P2 LDG.E.64 R8, desc[UR16][R8.64] ;  /* 0x000000100808a981 */ /* 0x000f62000c1e1b00 */
[----:B--2---:R-:W-:-:S05]  /*1e50*/  MOV R14, UR5 ;  /* 0x00000005000e7c02 */ /* 0x004fca0008000f00 */
[----:B------:R-:W-:-:S05]  /*1e60*/  VIADD R14, R14, 0x2 ;  /* 0x000000020e0e7836 */ /* 0x000fca0000000000 */
[----:B------:R-:W-:Y:S01]  /*1e70*/  R2UR UR5, R14 ;  /* 0x000000000e0572ca */ /* 0x000fe200000e0000 */
[----:B-1--4-:R-:W-:Y:S01]  /*1e80*/  @!P4 FADD.FTZ R12, R12, R10 ;  /* 0x0000000a0c0cc221 */ /* 0x012fe20000010000 */
[----:B------:R-:W-:-:S03]  /*1e90*/  @!P4 FADD.FTZ R13, R13, R11 ;  /* 0x0000000b0d0dc221 */ /* 0x000fc60000010000 */
[----:B-----5:R-:W-:Y:S01]  /*1ea0*/  @!P2 FADD.FTZ R12, R12, R8 ;  /* 0x000000080c0ca221 */ /* 0x020fe20000010000 */
[----:B------:R-:W-:-:S09]  /*1eb0*/  @!P2 FADD.FTZ R13, R13, R9 ;  /* 0x000000090d0da221 */ /* 0x000fd20000010000 */
.L_x_1452:
        /* <DEDUP_REMOVED lines=10> */
[----:B------:R-:W1:Y:S02]  /*1f60*/  LDG.E.64 R8, desc[UR16][R8.64] ;  /* 0x0000001008087981 */ /* 0x000e64000c1e1b00 */
[----:B-1--4-:R-:W-:Y:S01]  /*1f70*/  FADD.FTZ R12, R12, R8 ;  /* 0x000000080c0c7221 */ /* 0x012fe20000010000 */
[----:B------:R-:W-:-:S07]  /*1f80*/  FADD.FTZ R13, R13, R9 ;  /* 0x000000090d0d7221 */ /* 0x000fce0000010000 */
.L_x_1453:
[----:B------:R-:W-:Y:S05]  /*1f90*/  BSYNC.RECONVERGENT B0 ;  /* 0x0000000000007941 */ /* 0x000fea0003800200 */
.L_x_1446:
[----:B------:R-:W0:Y:S01]  /*1fa0*/  @P0 LDC.64 R8, c[0x0][0x388] ;  /* 0x0000e200ff080b82 */ /* 0x000e220000000a00 */
[----:B------:R-:W5:Y:S01]  /*1fb0*/  LDCU UR12, c[0x0][0x414] ;  /* 0x00008280ff0c77ac */ /* 0x000f620008000800 */
[----:B------:R-:W-:Y:S02]  /*1fc0*/  MOV R11, UR9 ;  /* 0x00000009000b7c02 */ /* 0x000fe40008000f00 */
[----:B---3--:R-:W-:Y:S01]  /*1fd0*/  LOP3.LUT R15, R26, 0xffff, RZ, 0xc0, !PT ;  /* 0x0000ffff1a0f7812 */ /* 0x008fe200078ec0ff */
[----:B------:R-:W-:-:S03]  /*1fe0*/  UMOV UR5, 0x400 ;  /* 0x0000040000057882 */ /* 0x000fc60000000000 */
[----:B------:R-:W3:Y:S01]  /*1ff0*/  S2UR UR11, SR_CgaCtaId ;  /* 0x00000000000b79c3 */ /* 0x000ee20000008800 */
[----:B------:R-:W-:Y:S01]  /*2000*/  IADD3 R15, PT, PT, R15, UR10, RZ ;  /* 0x0000000a0f0f7c10 */ /* 0x000fe2000fffe0ff */
[----:B-----5:R-:W-:Y:S01]  /*2010*/  @P0 FMUL.FTZ R10, R12, UR12 ;  /* 0x0000000c0c0a0c20 */ /* 0x020fe20008410000 */
[----:B0-----:R-:W-:-:S04]  /*2020*/  @P0 IMAD.WIDE R8, R11, 0x8, R8 ;  /* 0x000000080b080825 */ /* 0x001fc800078e0208 */
[----:B------:R-:W-:-:S05]  /*2030*/  @P0 FMUL.FTZ R11, R13, UR12 ;  /* 0x0000000c0d0b0c20 */ /* 0x000fca0008410000 */
[----:B------:R0:W-:Y:S01]  /*2040*/  @P0 STG.E.64 desc[UR16][R8.64], R10 ;  /* 0x0000000a08000986 */ /* 0x0001e2000c101b10 */
[----:B---3--:R-:W-:-:S09]  /*2050*/  ULEA UR5, UR11, UR5, 0x18 ;  /* 0x000000050b057291 */ /* 0x008fd2000f8ec0ff */
[----:B------:R1:W-:Y:S01]  /*2060*/  @!P3 STS.64 [UR5+0xc0], R12 ;  /* 0x0000c00cff00b988 */ /* 0x0003e20008000a05 */
[----:B0-----:R-:W0:Y:S08]  /*2070*/  LDC.64 R8, c[0x0][0x398] ;  /* 0x0000e600ff087b82 */ /* 0x001e300000000a00 */
[----:B------:R-:W3:Y:S01]  /*2080*/  LDC.64 R10, c[0x0][0x3a0] ;  /* 0x0000e800ff0a7b82 */ /* 0x000ee20000000a00 */
[----:B0-----:R-:W-:-:S07]  /*2090*/  IMAD.WIDE R8, R15, 0x2, R8 ;  /* 0x000000020f087825 */ /* 0x001fce00078e0208 */
[----:B------:R-:W-:Y:S01]  /*20a0*/  BAR.SYNC.DEFER_BLOCKING 0x0 ;  /* 0x0000000000007b1d */ /* 0x000fe20000010000 */
[----:B---3--:R-:W-:-:S05]  /*20b0*/  IMAD.WIDE R10, R15, 0x2, R10 ;  /* 0x000000020f0a7825 */ /* 0x008fca00078e020a */
[----:B-1--4-:R-:W3:Y:S04]  /*20c0*/  LDG.E.U16 R13, desc[UR16][R8.64] ;  /* 0x00000010080d7981 */ /* 0x012ee8000c1e1500 */
[----:B------:R0:W4:Y:S04]  /*20d0*/  LDG.E.U16 R12, desc[UR16][R8.64+0x2] ;  /* 0x00000210080c7981 */ /* 0x000128000c1e1500 */
[----:B--2---:R-:W2:Y:S04]  /*20e0*/  LDG.E.U16 R14, desc[UR16][R10.64] ;  /* 0x000000100a0e7981 */ /* 0x004ea8000c1e1500 */
[----:B------:R3:W5:Y:S01]  /*20f0*/  LDG.E.U16 R15, desc[UR16][R10.64+0x2] ;  /* 0x000002100a0f7981 */ /* 0x000762000c1e1500 */
[----:B------:R-:W-:Y:S03]  /*2100*/  BSSY.RECONVERGENT B0, `(.L_x_1454) ;  /* 0x00000f5000007945 */ /* 0x000fe60003800200 */
[----:B0-----:R-:W0:Y:S02]  /*2110*/  LDS.64 R8, [UR5+0xc0] ;  /* 0x0000c005ff087984 */ /* 0x001e240008000a00 */
[----:B0-----:R-:W-:-:S04]  /*2120*/  FMUL.FTZ R8, R8, UR12 ;  /* 0x0000000c08087c20 */ /* 0x001fc80008410000 */
[----:B------:R-:W-:-:S04]  /*2130*/  FMUL.FTZ R20, R8, R8 ;  /* 0x0000000808147220 */ /* 0x000fc80000410000 */
[----:B------:R-:W-:Y:S01]  /*2140*/  FFMA.FTZ R20, R9, UR12, -R20 ;  /* 0x0000000c09147c23 */ /* 0x000fe20008010814 */
[----:B------:R-:W-:-:S04]  /*2150*/  IMAD.MOV.U32 R9, RZ, RZ, 0x3f800000 ;  /* 0x3f800000ff097424 */ /* 0x000fc800078e00ff */
[----:B------:R-:W-:-:S13]  /*2160*/  FSETP.GTU.FTZ.AND P2, PT, R20, RZ, PT ;  /* 0x000000ff1400720b */ /* 0x000fda0003f5c000 */
[----:B------:R-:W0:Y:S02]  /*2170*/  @P2 LDC R19, c[0x0][0x3a8] ;  /* 0x0000ea00ff132b82 */ /* 0x000e240000000800 */
[----:B0-----:R-:W-:Y:S01]  /*2180*/  @P2 FADD.FTZ R19, R20, R19 ;  /* 0x0000001314132221 */ /* 0x001fe20000010000 */
[----:B------:R-:W-:-:S03]  /*2190*/  IADD3 R20, PT, PT, R2, 0x80, RZ ;  /* 0x0000008002147810 */ /* 0x000fc60007ffe0ff */
[----:B------:R0:W1:Y:S01]  /*21a0*/  @P2 MUFU.RSQ R9, R19 ;  /* 0x0000001300092308 */ /* 0x0000620000001400 */
[----:B---3--:R-:W-:Y:S02]  /*21b0*/  SHF.L.U32 R10, R13, 0x10, RZ ;  /* 0x000000100d0a7819 */ /* 0x008fe400000006ff */
[----:B----4-:R-:W-:Y:S02]  /*21c0*/  SHF.L.U32 R11, R12, 0x10, RZ ;  /* 0x000000100c0b7819 */ /* 0x010fe400000006ff */
[----:B--2---:R-:W-:Y:S02]  /*21d0*/  SHF.L.U32 R12, R14, 0x10, RZ ;  /* 0x000000100e0c7819 */ /* 0x004fe400000006ff */
[----:B-----5:R-:W-:Y:S01]  /*21e0*/  SHF.L.U32 R13, R15, 0x10, RZ ;  /* 0x000000100f0d7819 */ /* 0x020fe200000006ff */
[----:B01----:R-:W-:Y:S06]  /*21f0*/  BRA.U UP0, `(.L_x_1455) ;  /* 0x0000000500807547 */ /* 0x003fec000b800000 */
        /* <DEDUP_REMOVED lines=10> */
[-C--:B------:R-:W-:Y:S01]  /*22a0*/  FMUL.FTZ R15, R18, R9.reuse ;  /* 0x00000009120f7220 */ /* 0x080fe20000410000 */
[----:B------:R-:W-:-:S03]  /*22b0*/  FMUL.FTZ R18, R17, R9 ;  /* 0x0000000911127220 */ /* 0x000fc60000410000 */
[----:B------:R-:W-:Y:S01]  /*22c0*/  FFMA.FTZ R15, R10, R15, R12 ;  /* 0x0000000f0a0f7223 */ /* 0x000fe2000001000c */
[----:B------:R-:W-:-:S05]  /*22d0*/  FFMA.FTZ R18, R11, R18, R13 ;  /* 0x000000120b127223 */ /* 0x000fca000001000d */
[----:B------:R-:W-:Y:S02]  /*22e0*/  F2FP.BF16.F32.PACK_AB R17, R18, R15 ;  /* 0x0000000f1211723e */ /* 0x000fe400000010ff */
[----:B------:R-:W-:Y:S01]  /*22f0*/  MOV R15, R7 ;  /* 0x00000007000f7202 */ /* 0x000fe20000000f00 */
[----:B0-----:R-:W-:Y:S02]  /*2300*/  IMAD R18, R14, UR14, RZ ;  /* 0x0000000e0e127c24 */ /* 0x001fe4000f8e02ff */
[----:B------:R-:W-:Y:S02]  /*2310*/  IMAD.MOV.U32 R14, RZ, RZ, R4 ;  /* 0x000000ffff0e7224 */ /* 0x000fe400078e0004 */
[C---:B------:R-:W-:Y:S02]  /*2320*/  IMAD R19, R2.reuse, UR15, R18 ;  /* 0x0000000f02137c24 */ /* 0x040fe4000f8e0212 */
[----:B------:R-:W-:-:S05]  /*2330*/  IMAD.WIDE.U32 R14, R2, UR14, R14 ;  /* 0x0000000e020e7c25 */ /* 0x000fca000f8e000e */
[----:B------:R-:W-:Y:S02]  /*2340*/  IADD3 R15, PT, PT, R15, R19, RZ ;  /* 0x000000130f0f7210 */ /* 0x000fe40007ffe0ff */
[----:B-1----:R-:W-:-:S04]  /*2350*/  LEA R18, P1, R14, UR10, 0x1 ;  /* 0x0000000a0e127c11 */ /* 0x002fc8000f8208ff */
[----:B------:R-:W-:-:S05]  /*2360*/  LEA.HI.X R19, R14, UR11, R15, 0x1, P1 ;  /* 0x0000000b0e137c11 */ /* 0x000fca00088f0c0f */
[----:B------:R0:W-:Y:S04]  /*2370*/  STG.E desc[UR16][R18.64], R17 ;  /* 0x0000001112007986 */ /* 0x0001e8000c101910 */
.L_x_1457:
[----:B------:R-:W-:Y:S05]  /*2380*/  BSYNC.RECONVERGENT B1 ;  /* 0x0000000000017941 */ /* 0x000fea0003800200 */
.L_x_1456:
[----:B------:R-:W-:Y:S01]  /*2390*/  SHF.R.S32.HI R15, RZ, 0x1f, R20 ;  /* 0x0000001fff0f7819 */ /* 0x000fe20000011414 */
[----:B------:R-:W-:Y:S01]  /*23a0*/  BSSY.RECONVERGENT B1, `(.L_x_1458) ;  /* 0x0000017000017945 */ /* 0x000fe20003800200 */
[----:B------:R-:W-:Y:S02]  /*23b0*/  ISETP.GE.U32.AND P1, PT, R20, UR12, PT ;  /* 0x0000000c14007c0c */ /* 0x000fe4000bf26070 */
[----:B0-----:R-:W-:Y:S02]  /*23c0*/  IADD3 R17, PT, PT, R2, 0x100, RZ ;  /* 0x0000010002117810 */ /* 0x001fe40007ffe0ff */
[----:B------:R-:W-:-:S13]  /*23d0*/  ISETP.GE.AND.EX P1, PT, R15, UR13, PT, P1 ;  /* 0x0000000d0f007c0c */ /* 0x000fda000bf26310 */
[----:B------:R-:W-:Y:S05]  /*23e0*/  @P1 BRA `(.L_x_1459) ;  /* 0x0000000000481947 */ /* 0x000fea0003800000 */
[----:B------:R-:W0:Y:S01]  /*23f0*/  LDCU.64 UR10, c[0x0][0x3e0] ;  /* 0x00007c00ff0a77ac */ /* 0x000e220008000a00 */
[----:B------:R-:W-:Y:S01]  /*2400*/  MOV R14, R4 ;  /* 0x00000004000e7202 */ /* 0x000fe20000000f00 */
[----:B------:R-:W-:Y:S01]  /*2410*/  FADD.FTZ R22, R22, -R8 ;  /* 0x8000000816167221 */ /* 0x000fe20000010000 */
[----:B------:R-:W1:Y:S01]  /*2420*/  LDCU.64 UR14, c[0x0][0x380] ;  /* 0x00007000ff0e77ac */ /* 0x000e620008000a00 */
[----:B0-----:R-:W-:-:S04]  /*2430*/  IMAD R15, R15, UR10, RZ ;  /* 0x0000000a0f0f7c24 */ /* 0x001fc8000f8e02ff */
[----:B------:R-:W-:Y:S01]  /*2440*/  IMAD R18, R20, UR11, R15 ;  /* 0x0000000b14127c24 */ /* 0x000fe2000f8e020f */
[----:B------:R-:W-:-:S03]  /*2450*/  MOV R15, R7 ;  /* 0x00000007000f7202 */ /* 0x000fc60000000f00 */
[----:B------:R-:W-:-:S04]  /*2460*/  IMAD.WIDE.U32 R14, R20, UR10, R14 ;  /* 0x0000000a140e7c25 */ /* 0x000fc8000f8e000e */
[----:B------:R-:W-:Y:S01]  /*2470*/  IMAD.IADD R15, R15, 0x1, R18 ;  /* 0x000000010f0f7824 */ /* 0x000fe200078e0212 */
[----:B-1----:R-:W-:-:S04]  /*2480*/  LEA R18, P1, R14, UR14, 0x1 ;  /* 0x0000000e0e127c11 */ /* 0x002fc8000f8208ff */
[----:B------:R-:W-:Y:S01]  /*2490*/  LEA.HI.X R19, R14, UR15, R15, 0x1, P1 ;  /* 0x0000000f0e137c11 */ /* 0x000fe200088f0c0f */
[----:B------:R-:W-:Y:S01]  /*24a0*/  FADD.FTZ R14, R21, -R8 ;  /* 0x80000008150e7221 */ /* 0x000fe20000010000 */
[----:B------:R-:W-:-:S03]  /*24b0*/  FMUL.FTZ R15, R22, R9 ;  /* 0x00000009160f7220 */ /* 0x000fc60000410000 */
[----:B------:R-:W-:Y:S01]  /*24c0*/  FMUL.FTZ R14, R14, R9 ;  /* 0x000000090e0e7220 */ /* 0x000fe20000410000 */
[----:B------:R-:W-:-:S03]  /*24d0*/  FFMA.FTZ R15, R10, R15, R12 ;  /* 0x0000000f0a0f7223 */ /* 0x000fc6000001000c */
[----:B------:R-:W-:-:S05]  /*24e0*/  FFMA.FTZ R14, R11, R14, R13 ;  /* 0x0000000e0b0e7223 */ /* 0x000fca000001000d */
[----:B------:R-:W-:-:S05]  /*24f0*/  F2FP.BF16.F32.PACK_AB R15, R14, R15 ;  /* 0x0000000f0e0f723e */ /* 0x000fca00000010ff */
[----:B------:R0:W-:Y:S02]  /*2500*/  STG.E desc[UR16][R18.64], R15 ;  /* 0x0000000f12007986 */ /* 0x0001e4000c101910 */
.L_x_1459:
[----:B------:R-:W-:Y:S05]  /*2510*/  BSYNC.RECONVERGENT B1 ;  /* 0x0000000000017941 */ /* 0x000fea0003800200 */
.L_x_1458:
        /* <DEDUP_REMOVED lines=8> */
[----:B------:R-:W0:Y:S01]  /*25a0*/  LDCU.64 UR10, c[0x0][0x3e0] ;  /* 0x00007c00ff0a77ac */ /* 0x000e220008000a00 */
[----:B------:R-:W-:Y:S01]  /*25b0*/  MOV R15, R7 ;  /* 0x00000007000f7202 */ /* 0x000fe20000000f00 */
[--C-:B------:R-:W-:Y:S01]  /*25c0*/  FADD.FTZ R24, R24, -R8.reuse ;  /* 0x8000000818187221 */ /* 0x100fe20000010000 */
[----:B------:R-:W-:Y:S01]  /*25d0*/  FADD.FTZ R16, R16, -R8 ;  /* 0x8000000810107221 */ /* 0x000fe20000010000 */
[----:B------:R-:W1:Y:S03]  /*25e0*/  LDCU.64 UR14, c[0x0][0x380] ;  /* 0x00007000ff0e77ac */ /* 0x000e660008000a00 */
[----:B------:R-:W-:-:S04]  /*25f0*/  FMUL.FTZ R16, R16, R9 ;  /* 0x0000000910107220 */ /* 0x000fc80000410000 */
[----:B------:R-:W-:Y:S01]  /*2600*/  FFMA.FTZ R21, R11, R16, R13 ;  /* 0x000000100b157223 */ /* 0x000fe2000001000d */
[----:B0-----:R-:W-:-:S04]  /*2610*/  IMAD R14, R14, UR10, RZ ;  /* 0x0000000a0e0e7c24 */ /* 0x001fc8000f8e02ff */
[----:B------:R-:W-:Y:S01]  /*2620*/  IMAD R19, R17, UR11, R14 ;  /* 0x0000000b11137c24 */ /* 0x000fe2000f8e020e */
[----:B------:R-:W-:-:S05]  /*2630*/  MOV R14, R4 ;  /* 0x00000004000e7202 */ /* 0x000fca0000000f00 */
[----:B------:R-:W-:-:S04]  /*2640*/  IMAD.WIDE.U32 R14, R17, UR10, R14 ;  /* 0x0000000a110e7c25 */ /* 0x000fc8000f8e000e */
[----:B------:R-:W-:-:S04]  /*2650*/  FMUL.FTZ R17, R24, R9 ;  /* 0x0000000918117220 */ /* 0x000fc80000410000 */
[----:B------:R-:W-:Y:S01]  /*2660*/  FFMA.FTZ R20, R10, R17, R12 ;  /* 0x000000110a147223 */ /* 0x000fe2000001000c */
[----:B------:R-:W-:Y:S02]  /*2670*/  IADD3 R19, PT, PT, R15, R19, RZ ;  /* 0x000000130f137210 */ /* 0x000fe40007ffe0ff */
[C---:B-1----:R-:W-:Y:S02]  /*2680*/  LEA R16, P1, R14.reuse, UR14, 0x1 ;  /* 0x0000000e0e107c11 */ /* 0x042fe4000f8208ff */
[----:B------:R-:W-:Y:S02]  /*2690*/  F2FP.BF16.F32.PACK_AB R15, R21, R20 ;  /* 0x00000014150f723e */ /* 0x000fe400000010ff */
[----:B------:R-:W-:-:S05]  /*26a0*/  LEA.HI.X R17, R14, UR15, R19, 0x1, P1 ;  /* 0x0000000f0e117c11 */ /* 0x000fca00088f0c13 */
[----:B------:R0:W-:Y:S04]  /*26b0*/  STG.E desc[UR16][R16.64], R15 ;  /* 0x0000000f10007986 */ /* 0x0001e8000c101910 */
.L_x_1461:
[----:B------:R-:W-:Y:S05]  /*26c0*/  BSYNC.RECONVERGENT B1 ;  /* 0x0000000000017941 */ /* 0x000fea0003800200 */
.L_x_1460:
[----:B------:R-:W-:Y:S05]  /*26d0*/  @P2 BRA `(.L_x_1462) ;  /* 0x00000008005c2947 */ /* 0x000fea0003800000 */
[----:B------:R-:W1:Y:S01]  /*26e0*/  LDCU.64 UR10, c[0x0][0x3e0] ;  /* 0x00007c00ff0a77ac */ /* 0x000e620008000a00 */
[--C-:B------:R-:W-:Y:S01]  /*26f0*/  FADD.FTZ R6, R23, -R8.reuse ;  /* 0x8000000817067221 */ /* 0x100fe20000010000 */
[----:B------:R-:W-:Y:S01]  /*2700*/  MOV R5, R7 ;  /* 0x0000000700057202 */ /* 0x000fe20000000f00 */
[----:B------:R-:W-:Y:S01]  /*2710*/  FADD.FTZ R8, R3, -R8 ;  /* 0x8000000803087221 */ /* 0x000fe20000010000 */
[----:B------:R-:W2:Y:S01]  /*2720*/  LDCU.64 UR12, c[0x0][0x380] ;  /* 0x00007000ff0c77ac */ /* 0x000ea20008000a00 */
[-C--:B------:R-:W-:Y:S02]  /*2730*/  FMUL.FTZ R3, R6, R9.reuse ;  /* 0x0000000906037220 */ /* 0x080fe40000410000 */
[----:B------:R-:W-:Y:S02]  /*2740*/  FMUL.FTZ R8, R8, R9 ;  /* 0x0000000908087220 */ /* 0x000fe40000410000 */
[----:B------:R-:W-:Y:S02]  /*2750*/  FFMA.FTZ R3, R10, R3, R12 ;  /* 0x000000030a037223 */ /* 0x000fe4000001000c */
[----:B------:R-:W-:-:S05]  /*2760*/  FFMA.FTZ R8, R11, R8, R13 ;  /* 0x000000080b087223 */ /* 0x000fca000001000d */
[----:B------:R-:W-:Y:S01]  /*2770*/  F2FP.BF16.F32.PACK_AB R3, R8, R3 ;  /* 0x000000030803723e */ /* 0x000fe200000010ff */
[----:B-1----:R-:W-:Y:S02]  /*2780*/  IMAD R18, R18, UR10, RZ ;  /* 0x0000000a12127c24 */ /* 0x002fe4000f8e02ff */
[----:B------:R-:W-:-:S04]  /*2790*/  IMAD.WIDE.U32 R4, R25, UR10, R4 ;  /* 0x0000000a19047c25 */ /* 0x000fc8000f8e0004 */
[----:B------:R-:W-:Y:S01]  /*27a0*/  IMAD R7, R25, UR11, R18 ;  /* 0x0000000b19077c24 */ /* 0x000fe2000f8e0212 */
[----:B--2---:R-:W-:-:S04]  /*27b0*/  LEA R6, P1, R4, UR12, 0x1 ;  /* 0x0000000c04067c11 */ /* 0x004fc8000f8208ff */
[----:B------:R-:W-:-:S04]  /*27c0*/  IADD3 R7, PT, PT, R5, R7, RZ ;  /* 0x0000000705077210 */ /* 0x000fc80007ffe0ff */
[----:B------:R-:W-:-:S05]  /*27d0*/  LEA.HI.X R7, R4, UR13, R7, 0x1, P1 ;  /* 0x0000000d04077c11 */ /* 0x000fca00088f0c07 */
[----:B------:R1:W-:Y:S01]  /*27e0*/  STG.E desc[UR16][R6.64], R3 ;  /* 0x0000000306007986 */ /* 0x0003e2000c101910 */
[----:B------:R-:W-:Y:S05]  /*27f0*/  BRA `(.L_x_1462) ;  /* 0x0000000800147947 */ /* 0x000fea0003800000 */
.L_x_1455:
[----:B------:R-:W0:Y:S01]  /*2800*/  LDCU.64 UR14, c[0x0][0x3e8] ;  /* 0x00007d00ff0e77ac */ /* 0x000e220008000a00 */
[----:B------:R-:W-:Y:S04]  /*2810*/  BSSY.RECONVERGENT B1, `(.L_x_1463) ;  /* 0x000001f000017945 */ /* 0x000fe80003800200 */
[----:B------:R-:W-:Y:S05]  /*2820*/  @P1 BRA `(.L_x_1464) ;  /* 0x0000000000741947 */ /* 0x000fea0003800000 */
[--C-:B------:R-:W-:Y:S01]  /*2830*/  FADD.FTZ R18, R18, -R8.reuse ;  /* 0x8000000812127221 */ /* 0x100fe20000010000 */
[----:B------:R-:W-:Y:S01]  /*2840*/  FADD.FTZ R17, R17, -R8 ;  /* 0x8000000811117221 */ /* 0x000fe20000010000 */
[----:B------:R-:W1:Y:S02]  /*2850*/  LDCU.64 UR10, c[0x0][0x3e0] ;  /* 0x00007c00ff0a77ac */ /* 0x000e640008000a00 */
[----:B------:R-:W-:Y:S01]  /*2860*/  FMUL.FTZ R15, R18, R9 ;  /* 0x00000009120f7220 */ /* 0x000fe20000410000 */
[----:B------:R-:W2:Y:S03]  /*2870*/  LDCU.64 UR12, c[0x0][0x380] ;  /* 0x00007000ff0c77ac */ /* 0x000ea60008000a00 */
[----:B------:R-:W-:Y:S01]  /*2880*/  FFMA.FTZ R14, R10, R15, R12 ;  /* 0x0000000f0a0e7223 */ /* 0x000fe2000001000c */
[----:B------:R-:W-:-:S03]  /*2890*/  FMUL.FTZ R15, R17, R9 ;  /* 0x00000009110f7220 */ /* 0x000fc60000410000 */
[----:B------:R-:W-:Y:S01]  /*28a0*/  FMUL.FTZ R18, R14, -1.4426950216293334961 ;  /* 0xbfb8aa3b0e127820 */ /* 0x000fe20000410000 */
[----:B------:R-:W-:-:S05]  /*28b0*/  FFMA.FTZ R15, R11, R15, R13 ;  /* 0x0000000f0b0f7223 */ /* 0x000fca000001000d */
[----:B------:R-:W3:Y:S02]  /*28c0*/  MUFU.EX2 R18, R18 ;  /* 0x0000001200127308 */ /* 0x000ee40000000800 */
[----:B---3--:R-:W-:-:S06]  /*28d0*/  FADD.FTZ R19, R18, 1 ;  /* 0x3f80000012137421 */ /* 0x008fcc0000010000 */
[----:B------:R-:W3:Y:S02]  /*28e0*/  MUFU.RCP R19, R19 ;  /* 0x0000001300137308 */ /* 0x000ee40000001000 */
[----:B---3--:R-:W-:Y:S01]  /*28f0*/  FMUL.FTZ R17, R14, R19 ;  /* 0x000000130e117220 */ /* 0x008fe20000410000 */
[----:B------:R-:W-:-:S06]  /*2900*/  FMUL.FTZ R14, R15, -1.4426950216293334961 ;  /* 0xbfb8aa3b0f0e7820 */ /* 0x000fcc0000410000 */
[----:B------:R-:W3:Y:S02]  /*2910*/  MUFU.EX2 R14, R14 ;  /* 0x0000000e000e7308 */ /* 0x000ee40000000800 */
[----:B---3--:R-:W-:-:S06]  /*2920*/  FADD.FTZ R19, R14, 1 ;  /* 0x3f8000000e137421 */ /* 0x008fcc0000010000 */
[----:B------:R-:W3:Y:S02]  /*2930*/  MUFU.RCP R14, R19 ;  /* 0x00000013000e7308 */ /* 0x000ee40000001000 */
[----:B---3--:R-:W-:Y:S01]  /*2940*/  FMUL.FTZ R18, R15, R14 ;  /* 0x0000000e0f127220 */ /* 0x008fe20000410000 */
[----:B------:R-:W-:Y:S01]  /*2950*/  SHF.R.S32.HI R15, RZ, 0x1f, R2 ;  /* 0x0000001fff0f7819 */ /* 0x000fe20000011402 */
[----:B------:R-:W-:-:S03]  /*2960*/  IMAD.MOV.U32 R14, RZ, RZ, R4 ;  /* 0x000000ffff0e7224 */ /* 0x000fc600078e0004 */
[----:B------:R-:W-:Y:S01]  /*2970*/  F2FP.BF16.F32.PACK_AB R17, R18, R17 ;  /* 0x000000111211723e */ /* 0x000fe200000010ff */
[----:B-1----:R-:W-:Y:S01]  /*2980*/  IMAD R18, R15, UR10, RZ ;  /* 0x0000000a0f127c24 */ /* 0x002fe2000f8e02ff */
[----:B------:R-:W-:-:S03]  /*2990*/  MOV R15, R7 ;  /* 0x00000007000f7202 */ /* 0x000fc60000000f00 */
[C---:B------:R-:W-:Y:S02]  /*29a0*/  IMAD R18, R2.reuse, UR11, R18 ;  /* 0x0000000b02127c24 */ /* 0x040fe4000f8e0212 */
[----:B------:R-:W-:-:S05]  /*29b0*/  IMAD.WIDE.U32 R14, R2, UR10, R14 ;  /* 0x0000000a020e7c25 */ /* 0x000fca000f8e000e */
[----:B------:R-:W-:Y:S02]  /*29c0*/  IADD3 R15, PT, PT, R15, R18, RZ ;  /* 0x000000120f0f7210 */ /* 0x000fe40007ffe0ff */
[----:B--2---:R-:W-:-:S04]  /*29d0*/  LEA R18, P1, R14, UR12, 0x1 ;  /* 0x0000000c0e127c11 */ /* 0x004fc8000f8208ff */
[----:B------:R-:W-:-:S05]  /*29e0*/  LEA.HI.X R19, R14, UR13, R15, 0x1, P1 ;  /* 0x0000000d0e137c11 */ /* 0x000fca00088f0c0f */
[----:B------:R1:W-:Y:S04]  /*29f0*/  STG.E desc[UR16][R18.64], R17 ;  /* 0x0000001112007986 */ /* 0x0003e8000c101910 */
.L_x_1464:
[----:B0-----:R-:W-:Y:S05]  /*2a00*/  BSYNC.RECONVERGENT B1 ;  /* 0x0000000000017941 */ /* 0x001fea0003800200 */
.L_x_1463:
[----:B------:R-:W-:Y:S01]  /*2a10*/  SHF.R.S32.HI R14, RZ, 0x1f, R20 ;  /* 0x0000001fff0e7819 */ /* 0x000fe20000011414 */
[----:B------:R-:W-:Y:S01]  /*2a20*/  BSSY.RECONVERGENT B1, `(.L_x_1465) ;  /* 0x0000021000017945 */ /* 0x000fe20003800200 */
[----:B------:R-:W-:Y:S02]  /*2a30*/  ISETP.GE.U32.AND P1, PT, R20, UR14, PT ;  /* 0x0000000e14007c0c */ /* 0x000fe4000bf26070 */
[----:B-1----:R-:W-:Y:S02]  /*2a40*/  IADD3 R17, PT, PT, R2, 0x100, RZ ;  /* 0x0000010002117810 */ /* 0x002fe40007ffe0ff */
[----:B------:R-:W-:-:S13]  /*2a50*/  ISETP.GE.AND.EX P1, PT, R14, UR15, PT, P1 ;  /* 0x0000000f0e007c0c */ /* 0x000fda000bf26310 */
[----:B------:R-:W-:Y:S05]  /*2a60*/  @P1 BRA `(.L_x_1466) ;  /* 0x0000000000701947 */ /* 0x000fea0003800000 */
[--C-:B------:R-:W-:Y:S01]  /*2a70*/  FADD.FTZ R22, R22, -R8.reuse ;  /* 0x8000000816167221 */ /* 0x100fe20000010000 */
[----:B------:R-:W0:Y:S03]  /*2a80*/  LDCU.64 UR10, c[0x0][0x3e0] ;  /* 0x00007c00ff0a77ac */ /* 0x000e260008000a00 */
[----:B------:R-:W-:Y:S01]  /*2a90*/  FMUL.FTZ R15, R22, R9 ;  /* 0x00000009160f7220 */ /* 0x000fe20000410000 */
[----:B------:R-:W-:Y:S01]  /*2aa0*/  FADD.FTZ R22, R21, -R8 ;  /* 0x8000000815167221 */ /* 0x000fe20000010000 */
[----:B------:R-:W1:Y:S02]  /*2ab0*/  LDCU.64 UR12, c[0x0][0x380] ;  /* 0x00007000ff0c77ac */ /* 0x000e640008000a00 */
[----:B------:R-:W-:Y:S01]  /*2ac0*/  FFMA.FTZ R15, R10, R15, R12 ;  /* 0x0000000f0a0f7223 */ /* 0x000fe2000001000c */
[----:B------:R-:W-:-:S03]  /*2ad0*/  FMUL.FTZ R22, R22, R9 ;  /* 0x0000000916167220 */ /* 0x000fc60000410000 */
[----:B------:R-:W-:Y:S01]  /*2ae0*/  FMUL.FTZ R19, R15, -1.4426950216293334961 ;  /* 0xbfb8aa3b0f137820 */ /* 0x000fe20000410000 */
[----:B------:R-:W-:-:S05]  /*2af0*/  FFMA.FTZ R22, R11, R22, R13 ;  /* 0x000000160b167223 */ /* 0x000fca000001000d */
[----:B------:R-:W2:Y:S02]  /*2b00*/  MUFU.EX2 R19, R19 ;  /* 0x0000001300137308 */ /* 0x000ea40000000800 */
[----:B--2---:R-:W-:-:S06]  /*2b10*/  FADD.FTZ R18, R19, 1 ;  /* 0x3f80000013127421 */ /* 0x004fcc0000010000 */
[----:B------:R-:W2:Y:S02]  /*2b20*/  MUFU.RCP R18, R18 ;  /* 0x0000001200127308 */ /* 0x000ea40000001000 */
[----:B--2---:R-:W-:Y:S01]  /*2b30*/  FMUL.FTZ R21, R15, R18 ;  /* 0x000000120f157220 */ /* 0x004fe20000410000 */
[----:B------:R-:W-:Y:S01]  /*2b40*/  FMUL.FTZ R15, R22, -1.4426950216293334961 ;  /* 0xbfb8aa3b160f7820 */ /* 0x000fe20000410000 */
[----:B0-----:R-:W-:Y:S01]  /*2b50*/  IMAD R18, R14, UR10, RZ ;  /* 0x0000000a0e127c24 */ /* 0x001fe2000f8e02ff */
[----:B------:R-:W-:-:S03]  /*2b60*/  MOV R14, R4 ;  /* 0x00000004000e7202 */ /* 0x000fc60000000f00 */
[----:B------:R-:W-:Y:S01]  /*2b70*/  IMAD R18, R20, UR11, R18 ;  /* 0x0000000b14127c24 */ /* 0x000fe2000f8e0212 */
[----:B------:R-:W0:Y:S02]  /*2b80*/  MUFU.EX2 R15, R15 ;  /* 0x0000000f000f7308 */ /* 0x000e240000000800 */
[----:B0-----:R-:W-:-:S06]  /*2b90*/  FADD.FTZ R15, R15, 1 ;  /* 0x3f8000000f0f7421 */ /* 0x001fcc0000010000 */
[----:B------:R0:W2:Y:S02]  /*2ba0*/  MUFU.RCP R19, R15 ;  /* 0x0000000f00137308 */ /* 0x0000a40000001000 */
[----:B0-----:R-:W-:-:S03]  /*2bb0*/  MOV R15, R7 ;  /* 0x00000007000f7202 */ /* 0x001fc60000000f00 */
[----:B------:R-:W-:-:S04]  /*2bc0*/  IMAD.WIDE.U32 R14, R20, UR10, R14 ;  /* 0x0000000a140e7c25 */ /* 0x000fc8000f8e000e */
[----:B--2---:R-:W-:Y:S01]  /*2bd0*/  FMUL.FTZ R22, R22, R19 ;  /* 0x0000001316167220 */ /* 0x004fe20000410000 */
[----:B------:R-:W-:Y:S01]  /*2be0*/  IMAD.IADD R19, R15, 0x1, R18 ;  /* 0x000000010f137824 */ /* 0x000fe200078e0212 */
[----:B-1----:R-:W-:-:S03]  /*2bf0*/  LEA R18, P1, R14, UR12, 0x1 ;  /* 0x0000000c0e127c11 */ /* 0x002fc6000f8208ff */
[----:B------:R-:W-:Y:S02]  /*2c00*/  F2FP.BF16.F32.PACK_AB R21, R22, R21 ;  /* 0x000000151615723e */ /* 0x000fe400000010ff */
[----:B------:R-:W-:-:S05]  /*2c10*/  LEA.HI.X R19, R14, UR13, R19, 0x1, P1 ;  /* 0x0000000d0e137c11 */ /* 0x000fca00088f0c13 */
[----:B------:R0:W-:Y:S03]  /*2c20*/  STG.E desc[UR16][R18.64], R21 ;  /* 0x0000001512007986 */ /* 0x0001e6000c101910 */
.L_x_1466:
[----:B------:R-:W-:Y:S05]  /*2c30*/  BSYNC.RECONVERGENT B1 ;  /* 0x0000000000017941 */ /* 0x000fea0003800200 */
.L_x_1465:
        /* <DEDUP_REMOVED lines=11> */
[-C--:B------:R-:W-:Y:S01]  /*2cf0*/  FMUL.FTZ R15, R24, R9.reuse ;  /* 0x00000009180f7220 */ /* 0x080fe20000410000 */
[----:B------:R-:W-:Y:S01]  /*2d00*/  FMUL.FTZ R20, R20, R9 ;  /* 0x0000000914147220 */ /* 0x000fe20000410000 */
[----:B------:R-:W1:Y:S02]  /*2d10*/  LDCU.64 UR12, c[0x0][0x380] ;  /* 0x00007000ff0c77ac */ /* 0x000e640008000a00 */
[----:B------:R-:W-:Y:S01]  /*2d20*/  FFMA.FTZ R16, R10, R15, R12 ;  /* 0x0000000f0a107223 */ /* 0x000fe2000001000c */
[----:B------:R-:W-:-:S03]  /*2d30*/  FFMA.FTZ R19, R11, R20, R13 ;  /* 0x000000140b137223 */ /* 0x000fc6000001000d */
[----:B------:R-:W-:Y:S01]  /*2d40*/  FMUL.FTZ R15, R16, -1.4426950216293334961 ;  /* 0xbfb8aa3b100f7820 */ /* 0x000fe20000410000 */
[----:B------:R-:W-:-:S04]  /*2d50*/  FMUL.FTZ R20, R19, -1.4426950216293334961 ;  /* 0xbfb8aa3b13147820 */ /* 0x000fc80000410000 */
[----:B------:R-:W2:Y:S01]  /*2d60*/  MUFU.EX2 R21, R20 ;  /* 0x0000001400157308 */ /* 0x000ea20000000800 */
[----:B0-----:R-:W-:Y:S01]  /*2d70*/  IMAD R22, R14, UR10, RZ ;  /* 0x0000000a0e167c24 */ /* 0x001fe2000f8e02ff */
[----:B------:R-:W-:-:S03]  /*2d80*/  MOV R14, R4 ;  /* 0x00000004000e7202 */ /* 0x000fc60000000f00 */
[----:B------:R-:W-:-:S03]  /*2d90*/  IMAD R22, R17, UR11, R22 ;  /* 0x0000000b11167c24 */ /* 0x000fc6000f8e0216 */
[----:B------:R-:W0:Y:S01]  /*2da0*/  MUFU.EX2 R15, R15 ;  /* 0x0000000f000f7308 */ /* 0x000e220000000800 */
[----:B--2---:R-:W-:-:S07]  /*2db0*/  FADD.FTZ R21, R21, 1 ;  /* 0x3f80000015157421 */ /* 0x004fce0000010000 */
[----:B------:R-:W2:Y:S01]  /*2dc0*/  MUFU.RCP R21, R21 ;  /* 0x0000001500157308 */ /* 0x000ea20000001000 */
[----:B0-----:R-:W-:Y:S01]  /*2dd0*/  FADD.FTZ R24, R15, 1 ;  /* 0x3f8000000f187421 */ /* 0x001fe20000010000 */
[----:B------:R-:W-:-:S06]  /*2de0*/  MOV R15, R7 ;  /* 0x00000007000f7202 */ /* 0x000fcc0000000f00 */
[----:B------:R-:W0:Y:S01]  /*2df0*/  MUFU.RCP R20, R24 ;  /* 0x0000001800147308 */ /* 0x000e220000001000 */
[----:B------:R-:W-:-:S05]  /*2e00*/  IMAD.WIDE.U32 R14, R17, UR10, R14 ;  /* 0x0000000a110e7c25 */ /* 0x000fca000f8e000e */
[----:B------:R-:W-:Y:S01]  /*2e10*/  IADD3 R15, PT, PT, R15, R22, RZ ;  /* 0x000000160f0f7210 */ /* 0x000fe20007ffe0ff */
[----:B--2---:R-:W-:Y:S01]  /*2e20*/  FMUL.FTZ R19, R19, R21 ;  /* 0x0000001513137220 */ /* 0x004fe20000410000 */
[----:B0-----:R-:W-:Y:S01]  /*2e30*/  FMUL.FTZ R20, R16, R20 ;  /* 0x0000001410147220 */ /* 0x001fe20000410000 */
[----:B-1----:R-:W-:-:S04]  /*2e40*/  LEA R16, P1, R14, UR12, 0x1 ;  /* 0x0000000c0e107c11 */ /* 0x002fc8000f8208ff */
[----:B------:R-:W-:Y:S02]  /*2e50*/  LEA.HI.X R17, R14, UR13, R15, 0x1, P1 ;  /* 0x0000000d0e117c11 */ /* 0x000fe400088f0c0f */
[----:B------:R-:W-:-:S05]  /*2e60*/  F2FP.BF16.F32.PACK_AB R19, R19, R20 ;  /* 0x000000141313723e */ /* 0x000fca00000010ff */
[----:B------:R0:W-:Y:S02]  /*2e70*/  STG.E desc[UR16][R16.64], R19 ;  /* 0x0000001310007986 */ /* 0x0001e4000c101910 */
.L_x_1468:
[----:B------:R-:W-:Y:S05]  /*2e80*/  BSYNC.RECONVERGENT B1 ;  /* 0x0000000000017941 */ /* 0x000fea0003800200 */
.L_x_1467:
[----:B------:R-:W-:Y:S05]  /*2e90*/  @P2 BRA `(.L_x_1462) ;  /* 0x00000000006c2947 */ /* 0x000fea0003800000 */
[--C-:B------:R-:W-:Y:S01]  /*2ea0*/  FADD.FTZ R6, R23, -R8.reuse ;  /* 0x8000000817067221 */ /* 0x100fe20000010000 */
[----:B------:R-:W-:Y:S01]  /*2eb0*/  FADD.FTZ R8, R3, -R8 ;  /* 0x8000000803087221 */ /* 0x000fe20000010000 */
[----:B------:R-:W1:Y:S02]  /*2ec0*/  LDCU.64 UR10, c[0x0][0x3e0] ;  /* 0x00007c00ff0a77ac */ /* 0x000e640008000a00 */
[-C--:B------:R-:W-:Y:S01]  /*2ed0*/  FMUL.FTZ R5, R6, R9.reuse ;  /* 0x0000000906057220 */ /* 0x080fe20000410000 */
[----:B------:R-:W-:Y:S01]  /*2ee0*/  FMUL.FTZ R8, R8, R9 ;  /* 0x0000000908087220 */ /* 0x000fe20000410000 */
[----:B------:R-:W2:Y:S02]  /*2ef0*/  LDCU.64 UR12, c[0x0][0x380] ;  /* 0x00007000ff0c77ac */ /* 0x000ea40008000a00 */
[----:B------:R-:W-:Y:S01]  /*2f00*/  FFMA.FTZ R10, R10, R5, R12 ;  /* 0x000000050a0a7223 */ /* 0x000fe2000001000c */
        /* <DEDUP_REMOVED lines=8> */
[----:B---3--:R-:W-:Y:S01]  /*2f90*/  FADD.FTZ R8, R3, 1 ;  /* 0x3f80000003087421 */ /* 0x008fe20000010000 */
[----:B------:R-:W-:-:S06]  /*2fa0*/  IMAD R3, R25, UR11, R18 ;  /* 0x0000000b19037c24 */ /* 0x000fcc000f8e0212 */
[----:B------:R-:W3:Y:S01]  /*2fb0*/  MUFU.RCP R9, R8 ;  /* 0x0000000800097308 */ /* 0x000ee20000001000 */
[----:B------:R-:W-:Y:S01]  /*2fc0*/  IADD3 R3, PT, PT, R5, R3, RZ ;  /* 0x0000000305037210 */ /* 0x000fe20007ffe0ff */
[----:B-1----:R-:W-:Y:S01]  /*2fd0*/  FADD.FTZ R11, R6, 1 ;  /* 0x3f800000060b7421 */ /* 0x002fe20000010000 */
[----:B--2---:R-:W-:-:S04]  /*2fe0*/  LEA R6, P1, R4, UR12, 0x1 ;  /* 0x0000000c04067c11 */ /* 0x004fc8000f8208ff */
[----:B------:R-:W-:Y:S01]  /*2ff0*/  LEA.HI.X R7, R4, UR13, R3, 0x1, P1 ;  /* 0x0000000d04077c11 */ /* 0x000fe200088f0c03 */
[----:B------:R-:W1:Y:S01]  /*3000*/  MUFU.RCP R11, R11 ;  /* 0x0000000b000b7308 */ /* 0x000e620000001000 */
[----:B---3--:R-:W-:Y:S01]  /*3010*/  FMUL.FTZ R9, R10, R9 ;  /* 0x000000090a097220 */ /* 0x008fe20000410000 */
[----:B-1----:R-:W-:-:S05]  /*3020*/  FMUL.FTZ R10, R12, R11 ;  /* 0x0000000b0c0a7220 */ /* 0x002fca0000410000 */
[----:B------:R-:W-:-:S05]  /*3030*/  F2FP.BF16.F32.PACK_AB R9, R10, R9 ;  /* 0x000000090a09723e */ /* 0x000fca00000010ff */
[----:B------:R2:W-:Y:S02]  /*3040*/  STG.E desc[UR16][R6.64], R9 ;  /* 0x0000000906007986 */ /* 0x0005e4000c101910 */
.L_x_1462:
[----:B------:R-:W-:Y:S05]  /*3050*/  BSYNC.RECONVERGENT B0 ;  /* 0x0000000000007941 */ /* 0x000fea0003800200 */
.L_x_1454:
[----:B------:R-:W-:Y:S02]  /*3060*/  UIADD3 UR9, UPT, UPT, UR21, UR9, URZ ;  /* 0x0000000915097290 */ /* 0x000fe4000fffe0ff */
[----:B------:R-:W-:Y:S02]  /*3070*/  UIADD3 UR4, UPT, UPT, UR4, 0x1, URZ ;  /* 0x0000000104047890 */ /* 0x000fe4000fffe0ff */
[----:B------:R-:W-:-:S09]  /*3080*/  UISETP.GE.AND UP1, UPT, UR9, UR7, UPT ;  /* 0x000000070900728c */ /* 0x000fd2000bf26270 */
[----:B------:R-:W-:Y:S05]  /*3090*/  BRA.U !UP1, `(.L_x_1469) ;  /* 0xffffffd109787547 */ /* 0x000fea000b83ffff */
[----:B------:R-:W-:Y:S05]  /*30a0*/  EXIT ;  /* 0x000000000000794d */ /* 0x000fea0003800000 */
.L_x_1470:
        /* <DEDUP_REMOVED lines=13> */
.L_x_2103:


//--------------------- .text._Z35group_norm_nhwc_fwd_one_pass_kernelI11Bf16IOFp16WLi64ELi10ELi640EEv26Group_norm_nhwc_fwd_params --------------------------
	.section	.text._Z35group_norm_nhwc_fwd_one_pass_kernelI11Bf16IOFp16WLi64ELi10ELi640EEv26Group_norm_nhwc_fwd_params,"ax",@progbits
	.align	128
        .global         _Z35group_norm_nhwc_fwd_one_pass_kernelI11Bf16IOFp16WLi64ELi10ELi640EEv26Group_norm_nhwc_fwd_params
        .type           _Z35group_norm_nhwc_fwd_one_pass_kernelI11Bf16IOFp16WLi64ELi10ELi640EEv26Group_norm_nhwc_fwd_params,@function
        .size           _Z35group_norm_nhwc_fwd_one_pass_kernelI11Bf16IOFp16WLi64ELi10ELi640EEv26Group_norm_nhwc_fwd_params,(.L_x_2104 - _Z35group_norm_nhwc_fwd_one_pass_kernelI11Bf16IOFp16WLi64ELi10ELi640EEv26Group_norm_nhwc_fwd_params)
        .other          _Z35group_norm_nhwc_fwd_one_pass_kernelI11Bf16IOFp16WLi64ELi10ELi640EEv26Group_norm_nhwc_fwd_params,@"STO_CUDA_ENTRY STV_DEFAULT"
_Z35group_norm_nhwc_fwd_one_pass_kernelI11Bf16IOFp16WLi64ELi10ELi640EEv26Group_norm_nhwc_fwd_params:
.text._Z35group_norm_nhwc_fwd_one_pass_kernelI11Bf16IOFp16WLi64ELi10ELi640EEv26Group_norm_nhwc_fwd_params:
        /* <DEDUP_REMOVED lines=35> */
.L_x_1486:
[----:B0-----:R-:W0:Y:S01]  /*0230*/  LDC R0, c[0x0][0x3f8] ;  /* 0x0000fe00ff007b82 */ /* 0x001e220000000800 */
[----:B------:R-:W1:Y:S01]  /*0240*/  LDCU.64 UR10, c[0x0][0x3e8] ;  /* 0x00007d00ff0a77ac */ /* 0x000e620008000a00 */
        /* <DEDUP_REMOVED lines=95> */
.L_x_1472:
[----:B------:R-:W-:Y:S05]  /*0840*/  BSYNC.RECONVERGENT B0 ;  /* 0x0000000000007941 */ /* 0x000fea0003800200 */
.L_x_1471:
        /* <DEDUP_REMOVED lines=56> */
.L_x_1474:
[----:B------:R-:W-:Y:S05]  /*0bd0*/  BSYNC.RECONVERGENT B0 ;  /* 0x0000000000007941 */ /* 0x000fea0003800200 */
.L_x_1473:
        /* <DEDUP_REMOVED lines=31> */
.L_x_1477:
[----:B---3--:R-:W3:Y:S04]  /*0dd0*/  LDG.E.STRONG.GPU R4, desc[UR16][R6.64] ;  /* 0x0000001006047981 */ /* 0x008ee8000c1ef900 */
[----:B---3--:R-:W-:Y:S01]  /*0de0*/  CCTL.IVALL ;  /* 0x00000000ff00798f */ /* 0x008fe20002000000 */
[----:B------:R-:W-:Y:S05]  /*0df0*/  YIELD ;  /* 0x0000000000007946 */ /* 0x000fea0003800000 */
[----:B------:R-:W-:-:S13]  /*0e00*/  ISETP.NE.AND P1, PT, R4, R9, PT ;  /* 0x000000090400720c */ /* 0x000fda0003f25270 */
[----:B------:R-:W-:Y:S05]  /*0e10*/  @P1 BRA `(.L_x_1477) ;  /* 0xfffffffc00ec1947 */ /* 0x000fea000383ffff */
.L_x_1476:
        /* <DEDUP_REMOVED lines=15> */
.L_x_1479:
        /* <DEDUP_REMOVED lines=48> */
[----:B------:R-:W-:Y:S02]  /*1210*/  MOV R4, UR24 ;  /* 0x0000001800047c02 */ /* 0x000fe40008000f00 */
[----:B------:R-:W-:Y:S01]  /*1220*/  MOV R5, UR25 ;  /* 0x0000001900057c02 */ /* 0x000fe20008000f00 */
[----:B------:R-:W-:Y:S01]  /*1230*/  VOTEU.ALL UP1, P6 ;  /* 0x0000000000ff7886 */ /* 0x000fe20003020000 */
[----:B------:R-:W-:Y:S01]  /*1240*/  @!UP0 UIMAD.WIDE.U32 UR24, UR21, 0x8, UR18 ;  /* 0x00000008151888a5 */ /* 0x000fe2000f8e0012 */
[----:B------:R-:W-:Y:S01]  /*1250*/  IMAD.U32 R6, RZ, RZ, UR26 ;  /* 0x0000001aff067e24 */ /* 0x000fe2000f8e00ff */
[----:B------:R-:W-:Y:S01]  /*1260*/  MOV R7, UR27 ;  /* 0x0000001b00077c02 */ /* 0x000fe20008000f00 */
[----:B------:R-:W-:Y:S01]  /*1270*/  VOTEU.ALL UP2, P1 ;  /* 0x0000000000ff7886 */ /* 0x000fe20000840000 */
[----:B------:R-:W3:Y:S01]  /*1280*/  @!P3 LDG.E.64 R4, desc[UR16][R4.64] ;  /* 0x000000100404b981 */ /* 0x000ee2000c1e1b00 */
[----:B------:R-:W-:Y:S01]  /*1290*/  @!UP1 UIMAD.WIDE.U32 UR26, UR13, 0x8, UR18 ;  /* 0x000000080d1a98a5 */ /* 0x000fe2000f8e0012 */
[----:B------:R-:W-:-:S02]  /*12a0*/  MOV R8, UR24 ;  /* 0x0000001800087c02 */ /* 0x000fc40008000f00 */
[----:B------:R-:W-:Y:S01]  /*12b0*/  MOV R9, UR25 ;  /* 0x0000001900097c02 */ /* 0x000fe20008000f00 */
[----:B------:R-:W4:Y:S01]  /*12c0*/  @!P4 LDG.E.64 R6, desc[UR16][R6.64] ;  /* 0x000000100606c981 */ /* 0x000f22000c1e1b00 */
[----:B------:R-:W-:Y:S01]  /*12d0*/  @!UP2 UIMAD.WIDE.U32 UR24, UR14, 0x8, UR18 ;  /* 0x000000080e18a8a5 */ /* 0x000fe2000f8e0012 */
[----:B------:R-:W-:Y:S01]  /*12e0*/  MOV R10, UR26 ;  /* 0x0000001a000a7c02 */ /* 0x000fe20008000f00 */
[----:B------:R-:W-:Y:S02]  /*12f0*/  IMAD.U32 R11, RZ, RZ, UR27 ;  /* 0x0000001bff0b7e24 */ /* 0x000fe4000f8e00ff */
        /* <DEDUP_REMOVED lines=28> */
.L_x_1478:
        /* <DEDUP_REMOVED lines=10> */
[----:B------:R-:W-:Y:S01]  /*1560*/  ISETP.EQ.OR P3, PT, R4, UR15, P2 ;  /* 0x0000000f04007c0c */ /* 0x000fe20009762670 */
[----:B------:R-:W-:Y:S02]  /*1570*/  IMAD.U32 R4, RZ, RZ, UR12 ;  /* 0x0000000cff047e24 */ /* 0x000fe4000f8e00ff */
[----:B------:R-:W-:-:S03]  /*1580*/  MOV R5, UR9 ;  /* 0x0000000900057c02 */ /* 0x000fc60008000f00 */
        /* <DEDUP_REMOVED lines=24> */
[----:B-1----:R-:W-:Y:S01]  /*1710*/  MOV R10, UR12 ;  /* 0x0000000c000a7c02 */ /* 0x002fe20008000f00 */
[----:B------:R-:W-:-:S03]  /*1720*/  IMAD.U32 R11, RZ, RZ, UR13 ;  /* 0x0000000dff0b7e24 */ /* 0x000fc6000f8e00ff */
        /* <DEDUP_REMOVED lines=13> */
.L_x_1480:
        /* <DEDUP_REMOVED lines=13> */
[----:B------:R-:W-:Y:S01]  /*18d0*/  IMAD.U32 R4, RZ, RZ, UR12 ;  /* 0x0000000cff047e24 */ /* 0x000fe2000f8e00ff */
[----:B------:R-:W-:Y:S01]  /*18e0*/  @!UP1 UIMAD.WIDE.U32 UR10, UR10, 0x8, UR18 ;  /* 0x000000080a0a98a5 */ /* 0x000fe2000f8e0012 */
[----:B------:R-:W-:-:S05]  /*18f0*/  MOV R5, UR13 ;  /* 0x0000000d00057c02 */ /* 0x000fca0008000f00 */
[----:B------:R-:W-:Y:S01]  /*1900*/  MOV R6, UR10 ;  /* 0x0000000a00067c02 */ /* 0x000fe20008000f00 */
[----:B------:R-:W0:Y:S01]  /*1910*/  @!P3 LDG.E.64 R4, desc[UR16][R4.64] ;  /* 0x000000100404b981 */ /* 0x000e22000c1e1b00 */
[----:B------:R-:W-:-:S06]  /*1920*/  MOV R7, UR11 ;  /* 0x0000000b00077c02 */ /* 0x000fcc0008000f00 */
[----:B------:R-:W2:Y:S01]  /*1930*/  @!P1 LDG.E.64 R6, desc[UR16][R6.64] ;  /* 0x0000001006069981 */ /* 0x000ea2000c1e1b00 */
[----:B------:R-:W-:-:S05]  /*1940*/  MOV R8, UR5 ;  /* 0x0000000500087c02 */ /* 0x000fca0008000f00 */
[----:B------:R-:W-:-:S05]  /*1950*/  VIADD R8, R8, 0x2 ;  /* 0x0000000208087836 */ /* 0x000fca0000000000 */
[----:B------:R-:W-:Y:S01]  /*1960*/  R2UR UR5, R8 ;  /* 0x00000000080572ca */ /* 0x000fe200000e0000 */
[----:B0-----:R-:W-:Y:S01]  /*1970*/  @!P3 FADD.FTZ R20, R20, R4 ;  /* 0x000000041414b221 */ /* 0x001fe20000010000 */
[----:B------:R-:W-:-:S03]  /*1980*/  @!P3 FADD.FTZ R21, R21, R5 ;  /* 0x000000051515b221 */ /* 0x000fc60000010000 */
[----:B--2---:R-:W-:Y:S01]  /*1990*/  @!P1 FADD.FTZ R20, R20, R6 ;  /* 0x0000000614149221 */ /* 0x004fe20000010000 */
[----:B------:R-:W-:-:S09]  /*19a0*/  @!P1 FADD.FTZ R21, R21, R7 ;  /* 0x0000000715159221 */ /* 0x000fd20000010000 */
.L_x_1481:
        /* <DEDUP_REMOVED lines=13> */
.L_x_1482:
[----:B------:R-:W-:Y:S05]  /*1a80*/  BSYNC.RECONVERGENT B0 ;  /* 0x0000000000007941 */ /* 0x000fea0003800200 */
.L_x_1475:
[----:B------:R-:W4:Y:S01]  /*1a90*/  S2UR UR9, SR_CgaCtaId ;  /* 0x00000000000979c3 */ /* 0x000f220000008800 */
[----:B------:R-:W5:Y:S01]  /*1aa0*/  LDCU UR10, c[0x0][0x414] ;  /* 0x00008280ff0a77ac */ /* 0x000f620008000800 */
[----:B---3--:R-:W-:Y:S02]  /*1ab0*/  MOV R11, UR8 ;  /* 0x00000008000b7c02 */ /* 0x008fe40008000f00 */
[----:B------:R-:W-:Y:S01]  /*1ac0*/  LOP3.LUT R13, R22, 0xffff, RZ, 0xc0, !PT ;  /* 0x0000ffff160d7812 */ /* 0x000fe200078ec0ff */
[----:B------:R-:W-:-:S03]  /*1ad0*/  UMOV UR5, 0x400 ;  /* 0x0000040000057882 */ /* 0x000fc60000000000 */
[----:B------:R-:W1:Y:S01]  /*1ae0*/  @P0 LDC.64 R6, c[0x0][0x388] ;  /* 0x0000e200ff060b82 */ /* 0x000e620000000a00 */
[----:B------:R-:W-:-:S07]  /*1af0*/  IMAD.IADD R15, R0, 0x1, R13 ;  /* 0x00000001000f7824 */ /* 0x000fce00078e020d */
        /* <DEDUP_REMOVED lines=27> */
[----:B------:R-:W-:-:S06]  /*1cb0*/  MOV R6, 0x3f800000 ;  /* 0x3f80000000067802 */ /* 0x000fcc0000000f00 */
[----:B------:R-:W0:Y:S01]  /*1cc0*/  @P1 MUFU.RSQ R6, R15 ;  /* 0x0000000f00061308 */ /* 0x000e220000001400 */
[----:B------:R-:W-:-:S04]  /*1cd0*/  ISETP.GE.U32.AND P1, PT, R24, UR10, PT ;  /* 0x0000000a18007c0c */ /* 0x000fc8000bf26070 */
[----:B------:R-:W-:Y:S01]  /*1ce0*/  ISETP.GE.AND.EX P1, PT, R17, UR11, PT, P1 ;  /* 0x0000000b11007c0c */ /* 0x000fe2000bf26310 */
[-C--:B0-----:R-:W-:Y:S01]  /*1cf0*/  FMUL.FTZ R3, R3, R6.reuse ;  /* 0x0000000603037220 */ /* 0x081fe20000410000 */
[----:B------:R-:W-:Y:S01]  /*1d00*/  FMUL.FTZ R5, R5, R6 ;  /* 0x0000000605057220 */ /* 0x000fe20000410000 */
[----:B---3--:R-:W-:Y:S02]  /*1d10*/  HADD2.F32 R0, -RZ, R0.H0_H0 ;  /* 0x20000000ff007230 */ /* 0x008fe40000004100 */
[----:B--2---:R-:W-:Y:S02]  /*1d20*/  HADD2.F32 R7, -RZ, R12.H0_H0 ;  /* 0x2000000cff077230 */ /* 0x004fe40000004100 */
[----:B----4-:R-:W-:-:S03]  /*1d30*/  HADD2.F32 R2, -RZ, R25.H0_H0 ;  /* 0x20000019ff027230 */ /* 0x010fc60000004100 */
[----:B------:R-:W-:Y:S01]  /*1d40*/  FFMA.FTZ R0, R0, R3, R7 ;  /* 0x0000000300007223 */ /* 0x000fe20000010007 */
[----:B------:R-:W-:-:S05]  /*1d50*/  HADD2.F32 R9, -RZ, R4.H0_H0 ;  /* 0x20000004ff097230 */ /* 0x000fca0000004100 */
        /* <DEDUP_REMOVED lines=12> */
.L_x_1483:
        /* <DEDUP_REMOVED lines=14> */
.L_x_1485:
[----:B------:R-:W-:Y:S05]  /*1f00*/  BSYNC.RECONVERGENT B0 ;  /* 0x0000000000007941 */ /* 0x000fea0003800200 */
.L_x_1484:
[----:B------:R-:W-:Y:S02]  /*1f10*/  UIADD3 UR8, UPT, UPT, UR20, UR8, URZ ;  /* 0x0000000814087290 */ /* 0x000fe4000fffe0ff */
[----:B------:R-:W-:Y:S02]  /*1f20*/  UIADD3 UR4, UPT, UPT, UR4, 0x1, URZ ;  /* 0x0000000104047890 */ /* 0x000fe4000fffe0ff */
[----:B------:R-:W-:-:S09]  /*1f30*/  UISETP.GE.AND UP0, UPT, UR8, UR7, UPT ;  /* 0x000000070800728c */ /* 0x000fd2000bf06270 */
[----:B------:R-:W-:Y:S05]  /*1f40*/  BRA.U !UP0, `(.L_x_1486) ;  /* 0xffffffe108b87547 */ /* 0x000fea000b83ffff */
[----:B------:R-:W-:Y:S05]  /*1f50*/  EXIT ;  /* 0x000000000000794d */ /* 0x000fea0003800000 */
.L_x_1487:
        /* <DEDUP_REMOVED lines=10> */
.L_x_2104:


//--------------------- .text._Z35group_norm_nhwc_fwd_one_pass_kernelI11Bf16IOFp16WLi128ELi10ELi640EEv26Group_norm_nhwc_fwd_params --------------------------
	.section	.text._Z35group_norm_nhwc_fwd_one_pass_kernelI11Bf16IOFp16WLi128ELi10ELi640EEv26Group_norm_nhwc_fwd_params,"ax",@progbits
	.align	128
        .global         _Z35group_norm_nhwc_fwd_one_pass_kernelI11Bf16IOFp16WLi128ELi10ELi640EEv26Group_norm_nhwc_fwd_params
        .type           _Z35group_norm_nhwc_fwd_one_pass_kernelI11Bf16IOFp16WLi128ELi10ELi640EEv26Group_norm_nhwc_fwd_params,@function
        .size           _Z35group_norm_nhwc_fwd_one_pass_kernelI11Bf16IOFp16WLi128ELi10ELi640EEv26Group_norm_nhwc_fwd_params,(.L_x_2105 - _Z35group_norm_nhwc_fwd_one_pass_kernelI11Bf16IOFp16WLi128ELi10ELi640EEv26Group_norm_nhwc_fwd_params)
        .other          _Z35group_norm_nhwc_fwd_one_pass_kernelI11Bf16IOFp16WLi128ELi10ELi640EEv26Group_norm_nhwc_fwd_params,@"STO_CUDA_ENTRY STV_DEFAULT"
_Z35group_norm_nhwc_fwd_one_pass_kernelI11Bf16IOFp16WLi128ELi10ELi640EEv26Group_norm_nhwc_fwd_params:
.text._Z35group_norm_nhwc_fwd_one_pass_kernelI11Bf16IOFp16WLi128ELi10ELi640EEv26Group_norm_nhwc_fwd_params:
        /* <DEDUP_REMOVED lines=35> */
.L_x_1503:
        /* <DEDUP_REMOVED lines=97> */
.L_x_1489:
[----:B------:R-:W-:Y:S05]  /*0840*/  BSYNC.RECONVERGENT B0 ;  /* 0x0000000000007941 */ /* 0x000fea0003800200 */
.L_x_1488:
        /* <DEDUP_REMOVED lines=56> */
.L_x_1491:
[----:B------:R-:W-:Y:S05]  /*0bd0*/  BSYNC.RECONVERGENT B0 ;  /* 0x0000000000007941 */ /* 0x000fea0003800200 */
.L_x_1490:
        /* <DEDUP_REMOVED lines=31> */
.L_x_1494:
[----:B---3--:R-:W3:Y:S04]  /*0dd0*/  LDG.E.STRONG.GPU R4, desc[UR16][R6.64] ;  /* 0x0000001006047981 */ /* 0x008ee8000c1ef900 */
[----:B---3--:R-:W-:Y:S01]  /*0de0*/  CCTL.IVALL ;  /* 0x00000000ff00798f */ /* 0x008fe20002000000 */
[----:B------:R-:W-:Y:S05]  /*0df0*/  YIELD ;  /* 0x0000000000007946 */ /* 0x000fea0003800000 */
[----:B------:R-:W-:-:S13]  /*0e00*/  ISETP.NE.AND P1, PT, R4, R9, PT ;  /* 0x000000090400720c */ /* 0x000fda0003f25270 */
[----:B------:R-:W-:Y:S05]  /*0e10*/  @P1 BRA `(.L_x_1494) ;  /* 0xfffffffc00ec1947 */ /* 0x000fea000383ffff */
.L_x_1493:
        /* <DEDUP_REMOVED lines=15> */
.L_x_1496:
        /* <DEDUP_REMOVED lines=91> */
.L_x_1495:
        /* <DEDUP_REMOVED lines=52> */
.L_x_1497:
        /* <DEDUP_REMOVED lines=27> */
.L_x_1498:
        /* <DEDUP_REMOVED lines=13> */
.L_x_1499:
[----:B------:R-:W-:Y:S05]  /*1a80*/  BSYNC.RECONVERGENT B0 ;  /* 0x0000000000007941 */ /* 0x000fea0003800200 */
.L_x_1492:
        /* <DEDUP_REMOVED lines=57> */
.L_x_1500:
        /* <DEDUP_REMOVED lines=14> */
.L_x_1502:
[----:B------:R-:W-:Y:S05]  /*1f00*/  BSYNC.RECONVERGENT B0 ;  /* 0x0000000000007941 */ /* 0x000fea0003800200 */
.L_x_1501:
[----:B------:R-:W-:Y:S02]  /*1f10*/  UIADD3 UR8, UPT, UPT, UR20, UR8, URZ ;  /* 0x0000000814087290 */ /* 0x000fe4000fffe0ff */
[----:B------:R-:W-:Y:S02]  /*1f20*/  UIADD3 UR4, UPT, UPT, UR4, 0x1, URZ ;  /* 0x0000000104047890 */ /* 0x000fe4000fffe0ff */
[----:B------:R-:W-:-:S09]  /*1f30*/  UISETP.GE.AND UP0, UPT, UR8, UR7, UPT ;  /* 0x000000070800728c */ /* 0x000fd2000bf06270 */
[----:B------:R-:W-:Y:S05]  /*1f40*/  BRA.U !UP0, `(.L_x_1503) ;  /* 0xffffffe108b87547 */ /* 0x000fea000b83ffff */
[----:B------:R-:W-:Y:S05]  /*1f50*/  EXIT ;  /* 0x000000000000794d */ /* 0x000fea0003800000 */
.L_x_1504:
        /* <DEDUP_REMOVED lines=10> */
.L_x_2105:


//--------------------- .text._Z35group_norm_nhwc_fwd_one_pass_kernelI11Bf16IOFp16WLi256ELi10ELi640EEv26Group_norm_nhwc_fwd_params --------------------------
	.section	.text._Z35group_norm_nhwc_fwd_one_pass_kernelI11Bf16IOFp16WLi256ELi10ELi640EEv26Group_norm_nhwc_fwd_params,"ax",@progbits
	.align	128
        .global         _Z35group_norm_nhwc_fwd_one_pass_kernelI11Bf16IOFp16WLi256ELi10ELi640EEv26Group_norm_nhwc_fwd_params
        .type           _Z35group_norm_nhwc_fwd_one_pass_kernelI11Bf16IOFp16WLi256ELi10ELi640EEv26Group_norm_nhwc_fwd_params,@function
        .size           _Z35group_norm_nhwc_fwd_one_pass_kernelI11Bf16IOFp16WLi256ELi10ELi640EEv26Group_norm_nhwc_fwd_params,(.L_x_2106 - _Z35group_norm_nhwc_fwd_one_pass_kernelI11Bf16IOFp16WLi256ELi10ELi640EEv26Group_norm_nhwc_fwd_params)
        .other          _Z35group_norm_nhwc_fwd_one_pass_kernelI11Bf16IOFp16WLi256ELi10ELi640EEv26Group_norm_nhwc_fwd_params,@"STO_CUDA_ENTRY STV_DEFAULT"
_Z35group_norm_nhwc_fwd_one_pass_kernelI11Bf16IOFp16WLi256ELi10ELi640EEv26Group_norm_nhwc_fwd_params:
.text._Z35group_norm_nhwc_fwd_one_pass_kernelI11Bf16IOFp16WLi256ELi10ELi640EEv26Group_norm_nhwc_fwd_params:
        /* <DEDUP_REMOVED lines=36> */
.L_x_1524:
        /* <DEDUP_REMOVED lines=8> */
[----:B0-----:R-:W-:Y:S02]  /*02c0*/  HFMA2 R2, -RZ, RZ, 0, 0 ;  /* 0x00000000ff027431 */ /* 0x001fe400000001ff */
[----:B--2---:R-:W-:-:S04]  /*02d0*/  IMAD.MOV R8, RZ, RZ, -R3 ;  /* 0x000000ffff087224 */ /* 0x004fc800078e0a03 */
        /* <DEDUP_REMOVED lines=11> */
[----:B------:R-:W-:Y:S02]  /*0390*/  ISETP.GE.U32.AND P1, PT, R4, R5, PT ;  /* 0x000000050400720c */ /* 0x000fe40003f26070 */
[----:B-1----:R-:W-:-:S04]  /*03a0*/  ISETP.GE.U32.AND P2, PT, R22, UR8, PT ;  /* 0x0000000816007c0c */ /* 0x002fc8000bf46070 */
[----:B------:R-:W-:-:S07]  /*03b0*/  ISETP.GE.AND.EX P2, PT, R7, UR9, PT, P2 ;  /* 0x0000000907007c0c */ /* 0x000fce000bf46320 */
[----:B------:R-:W-:Y:S02]  /*03c0*/  @P1 IADD3 R3, PT, PT, R3, 0x1, RZ ;  /* 0x0000000103031810 */ /* 0x000fe40007ffe0ff */
[----:B------:R-:W-:-:S03]  /*03d0*/  ISETP.GE.U32.AND P1, PT, R23, UR8, PT ;  /* 0x0000000817007c0c */ /* 0x000fc6000bf26070 */
[----:B------:R-:W-:Y:S01]  /*03e0*/  IMAD.MOV.U32 R5, RZ, RZ, R3 ;  /* 0x000000ffff057224 */ /* 0x000fe200078e0003 */
[----:B------:R-:W-:Y:S01]  /*03f0*/  ISETP.GE.AND.EX P1, PT, R17, UR9, PT, P1 ;  /* 0x0000000911007c0c */ /* 0x000fe2000bf26310 */
[----:B------:R-:W0:Y:S03]  /*0400*/  LDCU.64 UR8, c[0x0][0x3f0] ;  /* 0x00007e00ff0877ac */ /* 0x000e260008000a00 */
[----:B------:R-:W-:Y:S02]  /*0410*/  @!P4 IADD3 R5, PT, PT, -R5, RZ, RZ ;  /* 0x000000ff0505c210 */ /* 0x000fe40007ffe1ff */
[----:B------:R-:W-:-:S04]  /*0420*/  @!P3 LOP3.LUT R5, RZ, R0, RZ, 0x33, !PT ;  /* 0x00000000ff05b212 */ /* 0x000fc800078e33ff */
[----:B------:R-:W-:-:S03]  /*0430*/  IADD3 R9, PT, PT, -R5, RZ, RZ ;  /* 0x000000ff05097210 */ /* 0x000fc60007ffe1ff */
[----:B------:R-:W1:Y:S02]  /*0440*/  @!P1 LDC.64 R2, c[0x0][0x3e0] ;  /* 0x0000f800ff029b82 */ /* 0x000e640000000a00 */
[----:B------:R-:W-:Y:S01]  /*0450*/  IMAD R4, R0, R9, UR7 ;  /* 0x0000000700047e24 */ /* 0x000fe2000f8e0209 */
[----:B------:R-:W-:-:S03]  /*0460*/  SHF.R.S32.HI R0, RZ, 0x1f, R5 ;  /* 0x0000001fff007819 */ /* 0x000fc60000011405 */
[----:B------:R-:W-:Y:S02]  /*0470*/  IMAD R4, R4, 0xa, RZ ;  /* 0x0000000a04047824 */ /* 0x000fe400078e02ff */
[----:B------:R-:W2:Y:S01]  /*0480*/  @!P2 LDC.64 R8, c[0x0][0x3e0] ;  /* 0x0000f800ff08ab82 */ /* 0x000ea20000000a00 */
[----:B0-----:R-:W-:Y:S02]  /*0490*/  IMAD R0, R0, UR8, RZ ;  /* 0x0000000800007c24 */ /* 0x001fe4000f8e02ff */
[C---:B------:R-:W-:Y:S02]  /*04a0*/  IADD3 R24, P3, PT, R4.reuse, R13, RZ ;  /* 0x0000000d04187210 */ /* 0x040fe40007f7e0ff */
[C---:B------:R-:W-:Y:S02]  /*04b0*/  IMAD R27, R5.reuse, UR9, R0 ;  /* 0x00000009051b7c24 */ /* 0x040fe4000f8e0200 */
[----:B------:R-:W-:Y:S01]  /*04c0*/  LEA.HI.X.SX32 R25, R4, RZ, 0x1, P3 ;  /* 0x000000ff04197211 */ /* 0x000fe200018f0eff */
[----:B------:R-:W0:Y:S02]  /*04d0*/  @!P1 LDC.64 R10, c[0x0][0x390] ;  /* 0x0000e400ff0a9b82 */ /* 0x000e240000000a00 */
[----:B------:R-:W-:-:S06]  /*04e0*/  IMAD.WIDE.U32 R24, R5, UR8, R24 ;  /* 0x0000000805187c25 */ /* 0x000fcc000f8e0018 */
[----:B------:R-:W3:Y:S01]  /*04f0*/  @!P2 LDC.64 R12, c[0x0][0x390] ;  /* 0x0000e400ff0cab82 */ /* 0x000ee20000000a00 */
[----:B-1----:R-:W-:Y:S01]  /*0500*/  @!P1 IMAD R0, R17, R2, RZ ;  /* 0x0000000211009224 */ /* 0x002fe200078e02ff */
[----:B------:R-:W-:Y:S02]  /*0510*/  IADD3 R27, PT, PT, R25, R27, RZ ;  /* 0x0000001b191b7210 */ /* 0x000fe40007ffe0ff */
[----:B------:R-:W-:Y:S01]  /*0520*/  @!P1 MOV R26, R24 ;  /* 0x00000018001a9202 */ /* 0x000fe20000000f00 */
[----:B------:R-:W-:Y:S01]  /*0530*/  @!P1 IMAD R5, R23, R3, R0 ;  /* 0x0000000317059224 */ /* 0x000fe200078e0200 */
[----:B------:R-:W-:Y:S01]  /*0540*/  @!P2 MOV R15, R27 ;  /* 0x0000001b000fa202 */ /* 0x000fe20000000f00 */
[----:B--2---:R-:W-:Y:S02]  /*0550*/  @!P2 IMAD R14, R7, R8, RZ ;  /* 0x00000008070ea224 */ /* 0x004fe400078e02ff */
[----:B------:R-:W-:-:S04]  /*0560*/  @!P1 IMAD.WIDE.U32 R2, R23, R2, R26 ;  /* 0x0000000217029225 */ /* 0x000fc800078e001a */
[----:B------:R-:W-:Y:S01]  /*0570*/  @!P2 IMAD R19, R22, R9, R14 ;  /* 0x000000091613a224 */ /* 0x000fe200078e020e */
[----:B------:R-:W-:Y:S01]  /*0580*/  @!P2 MOV R14, R24 ;  /* 0x00000018000ea202 */ /* 0x000fe20000000f00 */
[----:B------:R-:W-:Y:S01]  /*0590*/  @!P1 IMAD.IADD R3, R3, 0x1, R5 ;  /* 0x0000000103039824 */ /* 0x000fe200078e0205 */
[----:B0-----:R-:W-:Y:S02]  /*05a0*/  @!P1 LEA R10, P3, R2, R10, 0x1 ;  /* 0x0000000a020a9211 */ /* 0x001fe400078608ff */
        /* <DEDUP_REMOVED lines=12> */
[----:B--2---:R-:W-:-:S02]  /*0670*/  PRMT R0, R3, 0x7632, R0 ;  /* 0x0000763203007816 */ /* 0x004fc40000000000 */
[----:B------:R-:W-:Y:S02]  /*0680*/  SHF.L.U32 R3, R3, 0x10, RZ ;  /* 0x0000001003037819 */ /* 0x000fe400000006ff */
[C---:B---3--:R-:W-:Y:S01]  /*0690*/  PRMT R2, R5.reuse, 0x7632, R2 ;  /* 0x0000763205027816 */ /* 0x048fe20000000002 */
[----:B------:R-:W-:Y:S01]  /*06a0*/  IMAD.U32 R5, R5, 0x10000, RZ ;  /* 0x0001000005057824 */ /* 0x000fe200078e00ff */
[----:B------:R-:W-:Y:S02]  /*06b0*/  SHF.L.U32 R0, R0, 0x10, RZ ;  /* 0x0000001000007819 */ /* 0x000fe400000006ff */
[----:B------:R-:W-:-:S03]  /*06c0*/  SHF.L.U32 R2, R2, 0x10, RZ ;  /* 0x0000001002027819 */ /* 0x000fc600000006ff */
[----:B------:R-:W-:Y:S01]  /*06d0*/  FMUL.FTZ R14, R0, R0 ;  /* 0x00000000000e7220 */ /* 0x000fe20000410000 */
[----:B------:R-:W-:Y:S01]  /*06e0*/  FADD.FTZ R8, R3, R0 ;  /* 0x0000000003087221 */ /* 0x000fe20000010000 */
[----:B------:R-:W-:Y:S01]  /*06f0*/  FMUL.FTZ R18, R2, R2 ;  /* 0x0000000202127220 */ /* 0x000fe20000410000 */
[----:B------:R-:W-:Y:S01]  /*0700*/  FADD.FTZ R9, R5, R2 ;  /* 0x0000000205097221 */ /* 0x000fe20000010000 */
[----:B------:R-:W-:Y:S01]  /*0710*/  FFMA.FTZ R14, R3, R3, R14 ;  /* 0x00000003030e7223 */ /* 0x000fe2000001000e */
[----:B------:R-:W-:Y:S01]  /*0720*/  FADD.FTZ R8, RZ, R8 ;  /* 0x00000008ff087221 */ /* 0x000fe20000010000 */
[----:B------:R-:W-:Y:S02]  /*0730*/  FFMA.FTZ R11, R5, R5, R18 ;  /* 0x00000005050b7223 */ /* 0x000fe40000010012 */
[----:B------:R-:W-:Y:S01]  /*0740*/  FADD.FTZ R14, RZ, R14 ;  /* 0x0000000eff0e7221 */ /* 0x000fe20000010000 */
[----:B------:R-:W-:-:S03]  /*0750*/  FADD.FTZ R8, R8, R9 ;  /* 0x0000000908087221 */ /* 0x000fc60000010000 */
[----:B------:R-:W-:Y:S02]  /*0760*/  FADD.FTZ R9, R14, R11 ;  /* 0x0000000b0e097221 */ /* 0x000fe40000010000 */
        /* <DEDUP_REMOVED lines=34> */
.L_x_1506:
[----:B------:R-:W-:Y:S05]  /*0990*/  BSYNC.RECONVERGENT B0 ;  /* 0x0000000000007941 */ /* 0x000fea0003800200 */
.L_x_1505:
        /* <DEDUP_REMOVED lines=56> */
.L_x_1508:
[----:B------:R-:W-:Y:S05]  /*0d20*/  BSYNC.RECONVERGENT B0 ;  /* 0x0000000000007941 */ /* 0x000fea0003800200 */
.L_x_1507:
        /* <DEDUP_REMOVED lines=31> */
.L_x_1511:
[----:B---3--:R-:W2:Y:S04]  /*0f20*/  LDG.E.STRONG.GPU R8, desc[UR14][R10.64] ;  /* 0x0000000e0a087981 */ /* 0x008ea8000c1ef900 */
[----:B--2---:R-:W-:Y:S01]  /*0f30*/  CCTL.IVALL ;  /* 0x00000000ff00798f */ /* 0x004fe20002000000 */
[----:B------:R-:W-:Y:S05]  /*0f40*/  YIELD ;  /* 0x0000000000007946 */ /* 0x000fea0003800000 */
[----:B------:R-:W-:-:S13]  /*0f50*/  ISETP.NE.AND P1, PT, R8, R13, PT ;  /* 0x0000000d0800720c */ /* 0x000fda0003f25270 */
[----:B------:R-:W-:Y:S05]  /*0f60*/  @P1 BRA `(.L_x_1511) ;  /* 0xfffffffc00ec1947 */ /* 0x000fea000383ffff */
.L_x_1510:
        /* <DEDUP_REMOVED lines=15> */
.L_x_1513:
[----:B------:R-:W-:Y:S01]  /*1060*/  UIADD3 UR23, UPT, UPT, UR5, 0x1, URZ ;  /* 0x0000000105177890 */ /* 0x000fe2000fffe0ff */
[----:B------:R-:W-:-:S05]  /*1070*/  ISETP.EQ.OR P1, PT, RZ, UR22, P2 ;  /* 0x00000016ff007c0c */ /* 0x000fca0009722670 */
[----:B---3--:R-:W-:-:S05]  /*1080*/  IMAD.U32 R8, RZ, RZ, UR23 ;  /* 0x00000017ff087e24 */ /* 0x008fca000f8e00ff */
[----:B------:R-:W-:-:S03]  /*1090*/  ISETP.EQ.OR P3, PT, R8, UR13, P2 ;  /* 0x0000000d08007c0c */ /* 0x000fc60009762670 */
[----:B------:R-:W-:Y:S01]  /*10a0*/  VOTEU.ALL UP0, P1 ;  /* 0x0000000000ff7886 */ /* 0x000fe20000800000 */
[----:B------:R-:W-:-:S04]  /*10b0*/  UIADD3 UR23, UPT, UPT, UR5, 0x2, URZ ;  /* 0x0000000205177890 */ /* 0x000fc8000fffe0ff */
[----:B------:R-:W-:-:S05]  /*10c0*/  @!UP0 UIMAD.WIDE.U32 UR24, UR8, 0x8, UR16 ;  /* 0x00000008081888a5 */ /* 0x000fca000f8e0010 */
[----:B------:R-:W-:Y:S01]  /*10d0*/  VOTEU.ALL UP0, P3 ;  /* 0x0000000000ff7886 */ /* 0x000fe20001800000 */
[----:B------:R-:W-:Y:S02]  /*10e0*/  MOV R8, UR24 ;  /* 0x0000001800087c02 */ /* 0x000fe40008000f00 */
[----:B------:R-:W-:Y:S02]  /*10f0*/  MOV R9, UR25 ;  /* 0x0000001900097c02 */ /* 0x000fe40008000f00 */
[----:B------:R-:W-:Y:S01]  /*1100*/  MOV R10, UR23 ;  /* 0x00000017000a7c02 */ /* 0x000fe20008000f00 */
[----:B------:R-:W-:-:S03]  /*1110*/  @!UP0 UIMAD.WIDE.U32 UR24, UR21, 0x8, UR16 ;  /* 0x00000008151888a5 */ /* 0x000fc6000f8e0010 */
[----:B------:R-:W-:Y:S01]  /*1120*/  ISETP.EQ.OR P6, PT, R10, UR13, P2 ;  /* 0x0000000d0a007c0c */ /* 0x000fe200097c2670 */
[----:B------:R-:W0:Y:S02]  /*1130*/  @!P1 LDG.E.64 R8, desc[UR14][R8.64] ;  /* 0x0000000e08089981 */ /* 0x000e24000c1e1b00 */
[----:B------:R-:W-:Y:S02]  /*1140*/  MOV R12, UR24 ;  /* 0x00000018000c7c02 */ /* 0x000fe40008000f00 */
[----:B--2---:R-:W-:Y:S01]  /*1150*/  MOV R13, UR25 ;  /* 0x00000019000d7c02 */ /* 0x004fe20008000f00 */
[----:B------:R-:W-:-:S05]  /*1160*/  UIADD3 UR23, UPT, UPT, UR5, 0x3, URZ ;  /* 0x0000000305177890 */ /* 0x000fca000fffe0ff */
[----:B------:R-:W2:Y:S01]  /*1170*/  @!P3 LDG.E.64 R12, desc[UR14][R12.64] ;  /* 0x0000000e0c0cb981 */ /* 0x000ea2000c1e1b00 */
[----:B------:R-:W-:Y:S01]  /*1180*/  MOV R10, UR23 ;  /* 0x00000017000a7c02 */ /* 0x000fe20008000f00 */
[----:B------:R-:W-:Y:S01]  /*1190*/  VOTEU.ALL UP0, P6 ;  /* 0x0000000000ff7886 */ /* 0x000fe20003000000 */
[----:B------:R-:W-:Y:S02]  /*11a0*/  UIADD3 UR26, UPT, UPT, UR5, 0x4, URZ ;  /* 0x00000004051a7890 */ /* 0x000fe4000fffe0ff */
[----:B------:R-:W-:Y:S02]  /*11b0*/  ISETP.EQ.OR P5, PT, R10, UR13, P2 ;  /* 0x0000000d0a007c0c */ /* 0x000fe400097a2670 */
[----:B------:R-:W-:Y:S02]  /*11c0*/  @!UP0 UIMAD.WIDE.U32 UR24, UR9, 0x8, UR16 ;  /* 0x00000008091888a5 */ /* 0x000fe4000f8e0010 */
[----:B------:R-:W-:-:S04]  /*11d0*/  IMAD.U32 R11, RZ, RZ, UR26 ;  /* 0x0000001aff0b7e24 */ /* 0x000fc8000f8e00ff */
[----:B-1----:R-:W-:Y:S02]  /*11e0*/  MOV R14, UR24 ;  /* 0x00000018000e7c02 */ /* 0x002fe40008000f00 */
[----:B------:R-:W-:Y:S02]  /*11f0*/  MOV R15, UR25 ;  /* 0x00000019000f7c02 */ /* 0x000fe40008000f00 */
[----:B------:R-:W-:Y:S01]  /*1200*/  ISETP.EQ.OR P4, PT, R11, UR13, P2 ;  /* 0x0000000d0b007c0c */ /* 0x000fe20009782670 */
[----:B------:R-:W-:-:S03]  /*1210*/  VOTEU.ALL UP0, P5 ;  /* 0x0000000000ff7886 */ /* 0x000fc60002800000 */
[----:B------:R-:W3:Y:S02]  /*1220*/  @!P6 LDG.E.64 R14, desc[UR14][R14.64] ;  /* 0x0000000e0e0ee981 */ /* 0x000ee4000c1e1b00 */
        /* <DEDUP_REMOVED lines=11> */
[----:B------:R-:W-:Y:S02]  /*12e0*/  IMAD.U32 R12, RZ, RZ, UR23 ;  /* 0x00000017ff0c7e24 */ /* 0x000fe4000f8e00ff */
        /* <DEDUP_REMOVED lines=50> */
.L_x_1512:
        /* <DEDUP_REMOVED lines=13> */
[----:B------:R-:W-:-:S02]  /*16e0*/  ISETP.EQ.OR P3, PT, R8, UR13, P2 ;  /* 0x0000000d08007c0c */ /* 0x000fc40009762670 */
[----:B------:R-:W-:Y:S02]  /*16f0*/  ISETP.EQ.OR P4, PT, R9, UR13, P2 ;  /* 0x0000000d09007c0c */ /* 0x000fe40009782670 */
[----:B------:R-:W-:Y:S02]  /*1700*/  MOV R8, UR12 ;  /* 0x0000000c00087c02 */ /* 0x000fe40008000f00 */
[----:B------:R-:W-:Y:S02]  /*1710*/  VOTEU.ALL UP1, P1 ;  /* 0x0000000000ff7886 */ /* 0x000fe40000820000 */
[----:B------:R-:W-:-:S03]  /*1720*/  ISETP.EQ.OR P5, PT, R8, UR13, P2 ;  /* 0x0000000d08007c0c */ /* 0x000fc600097a2670 */
[----:B------:R-:W-:Y:S02]  /*1730*/  @!UP1 UIMAD UR8, UR5, UR18, UR6 ;  /* 0x00000012050892a4 */ /* 0x000fe4000f8e0206 */
[----:B------:R-:W-:Y:S02]  /*1740*/  VOTEU.ALL UP0, P3 ;  /* 0x0000000000ff7886 */ /* 0x000fe40001800000 */
[----:B------:R-:W-:Y:S01]  /*1750*/  @!UP1 UIMAD.WIDE.U32 UR8, UR8, 0x8, UR16 ;  /* 0x00000008080898a5 */ /* 0x000fe2000f8e0010 */
[----:B------:R-:W-:Y:S02]  /*1760*/  VOTEU.ALL UP1, P4 ;  /* 0x0000000000ff7886 */ /* 0x000fe40002020000 */
[----:B------:R-:W-:-:S03]  /*1770*/  @!UP0 UIMAD UR10, UR10, UR18, UR6 ;  /* 0x000000120a0a82a4 */ /* 0x000fc6000f8e0206 */
[----:B------:R-:W-:Y:S01]  /*1780*/  IMAD.U32 R8, RZ, RZ, UR8 ;  /* 0x00000008ff087e24 */ /* 0x000fe2000f8e00ff */
[----:B------:R-:W-:Y:S01]  /*1790*/  MOV R9, UR9 ;  /* 0x0000000900097c02 */ /* 0x000fe20008000f00 */
[----:B------:R-:W-:Y:S01]  /*17a0*/  VOTEU.ALL UP2, P5 ;  /* 0x0000000000ff7886 */ /* 0x000fe20002840000 */
[----:B------:R-:W-:Y:S02]  /*17b0*/  @!UP1 UIMAD UR11, UR11, UR18, UR6 ;  /* 0x000000120b0b92a4 */ /* 0x000fe4000f8e0206 */
[----:B------:R-:W-:Y:S02]  /*17c0*/  @!UP0 UIMAD.WIDE.U32 UR8, UR10, 0x8, UR16 ;  /* 0x000000080a0888a5 */ /* 0x000fe4000f8e0010 */
[----:B------:R-:W0:Y:S01]  /*17d0*/  @!P1 LDG.E.64 R8, desc[UR14][R8.64] ;  /* 0x0000000e08089981 */ /* 0x000e22000c1e1b00 */
[----:B------:R-:W-:Y:S02]  /*17e0*/  @!UP1 UIMAD.WIDE.U32 UR10, UR11, 0x8, UR16 ;  /* 0x000000080b0a98a5 */ /* 0x000fe4000f8e0010 */
[----:B------:R-:W-:Y:S01]  /*17f0*/  @!UP2 UIMAD UR12, UR12, UR18, UR6 ;  /* 0x000000120c0ca2a4 */ /* 0x000fe2000f8e0206 */
[----:B------:R-:W-:-:S02]  /*1800*/  MOV R10, UR8 ;  /* 0x00000008000a7c02 */ /* 0x000fc40008000f00 */
[----:B------:R-:W-:Y:S01]  /*1810*/  MOV R11, UR9 ;  /* 0x00000009000b7c02 */ /* 0x000fe20008000f00 */
[----:B------:R-:W-:Y:S01]  /*1820*/  @!UP2 UIMAD.WIDE.U32 UR8, UR12, 0x8, UR16 ;  /* 0x000000080c08a8a5 */ /* 0x000fe2000f8e0010 */
[----:B------:R-:W-:Y:S02]  /*1830*/  MOV R12, UR10 ;  /* 0x0000000a000c7c02 */ /* 0x000fe40008000f00 */
[----:B--2---:R-:W-:Y:S02]  /*1840*/  MOV R13, UR11 ;  /* 0x0000000b000d7c02 */ /* 0x004fe40008000f00 */
[----:B------:R-:W2:Y:S01]  /*1850*/  @!P3 LDG.E.64 R10, desc[UR14][R10.64] ;  /* 0x0000000e0a0ab981 */ /* 0x000ea2000c1e1b00 */
[----:B-1----:R-:W-:Y:S01]  /*1860*/  MOV R14, UR8 ;  /* 0x00000008000e7c02 */ /* 0x002fe20008000f00 */
[----:B------:R-:W-:Y:S02]  /*1870*/  IMAD.U32 R15, RZ, RZ, UR9 ;  /* 0x00000009ff0f7e24 */ /* 0x000fe4000f8e00ff */
[----:B------:R-:W3:Y:S04]  /*1880*/  @!P4 LDG.E.64 R12, desc[UR14][R12.64] ;  /* 0x0000000e0c0cc981 */ /* 0x000ee8000c1e1b00 */
        /* <DEDUP_REMOVED lines=12> */
.L_x_1514:
        /* <DEDUP_REMOVED lines=28> */
.L_x_1515:
        /* <DEDUP_REMOVED lines=13> */
.L_x_1516:
[----:B------:R-:W-:Y:S05]  /*1be0*/  BSYNC.RECONVERGENT B0 ;  /* 0x0000000000007941 */ /* 0x000fea0003800200 */
.L_x_1509:
        /* <DEDUP_REMOVED lines=34> */
[----:B--2---:R-:W-:Y:S02]  /*1e10*/  HADD2.F32 R14, -RZ, R8.H0_H0 ;  /* 0x20000008ff0e7230 */ /* 0x004fe40000004100 */
[----:B---3--:R-:W-:Y:S02]  /*1e20*/  HADD2.F32 R19, -RZ, R9.H0_H0 ;  /* 0x20000009ff137230 */ /* 0x008fe40000004100 */
[----:B----4-:R-:W-:Y:S02]  /*1e30*/  HADD2.F32 R18, -RZ, R28.H0_H0 ;  /* 0x2000001cff127230 */ /* 0x010fe40000004100 */
[----:B-----5:R-:W-:Y:S01]  /*1e40*/  HADD2.F32 R15, -RZ, R15.H0_H0 ;  /* 0x2000000fff0f7230 */ /* 0x020fe20000004100 */
        /* <DEDUP_REMOVED lines=26> */
.L_x_1520:
[----:B------:R-:W-:Y:S05]  /*1ff0*/  BSYNC.RECONVERGENT B1 ;  /* 0x0000000000017941 */ /* 0x000fea0003800200 */
.L_x_1519:
        /* <DEDUP_REMOVED lines=14> */
[----:B0-----:R-:W-:-:S03]  /*20e0*/  LEA R2, P1, R24, UR10, 0x1 ;  /* 0x0000000a18027c11 */ /* 0x001fc6000f8208ff */
[----:B------:R-:W-:-:S05]  /*20f0*/  IMAD.IADD R9, R25, 0x1, R9 ;  /* 0x0000000119097824 */ /* 0x000fca00078e0209 */
[----:B------:R-:W-:-:S05]  /*2100*/  LEA.HI.X R3, R24, UR11, R9, 0x1, P1 ;  /* 0x0000000b18037c11 */ /* 0x000fca00088f0c09 */
[----:B------:R1:W-:Y:S01]  /*2110*/  STG.E desc[UR14][R2.64], R5 ;  /* 0x0000000502007986 */ /* 0x0003e2000c10190e */
[----:B------:R-:W-:Y:S05]  /*2120*/  BRA `(.L_x_1521) ;  /* 0x0000000400047947 */ /* 0x000fea0003800000 */
.L_x_1518:
        /* <DEDUP_REMOVED lines=21> */
[----:B------:R-:W-:-:S06]  /*2280*/  MOV R10, R24 ;  /* 0x00000018000a7202 */ /* 0x000fcc0000000f00 */
        /* <DEDUP_REMOVED lines=13> */
.L_x_1523:
[----:B------:R-:W-:Y:S05]  /*2360*/  BSYNC.RECONVERGENT B1 ;  /* 0x0000000000017941 */ /* 0x000fea0003800200 */
.L_x_1522:
        /* <DEDUP_REMOVED lines=29> */
.L_x_1521:
[----:B------:R-:W-:Y:S05]  /*2540*/  BSYNC.RECONVERGENT B0 ;  /* 0x0000000000007941 */ /* 0x000fea0003800200 */
.L_x_1517:
        /* <DEDUP_REMOVED lines=8> */
.L_x_1525:
        /* <DEDUP_REMOVED lines=11> */
.L_x_2106:


//--------------------- .text._Z35group_norm_nhwc_fwd_one_pass_kernelI11Bf16IOFp16WLi512ELi10ELi640EEv26Group_norm_nhwc_fwd_params --------------------------
	.section	.text._Z35group_norm_nhwc_fwd_one_pass_kernelI11Bf16IOFp16WLi512ELi10ELi640EEv26Group_norm_nhwc_fwd_params,"ax",@progbits
	.align	128
        .global         _Z35group_norm_nhwc_fwd_one_pass_kernelI11Bf16IOFp16WLi512ELi10ELi640EEv26Group_norm_nhwc_fwd_params
        .type           _Z35group_norm_nhwc_fwd_one_pass_kernelI11Bf16IOFp16WLi512ELi10ELi640EEv26Group_norm_nhwc_fwd_params,@function
        .size           _Z35group_norm_nhwc_fwd_one_pass_kernelI11Bf16IOFp16WLi512ELi10ELi640EEv26Group_norm_nhwc_fwd_params,(.L_x_2107 - _Z35group_norm_nhwc_fwd_one_pass_kernelI11Bf16IOFp16WLi512ELi10ELi640EEv26Group_norm_nhwc_fwd_params)
        .other          _Z35group_norm_nhwc_fwd_one_pass_kernelI11Bf16IOFp16WLi512ELi10ELi640EEv26Group_norm_nhwc_fwd_params,@"STO_CUDA_ENTRY STV_DEFAULT"
_Z35group_norm_nhwc_fwd_one_pass_kernelI11Bf16IOFp16WLi512ELi10ELi640EEv26Group_norm_nhwc_fwd_params:
.text._Z35group_norm_nhwc_fwd_one_pass_kernelI11Bf16IOFp16WLi512ELi10ELi640EEv26Group_norm_nhwc_fwd_params:
        /* <DEDUP_REMOVED lines=40> */
.L_x_1553:
[----:B-1----:R-:W1:Y:S01]  /*0280*/  LDCU UR5, c[0x0][0x3f8] ;  /* 0x00007f00ff0577ac */ /* 0x002e620008000800 */
[----:B------:R-:W-:Y:S02]  /*0290*/  IABS R8, UR9 ;  /* 0x0000000900087c13 */ /* 0x000fe40008000000 */
[----:B0-----:R-:W-:Y:S01]  /*02a0*/  IADD3 R19, PT, PT, R2, 0x80, RZ ;  /* 0x0000008002137810 */ /* 0x001fe20007ffe0ff */
[----:B--2---:R-:W2:Y:S01]  /*02b0*/  LDCU.64 UR14, c[0x0][0x3e8] ;  /* 0x00007d00ff0e77ac */ /* 0x004ea20008000a00 */
[----:B------:R-:W-:Y:S02]  /*02c0*/  R2UR UR12, R8 ;  /* 0x00000000080c72ca */ /* 0x000fe400000e0000 */
[----:B------:R-:W-:Y:S02]  /*02d0*/  SHF.R.S32.HI R9, RZ, 0x1f, R2 ;  /* 0x0000001fff097819 */ /* 0x000fe40000011402 */
[----:B-1----:R-:W-:-:S04]  /*02e0*/  MOV R3, UR5 ;  /* 0x0000000500037c02 */ /* 0x002fc80008000f00 */
[----:B------:R-:W-:Y:S02]  /*02f0*/  IABS R6, R3 ;  /* 0x0000000300067213 */ /* 0x000fe40000000000 */
[----:B--2---:R-:W-:Y:S02]  /*0300*/  ISETP.GE.U32.AND P2, PT, R19, UR14, PT ;  /* 0x0000000e13007c0c */ /* 0x004fe4000bf46070 */
[----:B------:R-:W1:Y:S01]  /*0310*/  I2F.RP R3, R6 ;  /* 0x0000000600037306 */ /* 0x000e620000209400 */
[----:B------:R-:W-:-:S07]  /*0320*/  ISETP.GE.U32.AND P4, PT, R25, UR14, PT ;  /* 0x0000000e19007c0c */ /* 0x000fce000bf86070 */
[----:B-1----:R-:W1:Y:S02]  /*0330*/  MUFU.RCP R3, R3 ;  /* 0x0000000300037308 */ /* 0x002e640000001000 */
[----:B-1----:R-:W-:-:S06]  /*0340*/  VIADD R4, R3, 0xffffffe ;  /* 0x0ffffffe03047836 */ /* 0x002fcc0000000000 */
        /* <DEDUP_REMOVED lines=24> */
[----:B------:R-:W-:-:S04]  /*04d0*/  @!P1 IADD3 R3, PT, PT, R3, -R6, RZ ;  /* 0x8000000603039210 */ /* 0x000fc80007ffe0ff */
[----:B------:R-:W-:Y:S01]  /*04e0*/  ISETP.GE.U32.AND P1, PT, R3, R6, PT ;  /* 0x000000060300720c */ /* 0x000fe20003f26070 */
[----:B------:R-:W-:Y:S02]  /*04f0*/  VIADD R3, R2, 0x100 ;  /* 0x0000010002037836 */ /* 0x000fe40000000000 */
[----:B-1----:R-:W-:-:S03]  /*0500*/  @!P2 IMAD R6, R7, R22, RZ ;  /* 0x000000160706a224 */ /* 0x002fc600078e02ff */
[----:B------:R-:W-:Y:S01]  /*0510*/  SHF.R.S32.HI R8, RZ, 0x1f, R3 ;  /* 0x0000001fff087819 */ /* 0x000fe20000011403 */
[----:B------:R-:W-:-:S06]  /*0520*/  @!P2 IMAD R23, R19, R23, R6 ;  /* 0x000000171317a224 */ /* 0x000fcc00078e0206 */
        /* <DEDUP_REMOVED lines=21> */
[----:B------:R-:W-:Y:S02]  /*0680*/  IADD3 R7, PT, PT, R5, UR5, RZ ;  /* 0x0000000505077c10 */ /* 0x000fe4000fffe0ff */
[-C--:B------:R-:W-:Y:S02]  /*0690*/  @!P2 MOV R6, R4.reuse ;  /* 0x000000040006a202 */ /* 0x080fe40000000f00 */
[----:B------:R-:W-:Y:S02]  /*06a0*/  @!P1 MOV R20, R4 ;  /* 0x0000000400149202 */ /* 0x000fe40000000f00 */
[----:B------:R-:W-:Y:S01]  /*06b0*/  @!P1 MOV R21, R7 ;  /* 0x0000000700159202 */ /* 0x000fe20000000f00 */
[----:B------:R-:W-:-:S04]  /*06c0*/  @!P2 IMAD.WIDE.U32 R18, R19, R22, R6 ;  /* 0x000000161312a225 */ /* 0x000fc800078e0006 */
[----:B------:R-:W4:Y:S01]  /*06d0*/  @!P3 LDC.64 R12, c[0x0][0x3e0] ;  /* 0x0000f800ff0cbb82 */ /* 0x000f220000000a00 */
[-C--:B-1----:R-:W-:Y:S01]  /*06e0*/  @!P1 IMAD R22, R9, R14.reuse, RZ ;  /* 0x0000000e09169224 */ /* 0x082fe200078e02ff */
[----:B------:R-:W-:Y:S02]  /*06f0*/  SHF.R.S32.HI R9, RZ, 0x1f, R25 ;  /* 0x0000001fff097819 */ /* 0x000fe40000011419 */
[----:B------:R-:W-:Y:S01]  /*0700*/  @!P2 IADD3 R23, PT, PT, R19, R23, RZ ;  /* 0x000000171317a210 */ /* 0x000fe20007ffe0ff */
[C---:B------:R-:W-:Y:S01]  /*0710*/  @!P1 IMAD R22, R2.reuse, R15, R22 ;  /* 0x0000000f02169224 */ /* 0x040fe200078e0216 */
[----:B------:R-:W-:Y:S01]  /*0720*/  ISETP.GE.AND.EX P4, PT, R9, UR15, PT, P4 ;  /* 0x0000000f09007c0c */ /* 0x000fe2000bf86340 */
[----:B------:R-:W-:Y:S01]  /*0730*/  @!P1 IMAD.WIDE.U32 R14, R2, R14, R20 ;  /* 0x0000000e020e9225 */ /* 0x000fe200078e0014 */
[----:B---3--:R-:W-:-:S03]  /*0740*/  @!P2 LEA R16, P5, R18, R16, 0x1 ;  /* 0x000000101210a211 */ /* 0x008fc600078a08ff */
[----:B------:R-:W-:Y:S01]  /*0750*/  @!P1 IMAD.IADD R22, R15, 0x1, R22 ;  /* 0x000000010f169824 */ /* 0x000fe200078e0216 */
[----:B------:R-:W-:Y:S02]  /*0760*/  @!P2 LEA.HI.X R17, R18, R17, R23, 0x1, P5 ;  /* 0x000000111211a211 */ /* 0x000fe400028f0c17 */
[----:B------:R-:W1:Y:S01]  /*0770*/  @!P3 LDC.64 R18, c[0x0][0x390] ;  /* 0x0000e400ff12bb82 */ /* 0x000e620000000a00 */
[C---:B--2---:R-:W-:Y:S02]  /*0780*/  @!P1 LEA R10, P5, R14.reuse, R10, 0x1 ;  /* 0x0000000a0e0a9211 */ /* 0x044fe400078a08ff */
[----:B------:R-:W-:Y:S02]  /*0790*/  @!P3 MOV R15, R7 ;  /* 0x00000007000fb202 */ /* 0x000fe40000000f00 */
[----:B------:R-:W-:Y:S02]  /*07a0*/  @!P1 LEA.HI.X R11, R14, R11, R22, 0x1, P5 ;  /* 0x0000000b0e0b9211 */ /* 0x000fe400028f0c16 */
[----:B------:R-:W-:-:S02]  /*07b0*/  CS2R R22, SRZ ;  /* 0x0000000000167805 */ /* 0x000fc4000001ff00 */
[----:B------:R-:W-:Y:S01]  /*07c0*/  @!P3 MOV R14, R4 ;  /* 0x00000004000eb202 */ /* 0x000fe20000000f00 */
[----:B------:R-:W2:Y:S01]  /*07d0*/  @!P4 LDC.64 R20, c[0x0][0x3e0] ;  /* 0x0000f800ff14cb82 */ /* 0x000ea20000000a00 */
[----:B----4-:R-:W-:-:S03]  /*07e0*/  @!P3 IMAD R8, R8, R12, RZ ;  /* 0x0000000c0808b224 */ /* 0x010fc600078e02ff */
[C---:B------:R-:W-:Y:S01]  /*07f0*/  @!P3 IMAD.WIDE.U32 R14, R3.reuse, R12, R14 ;  /* 0x0000000c030eb225 */ /* 0x040fe200078e000e */
[----:B------:R-:W3:Y:S03]  /*0800*/  @!P2 LDG.E R22, desc[UR16][R16.64] ;  /* 0x000000101016a981 */ /* 0x000ee6000c1e1900 */
[----:B------:R-:W-:Y:S02]  /*0810*/  @!P3 IMAD R8, R3, R13, R8 ;  /* 0x0000000d0308b224 */ /* 0x000fe400078e0208 */
[----:B------:R-:W4:Y:S01]  /*0820*/  @!P4 LDC.64 R12, c[0x0][0x390] ;  /* 0x0000e400ff0ccb82 */ /* 0x000f220000000a00 */
[----:B------:R-:W-:Y:S02]  /*0830*/  HFMA2 R3, -RZ, RZ, 0, 0 ;  /* 0x00000000ff037431 */ /* 0x000fe400000001ff */
[----:B------:R-:W-:Y:S02]  /*0840*/  @!P3 IADD3 R8, PT, PT, R15, R8, RZ ;  /* 0x000000080f08b210 */ /* 0x000fe40007ffe0ff */
[----:B-1----:R-:W-:-:S04]  /*0850*/  @!P3 LEA R18, P2, R14, R18, 0x1 ;  /* 0x000000120e12b211 */ /* 0x002fc800078408ff */
[----:B------:R-:W-:Y:S01]  /*0860*/  @!P3 LEA.HI.X R19, R14, R19, R8, 0x1, P2 ;  /* 0x000000130e13b211 */ /* 0x000fe200010f0c08 */
[----:B------:R-:W5:Y:S01]  /*0870*/  @!P1 LDG.E R3, desc[UR16][R10.64] ;  /* 0x000000100a039981 */ /* 0x000f62000c1e1900 */
[----:B------:R-:W-:Y:S01]  /*0880*/  @!P4 MOV R8, R4 ;  /* 0x000000040008c202 */ /* 0x000fe20000000f00 */
[-C--:B--2---:R-:W-:Y:S02]  /*0890*/  @!P4 IMAD R24, R9, R20.reuse, RZ ;  /* 0x000000140918c224 */ /* 0x084fe400078e02ff */
[----:B------:R-:W-:Y:S02]  /*08a0*/  @!P4 IMAD.MOV.U32 R9, RZ, RZ, R7 ;  /* 0x000000ffff09c224 */ /* 0x000fe400078e0007 */
[C---:B------:R-:W-:Y:S02]  /*08b0*/  @!P4 IMAD R21, R25.reuse, R21, R24 ;  /* 0x000000151915c224 */ /* 0x040fe400078e0218 */
[----:B------:R-:W-:Y:S01]  /*08c0*/  @!P4 IMAD.WIDE.U32 R8, R25, R20, R8 ;  /* 0x000000141908c225 */ /* 0x000fe200078e0008 */
[----:B------:R-:W-:-:S04]  /*08d0*/  MOV R24, RZ ;  /* 0x000000ff00187202 */ /* 0x000fc80000000f00 */
[----:B------:R-:W-:Y:S02]  /*08e0*/  @!P4 IADD3 R9, PT, PT, R9, R21, RZ ;  /* 0x000000150909c210 */ /* 0x000fe40007ffe0ff */
[C---:B----4-:R-:W-:Y:S01]  /*08f0*/  @!P4 LEA R12, P2, R8.reuse, R12, 0x1 ;  /* 0x0000000c080cc211 */ /* 0x050fe200078408ff */
[----:B------:R1:W2:Y:S03]  /*0900*/  @!P3 LDG.E R24, desc[UR16][R18.64] ;  /* 0x000000101218b981 */ /* 0x0002a6000c1e1900 */
        /* <DEDUP_REMOVED lines=65> */
.L_x_1527:
[----:B------:R-:W-:Y:S05]  /*0d20*/  BSYNC.RECONVERGENT B0 ;  /* 0x0000000000007941 */ /* 0x000fea0003800200 */
.L_x_1526:
        /* <DEDUP_REMOVED lines=56> */
.L_x_1529:
[----:B------:R-:W-:Y:S05]  /*10b0*/  BSYNC.RECONVERGENT B0 ;  /* 0x0000000000007941 */ /* 0x000fea0003800200 */
.L_x_1528:
        /* <DEDUP_REMOVED lines=20> */
[----:B------:R-:W-:Y:S02]  /*1200*/  MOV R10, UR12 ;  /* 0x0000000c000a7c02 */ /* 0x000fe40008000f00 */
[----:B0-----:R-:W-:Y:S01]  /*1210*/  LEA R8, P4, R11, R8, 0x2 ;  /* 0x000000080b087211 */ /* 0x001fe200078810ff */
[----:B------:R-:W-:-:S03]  /*1220*/  IMAD.U32 R11, RZ, RZ, UR13 ;  /* 0x0000000dff0b7e24 */ /* 0x000fc6000f8e00ff */
        /* <DEDUP_REMOVED lines=10> */
.L_x_1532:
[----:B------:R-:W2:Y:S04]  /*12d0*/  LDG.E.STRONG.GPU R10, desc[UR16][R8.64] ;  /* 0x00000010080a7981 */ /* 0x000ea8000c1ef900 */
[----:B--2---:R-:W-:Y:S01]  /*12e0*/  CCTL.IVALL ;  /* 0x00000000ff00798f */ /* 0x004fe20002000000 */
[----:B------:R-:W-:Y:S05]  /*12f0*/  YIELD ;  /* 0x0000000000007946 */ /* 0x000fea0003800000 */
[----:B------:R-:W-:-:S13]  /*1300*/  ISETP.NE.AND P4, PT, R10, R15, PT ;  /* 0x0000000f0a00720c */ /* 0x000fda0003f85270 */
[----:B------:R-:W-:Y:S05]  /*1310*/  @P4 BRA `(.L_x_1532) ;  /* 0xfffffffc00ec4947 */ /* 0x000fea000383ffff */
.L_x_1531:
        /* <DEDUP_REMOVED lines=15> */
.L_x_1534:
        /* <DEDUP_REMOVED lines=11> */
[----:B------:R-:W-:Y:S02]  /*14c0*/  MOV R10, UR26 ;  /* 0x0000001a000a7c02 */ /* 0x000fe40008000f00 */
[----:B------:R-:W-:-:S06]  /*14d0*/  MOV R11, UR27 ;  /* 0x0000001b000b7c02 */ /* 0x000fcc0008000f00 */
[----:B------:R-:W5:Y:S01]  /*14e0*/  @!P4 LDG.E.64 R10, desc[UR16][R10.64] ;  /* 0x000000100a0ac981 */ /* 0x000f62000c1e1b00 */
[----:B------:R-:W-:-:S06]  /*14f0*/  UIADD3 UR26, UPT, UPT, UR5, 0x2, URZ ;  /* 0x00000002051a7890 */ /* 0x000fcc000fffe0ff */
[----:B--2---:R-:W-:Y:S01]  /*1500*/  IMAD.U32 R14, RZ, RZ, UR26 ;  /* 0x0000001aff0e7e24 */ /* 0x004fe2000f8e00ff */
[----:B------:R-:W-:-:S04]  /*1510*/  UIADD3 UR26, UPT, UPT, UR5, 0x3, URZ ;  /* 0x00000003051a7890 */ /* 0x000fc8000fffe0ff */
[----:B------:R-:W-:Y:S02]  /*1520*/  ISETP.EQ.OR P5, PT, R14, UR20, P3 ;  /* 0x000000140e007c0c */ /* 0x000fe40009fa2670 */
[----:B------:R-:W-:-:S04]  /*1530*/  MOV R14, UR26 ;  /* 0x0000001a000e7c02 */ /* 0x000fc80008000f00 */
[----:B------:R-:W-:-:S07]  /*1540*/  ISETP.EQ.OR P6, PT, R14, UR20, P3 ;  /* 0x000000140e007c0c */ /* 0x000fce0009fc2670 */
[----:B------:R-:W-:-:S05]  /*1550*/  VOTEU.ALL UP1, P5 ;  /* 0x0000000000ff7886 */ /* 0x000fca0002820000 */
[----:B------:R-:W-:Y:S01]  /*1560*/  @!UP1 UIMAD.WIDE.U32 UR26, UR14, 0x8, UR18 ;  /* 0x000000080e1a98a5 */ /* 0x000fe2000f8e0012 */
[----:B------:R-:W-:-:S05]  /*1570*/  VOTEU.ALL UP1, P6 ;  /* 0x0000000000ff7886 */ /* 0x000fca0003020000 */
[----:B------:R-:W-:Y:S02]  /*1580*/  MOV R14, UR26 ;  /* 0x0000001a000e7c02 */ /* 0x000fe40008000f00 */
[----:B---3--:R-:W-:Y:S01]  /*1590*/  MOV R15, UR27 ;  /* 0x0000001b000f7c02 */ /* 0x008fe20008000f00 */
[----:B------:R-:W-:-:S05]  /*15a0*/  @!UP1 UIMAD.WIDE.U32 UR26, UR23, 0x8, UR18 ;  /* 0x00000008171a98a5 */ /* 0x000fca000f8e0012 */
[----:B------:R-:W2:Y:S01]  /*15b0*/  @!P5 LDG.E.64 R14, desc[UR16][R14.64] ;  /* 0x000000100e0ed981 */ /* 0x000ea2000c1e1b00 */
[----:B-1--4-:R-:W-:Y:S01]  /*15c0*/  @!P2 FADD.FTZ R12, R12, R8 ;  /* 0x000000080c0ca221 */ /* 0x012fe20000010000 */
[----:B------:R-:W-:Y:S01]  /*15d0*/  @!P2 FADD.FTZ R13, R13, R9 ;  /* 0x000000090d0da221 */ /* 0x000fe20000010000 */
[----:B------:R-:W-:Y:S01]  /*15e0*/  MOV R8, UR26 ;  /* 0x0000001a00087c02 */ /* 0x000fe20008000f00 */
[----:B------:R-:W-:Y:S01]  /*15f0*/  UIADD3 UR26, UPT, UPT, UR5, 0x4, URZ ;  /* 0x00000004051a7890 */ /* 0x000fe2000fffe0ff */
[----:B------:R-:W-:Y:S01]  /*1600*/  MOV R9, UR27 ;  /* 0x0000001b00097c02 */ /* 0x000fe20008000f00 */
[----:B-----5:R-:W-:-:S05]  /*1610*/  @!P4 FADD.FTZ R12, R12, R10 ;  /* 0x0000000a0c0cc221 */ /* 0x020fca0000010000 */
[----:B------:R-:W3:Y:S01]  /*1620*/  @!P6 LDG.E.64 R8, desc[UR16][R8.64] ;  /* 0x000000100808e981 */ /* 0x000ee2000c1e1b00 */
[----:B------:R-:W-:Y:S01]  /*1630*/  MOV R10, UR26 ;  /* 0x0000001a000a7c02 */ /* 0x000fe20008000f00 */
[----:B------:R-:W-:-:S03]  /*1640*/  @!P4 FADD.FTZ R13, R13, R11 ;  /* 0x0000000b0d0dc221 */ /* 0x000fc60000010000 */
[----:B------:R-:W-:Y:S01]  /*1650*/  ISETP.EQ.OR P4, PT, R10, UR20, P3 ;  /* 0x000000140a007c0c */ /* 0x000fe20009f82670 */
[----:B------:R-:W-:-:S06]  /*1660*/  UIADD3 UR26, UPT, UPT, UR5, 0x5, URZ ;  /* 0x00000005051a7890 */ /* 0x000fcc000fffe0ff */
[----:B------:R-:W-:-:S06]  /*1670*/  IMAD.U32 R10, RZ, RZ, UR26 ;  /* 0x0000001aff0a7e24 */ /* 0x000fcc000f8e00ff */
        /* <DEDUP_REMOVED lines=9> */
[----:B------:R-:W-:Y:S01]  /*1710*/  MOV R14, UR26 ;  /* 0x0000001a000e7c02 */ /* 0x000fe20008000f00 */
        /* <DEDUP_REMOVED lines=14> */
[----:B------:R-:W-:Y:S01]  /*1800*/  IMAD.U32 R8, RZ, RZ, UR26 ;  /* 0x0000001aff087e24 */ /* 0x000fe2000f8e00ff */
[----:B------:R-:W-:Y:S01]  /*1810*/  MOV R9, UR27 ;  /* 0x0000001b00097c02 */ /* 0x000fe20008000f00 */
[----:B------:R-:W-:-:S05]  /*1820*/  @!UP1 UIMAD.WIDE.U32 UR26, UR12, 0x8, UR18 ;  /* 0x000000080c1a98a5 */ /* 0x000fca000f8e0012 */
[----:B------:R-:W3:Y:S01]  /*1830*/  @!P6 LDG.E.64 R8, desc[UR16][R8.64] ;  /* 0x000000100808e981 */ /* 0x000ee2000c1e1b00 */
[----:B----4-:R-:W-:Y:S01]  /*1840*/  @!P4 FADD.FTZ R12, R12, R10 ;  /* 0x0000000a0c0cc221 */ /* 0x010fe20000010000 */
[----:B------:R-:W-:Y:S01]  /*1850*/  @!P4 FADD.FTZ R13, R13, R11 ;  /* 0x0000000b0d0dc221 */ /* 0x000fe20000010000 */
[----:B------:R-:W-:Y:S02]  /*1860*/  MOV R10, UR26 ;  /* 0x0000001a000a7c02 */ /* 0x000fe40008000f00 */
[----:B------:R-:W-:-:S06]  /*1870*/  MOV R11, UR27 ;  /* 0x0000001b000b7c02 */ /* 0x000fcc0008000f00 */
        /* <DEDUP_REMOVED lines=20> */
.L_x_1533:
        /* <DEDUP_REMOVED lines=11> */
[----:B------:R-:W-:Y:S01]  /*1a70*/  MOV R10, UR12 ;  /* 0x0000000c000a7c02 */ /* 0x000fe20008000f00 */
[----:B------:R-:W-:-:S06]  /*1a80*/  IMAD.U32 R11, RZ, RZ, UR13 ;  /* 0x0000000dff0b7e24 */ /* 0x000fcc000f8e00ff */
[----:B------:R-:W1:Y:S01]  /*1a90*/  @!P2 LDG.E.64 R10, desc[UR16][R10.64] ;  /* 0x000000100a0aa981 */ /* 0x000e62000c1e1b00 */
[----:B------:R-:W-:Y:S02]  /*1aa0*/  UIADD3 UR12, UPT, UPT, UR5, 0x1, URZ ;  /* 0x00000001050c7890 */ /* 0x000fe4000fffe0ff */
[----:B------:R-:W-:Y:S02]  /*1ab0*/  UIADD3 UR11, UPT, UPT, UR5, 0x2, URZ ;  /* 0x00000002050b7890 */ /* 0x000fe4000fffe0ff */
[----:B------:R-:W-:Y:S02]  /*1ac0*/  UIADD3 UR14, UPT, UPT, UR5, 0x3, URZ ;  /* 0x00000003050e7890 */ /* 0x000fe4000fffe0ff */
[----:B------:R-:W-:-:S04]  /*1ad0*/  MOV R8, UR12 ;  /* 0x0000000c00087c02 */ /* 0x000fc80008000f00 */
        /* <DEDUP_REMOVED lines=34> */
.L_x_1535:
        /* <DEDUP_REMOVED lines=18> */
[----:B------:R-:W1:Y:S01]  /*1e20*/  @!P4 LDG.E.64 R10, desc[UR16][R10.64] ;  /* 0x000000100a0ac981 */ /* 0x000e62000c1e1b00 */
[----:B------:R-:W-:-:S06]  /*1e30*/  MOV R9, UR13 ;  /* 0x0000000d00097c02 */ /* 0x000fcc0008000f00 */
[----:B------:R-:W5:Y:S01]  /*1e40*/  @!P2 LDG.E.64 R8, desc[UR16][R8.64] ;  /* 0x000000100808a981 */ /* 0x000f62000c1e1b00 */
[----:B--2---:R-:W-:-:S04]  /*1e50*/  MOV R14, UR5 ;  /* 0x00000005000e7c02 */ /* 0x004fc80008000f00 */
[----:B------:R-:W-:-:S04]  /*1e60*/  IADD3 R14, PT, PT, R14, 0x2, RZ ;  /* 0x000000020e0e7810 */ /* 0x000fc80007ffe0ff */
[----:B------:R-:W-:Y:S01]  /*1e70*/  R2UR UR5, R14 ;  /* 0x000000000e0572ca */ /* 0x000fe200000e0000 */
[----:B-1--4-:R-:W-:Y:S01]  /*1e80*/  @!P4 FADD.FTZ R12, R12, R10 ;  /* 0x0000000a0c0cc221 */ /* 0x012fe20000010000 */
[----:B------:R-:W-:-:S03]  /*1e90*/  @!P4 FADD.FTZ R13, R13, R11 ;  /* 0x0000000b0d0dc221 */ /* 0x000fc60000010000 */
[----:B-----5:R-:W-:Y:S01]  /*1ea0*/  @!P2 FADD.FTZ R12, R12, R8 ;  /* 0x000000080c0ca221 */ /* 0x020fe20000010000 */
[----:B------:R-:W-:-:S09]  /*1eb0*/  @!P2 FADD.FTZ R13, R13, R9 ;  /* 0x000000090d0da221 */ /* 0x000fd20000010000 */
.L_x_1536:
        /* <DEDUP_REMOVED lines=10> */
[----:B------:R-:W1:Y:S02]  /*1f60*/  LDG.E.64 R8, desc[UR16][R8.64] ;  /* 0x0000001008087981 */ /* 0x000e64000c1e1b00 */
[----:B-1--4-:R-:W-:Y:S01]  /*1f70*/  FADD.FTZ R12, R12, R8 ;  /* 0x000000080c0c7221 */ /* 0x012fe20000010000 */
[----:B------:R-:W-:-:S07]  /*1f80*/  FADD.FTZ R13, R13, R9 ;  /* 0x000000090d0d7221 */ /* 0x000fce0000010000 */
.L_x_1537:
[----:B------:R-:W-:Y:S05]  /*1f90*/  BSYNC.RECONVERGENT B0 ;  /* 0x0000000000007941 */ /* 0x000fea0003800200 */
.L_x_1530:
        /* <DEDUP_REMOVED lines=27> */
[----:B------:R-:W-:-:S04]  /*2150*/  HFMA2 R9, -RZ, RZ, 1.875, 0 ;  /* 0x3f800000ff097431 */ /* 0x000fc800000001ff */
[----:B------:R-:W-:-:S13]  /*2160*/  FSETP.GTU.FTZ.AND P2, PT, R20, RZ, PT ;  /* 0x000000ff1400720b */ /* 0x000fda0003f5c000 */
[----:B------:R-:W0:Y:S02]  /*2170*/  @P2 LDC R19, c[0x0][0x3a8] ;  /* 0x0000ea00ff132b82 */ /* 0x000e240000000800 */
[----:B0-----:R-:W-:Y:S01]  /*2180*/  @P2 FADD.FTZ R19, R20, R19 ;  /* 0x0000001314132221 */ /* 0x001fe20000010000 */
[----:B------:R-:W-:-:S03]  /*2190*/  IADD3 R20, PT, PT, R2, 0x80, RZ ;  /* 0x0000008002147810 */ /* 0x000fc60007ffe0ff */
[----:B------:R0:W1:Y:S01]  /*21a0*/  @P2 MUFU.RSQ R9, R19 ;  /* 0x0000001300092308 */ /* 0x0000620000001400 */
[----:B---3--:R-:W-:Y:S02]  /*21b0*/  HADD2.F32 R10, -RZ, R13.H0_H0 ;  /* 0x2000000dff0a7230 */ /* 0x008fe40000004100 */
[----:B----4-:R-:W-:Y:S02]  /*21c0*/  HADD2.F32 R11, -RZ, R12.H0_H0 ;  /* 0x2000000cff0b7230 */ /* 0x010fe40000004100 */
[----:B--2---:R-:W-:Y:S02]  /*21d0*/  HADD2.F32 R12, -RZ, R14.H0_H0 ;  /* 0x2000000eff0c7230 */ /* 0x004fe40000004100 */
[----:B-----5:R-:W-:Y:S01]  /*21e0*/  HADD2.F32 R13, -RZ, R15.H0_H0 ;  /* 0x2000000fff0d7230 */ /* 0x020fe20000004100 */
        /* <DEDUP_REMOVED lines=15> */
[----:B------:R-:W-:Y:S01]  /*22e0*/  F2FP.BF16.F32.PACK_AB R17, R18, R15 ;  /* 0x0000000f1211723e */ /* 0x000fe200000010ff */
[----:B------:R-:W-:Y:S02]  /*22f0*/  IMAD.MOV.U32 R15, RZ, RZ, R7 ;  /* 0x000000ffff0f7224 */ /* 0x000fe400078e0007 */
        /* <DEDUP_REMOVED lines=8> */
.L_x_1541:
[----:B------:R-:W-:Y:S05]  /*2380*/  BSYNC.RECONVERGENT B1 ;  /* 0x0000000000017941 */ /* 0x000fea0003800200 */
.L_x_1540:
        /* <DEDUP_REMOVED lines=13> */
[----:B------:R-:W-:-:S05]  /*2460*/  IMAD.WIDE.U32 R14, R20, UR10, R14 ;  /* 0x0000000a140e7c25 */ /* 0x000fca000f8e000e */
[----:B------:R-:W-:Y:S02]  /*2470*/  IADD3 R15, PT, PT, R15, R18, RZ ;  /* 0x000000120f0f7210 */ /* 0x000fe40007ffe0ff */
        /* <DEDUP_REMOVED lines=9> */
.L_x_1543:
[----:B------:R-:W-:Y:S05]  /*2510*/  BSYNC.RECONVERGENT B1 ;  /* 0x0000000000017941 */ /* 0x000fea0003800200 */
.L_x_1542:
        /* <DEDUP_REMOVED lines=9> */
[----:B------:R-:W-:Y:S02]  /*25b0*/  IMAD.MOV.U32 R15, RZ, RZ, R7 ;  /* 0x000000ffff0f7224 */ /* 0x000fe400078e0007 */
        /* <DEDUP_REMOVED lines=16> */
.L_x_1545:
[----:B------:R-:W-:Y:S05]  /*26c0*/  BSYNC.RECONVERGENT B1 ;  /* 0x0000000000017941 */ /* 0x000fea0003800200 */
.L_x_1544:
        /* <DEDUP_REMOVED lines=19> */
.L_x_1539:
        /* <DEDUP_REMOVED lines=21> */
[----:B------:R-:W-:Y:S02]  /*2950*/  SHF.R.S32.HI R15, RZ, 0x1f, R2 ;  /* 0x0000001fff0f7819 */ /* 0x000fe40000011402 */
[----:B------:R-:W-:Y:S02]  /*2960*/  MOV R14, R4 ;  /* 0x00000004000e7202 */ /* 0x000fe40000000f00 */
        /* <DEDUP_REMOVED lines=9> */
.L_x_1548:
[----:B0-----:R-:W-:Y:S05]  /*2a00*/  BSYNC.RECONVERGENT B1 ;  /* 0x0000000000017941 */ /* 0x001fea0003800200 */
.L_x_1547:
        /* <DEDUP_REMOVED lines=20> */
[----:B0-----:R-:W-:Y:S02]  /*2b50*/  IMAD R18, R14, UR10, RZ ;  /* 0x0000000a0e127c24 */ /* 0x001fe4000f8e02ff */
[----:B------:R-:W-:Y:S02]  /*2b60*/  IMAD.MOV.U32 R14, RZ, RZ, R4 ;  /* 0x000000ffff0e7224 */ /* 0x000fe400078e0004 */
[----:B------:R-:W-:Y:S01]  /*2b70*/  IMAD R18, R20, UR11, R18 ;  /* 0x0000000b14127c24 */ /* 0x000fe2000f8e0212 */
[----:B------:R-:W0:Y:S02]  /*2b80*/  MUFU.EX2 R15, R15 ;  /* 0x0000000f000f7308 */ /* 0x000e240000000800 */
[----:B0-----:R-:W-:-:S06]  /*2b90*/  FADD.FTZ R15, R15, 1 ;  /* 0x3f8000000f0f7421 */ /* 0x001fcc0000010000 */
[----:B------:R0:W2:Y:S02]  /*2ba0*/  MUFU.RCP R19, R15 ;  /* 0x0000000f00137308 */ /* 0x0000a40000001000 */
[----:B0-----:R-:W-:-:S03]  /*2bb0*/  MOV R15, R7 ;  /* 0x00000007000f7202 */ /* 0x001fc60000000f00 */
[----:B------:R-:W-:-:S04]  /*2bc0*/  IMAD.WIDE.U32 R14, R20, UR10, R14 ;  /* 0x0000000a140e7c25 */ /* 0x000fc8000f8e000e */
[----:B--2---:R-:W-:Y:S01]  /*2bd0*/  FMUL.FTZ R22, R22, R19 ;  /* 0x0000001316167220 */ /* 0x004fe20000410000 */
[----:B------:R-:W-:Y:S02]  /*2be0*/  IADD3 R19, PT, PT, R15, R18, RZ ;  /* 0x000000120f137210 */ /* 0x000fe40007ffe0ff */
[----:B-1----:R-:W-:Y:S02]  /*2bf0*/  LEA R18, P1, R14, UR12, 0x1 ;  /* 0x0000000c0e127c11 */ /* 0x002fe4000f8208ff */
[----:B------:R-:W-:Y:S02]  /*2c00*/  F2FP.BF16.F32.PACK_AB R21, R22, R21 ;  /* 0x000000151615723e */ /* 0x000fe400000010ff */
[----:B------:R-:W-:-:S05]  /*2c10*/  LEA.HI.X R19, R14, UR13, R19, 0x1, P1 ;  /* 0x0000000d0e137c11 */ /* 0x000fca00088f0c13 */
[----:B------:R0:W-:Y:S04]  /*2c20*/  STG.E desc[UR16][R18.64], R21 ;  /* 0x0000001512007986 */ /* 0x0001e8000c101910 */
.L_x_1550:
[----:B------:R-:W-:Y:S05]  /*2c30*/  BSYNC.RECONVERGENT B1 ;  /* 0x0000000000017941 */ /* 0x000fea0003800200 */
.L_x_1549:
        /* <DEDUP_REMOVED lines=36> */
.L_x_1552:
[----:B------:R-:W-:Y:S05]  /*2e80*/  BSYNC.RECONVERGENT B1 ;  /* 0x0000000000017941 */ /* 0x000fea0003800200 */
.L_x_1551:
        /* <DEDUP_REMOVED lines=28> */
.L_x_1546:
[----:B------:R-:W-:Y:S05]  /*3050*/  BSYNC.RECONVERGENT B0 ;  /* 0x0000000000007941 */ /* 0x000fea0003800200 */
.L_x_1538:
[----:B------:R-:W-:Y:S02]  /*3060*/  UIADD3 UR9, UPT, UPT, UR21, UR9, URZ ;  /* 0x0000000915097290 */ /* 0x000fe4000fffe0ff */
[----:B------:R-:W-:Y:S02]  /*3070*/  UIADD3 UR4, UPT, UPT, UR4, 0x1, URZ ;  /* 0x0000000104047890 */ /* 0x000fe4000fffe0ff */
[----:B------:R-:W-:-:S09]  /*3080*/  UISETP.GE.AND UP1, UPT, UR9, UR7, UPT ;  /* 0x000000070900728c */ /* 0x000fd2000bf26270 */
[----:B------:R-:W-:Y:S05]  /*3090*/  BRA.U !UP1, `(.L_x_1553) ;  /* 0xffffffd109787547 */ /* 0x000fea000b83ffff */
[----:B------:R-:W-:Y:S05]  /*30a0*/  EXIT ;  /* 0x000000000000794d */ /* 0x000fea0003800000 */
.L_x_1554:
        /* <DEDUP_REMOVED lines=13> */
.L_x_2107:


//--------------------- .text._Z35group_norm_nhwc_fwd_one_pass_kernelI11Fp16IOFp32WLi64ELi10ELi640EEv26Group_norm_nhwc_fwd_params --------------------------
	.section	.text._Z35group_norm_nhwc_fwd_one_pass_kernelI11Fp16IOFp32WLi64ELi10ELi640EEv26Group_norm_nhwc_fwd_params,"ax",@progbits
	.align	128
        .global         _Z35group_norm_nhwc_fwd_one_pass_kernelI11Fp16IOFp32WLi64ELi10ELi640EEv26Group_norm_nhwc_fwd_params
        .type           _Z35group_norm_nhwc_fwd_one_pass_kernelI11Fp16IOFp32WLi64ELi10ELi640EEv26Group_norm_nhwc_fwd_params,@function
        .size           _Z35group_norm_nhwc_fwd_one_pass_kernelI11Fp16IOFp32WLi64ELi10ELi640EEv26Group_norm_nhwc_fwd_params,(.L_x_2108 - _Z35group_norm_nhwc_fwd_one_pass_kernelI11Fp16IOFp32WLi64ELi10ELi640EEv26Group_norm_nhwc_fwd_params)
        .other          _Z35group_norm_nhwc_fwd_one_pass_kernelI11Fp16IOFp32WLi64ELi10ELi640EEv26Group_norm_nhwc_fwd_params,@"STO_CUDA_ENTRY STV_DEFAULT"
_Z35group_norm_nhwc_fwd_one_pass_kernelI11Fp16IOFp32WLi64ELi10ELi640EEv26Group_norm_nhwc_fwd_params:
.text._Z35group_norm_nhwc_fwd_one_pass_kernelI11Fp16IOFp32WLi64ELi10ELi640EEv26Group_norm_nhwc_fwd_params:
        /* <DEDUP_REMOVED lines=35> */
.L_x_1570:
        /* <DEDUP_REMOVED lines=55> */
[----:B------:R-:W-:Y:S01]  /*05a0*/  ISETP.GT.AND P1, PT, R18, 0x1e, PT ;  /* 0x0000001e1200780c */ /* 0x000fe20003f24270 */
[----:B------:R-:W-:-:S02]  /*05b0*/  HADD2.F32 R2, -RZ, R2.H0_H0 ;  /* 0x20000002ff027230 */ /* 0x000fc40000004100 */
[----:B------:R-:W-:-:S03]  /*05c0*/  HADD2.F32 R3, -RZ, R3.H0_H0 ;  /* 0x20000003ff037230 */ /* 0x000fc60000004100 */
        /* <DEDUP_REMOVED lines=39> */
.L_x_1556:
[----:B------:R-:W-:Y:S05]  /*0840*/  BSYNC.RECONVERGENT B0 ;  /* 0x0000000000007941 */ /* 0x000fea0003800200 */
.L_x_1555:
        /* <DEDUP_REMOVED lines=56> */
.L_x_1558:
[----:B------:R-:W-:Y:S05]  /*0bd0*/  BSYNC.RECONVERGENT B0 ;  /* 0x0000000000007941 */ /* 0x000fea0003800200 */
.L_x_1557:
        /* <DEDUP_REMOVED lines=19> */
[----:B------:R-:W-:-:S03]  /*0d10*/  SEL R9, R16, RZ, !P1 ;  /* 0x000000ff10097207 */ /* 0x000fc60004800000 */
        /* <DEDUP_REMOVED lines=11> */
.L_x_1561:
[----:B---3--:R-:W3:Y:S04]  /*0dd0*/  LDG.E.STRONG.GPU R4, desc[UR16][R6.64] ;  /* 0x0000001006047981 */ /* 0x008ee8000c1ef900 */
[----:B---3--:R-:W-:Y:S01]  /*0de0*/  CCTL.IVALL ;  /* 0x00000000ff00798f */ /* 0x008fe20002000000 */
[----:B------:R-:W-:Y:S05]  /*0df0*/  YIELD ;  /* 0x0000000000007946 */ /* 0x000fea0003800000 */
[----:B------:R-:W-:-:S13]  /*0e00*/  ISETP.NE.AND P1, PT, R4, R9, PT ;  /* 0x000000090400720c */ /* 0x000fda0003f25270 */
[----:B------:R-:W-:Y:S05]  /*0e10*/  @P1 BRA `(.L_x_1561) ;  /* 0xfffffffc00ec1947 */ /* 0x000fea000383ffff */
.L_x_1560:
        /* <DEDUP_REMOVED lines=15> */
.L_x_1563:
[----:B------:R-:W-:Y:S01]  /*0f10*/  UIADD3 UR24, UPT, UPT, UR5, 0x1, URZ ;  /* 0x0000000105187890 */ /* 0x000fe2000fffe0ff */
[----:B------:R-:W-:Y:S01]  /*0f20*/  ISETP.EQ.OR P5, PT, RZ, UR23, P2 ;  /* 0x00000017ff007c0c */ /* 0x000fe200097a2670 */
[----:B------:R-:W-:-:S04]  /*0f30*/  UIADD3 UR25, UPT, UPT, UR5, 0x2, URZ ;  /* 0x0000000205197890 */ /* 0x000fc8000fffe0ff */
[----:B---3--:R-:W-:Y:S02]  /*0f40*/  IMAD.U32 R4, RZ, RZ, UR24 ;  /* 0x00000018ff047e24 */ /* 0x008fe4000f8e00ff */
[----:B------:R-:W-:-:S03]  /*0f50*/  MOV R5, UR25 ;  /* 0x0000001900057c02 */ /* 0x000fc60008000f00 */
[----:B------:R-:W-:Y:S02]  /*0f60*/  ISETP.EQ.OR P6, PT, R4, UR15, P2 ;  /* 0x0000000f04007c0c */ /* 0x000fe400097c2670 */
[----:B------:R-:W-:Y:S01]  /*0f70*/  ISETP.EQ.OR P1, PT, R5, UR15, P2 ;  /* 0x0000000f05007c0c */ /* 0x000fe20009722670 */
[----:B------:R-:W-:-:S05]  /*0f80*/  VOTEU.ALL UP0, P5 ;  /* 0x0000000000ff7886 */ /* 0x000fca0002800000 */
[----:B------:R-:W-:-:S05]  /*0f90*/  @!UP0 UIMAD.WIDE.U32 UR24, UR9, 0x8, UR18 ;  /* 0x00000008091888a5 */ /* 0x000fca000f8e0012 */
[----:B------:R-:W-:Y:S01]  /*0fa0*/  VOTEU.ALL UP0, P6 ;  /* 0x0000000000ff7886 */ /* 0x000fe20003000000 */
[----:B------:R-:W-:Y:S01]  /*0fb0*/  MOV R4, UR24 ;  /* 0x0000001800047c02 */ /* 0x000fe20008000f00 */
[----:B------:R-:W-:Y:S01]  /*0fc0*/  VOTEU.ALL UP1, P1 ;  /* 0x0000000000ff7886 */ /* 0x000fe20000820000 */
[----:B------:R-:W-:Y:S02]  /*0fd0*/  MOV R5, UR25 ;  /* 0x0000001900057c02 */ /* 0x000fe40008000f00 */
[----:B------:R-:W-:Y:S02]  /*0fe0*/  @!UP0 UIMAD.WIDE.U32 UR24, UR22, 0x8, UR18 ;  /* 0x00000008161888a5 */ /* 0x000fe4000f8e0012 */
[----:B------:R-:W-:Y:S02]  /*0ff0*/  @!UP1 UIMAD.WIDE.U32 UR26, UR10, 0x8, UR18 ;  /* 0x000000080a1a98a5 */ /* 0x000fe4000f8e0012 */
[----:B------:R-:W0:Y:S02]  /*1000*/  @!P5 LDG.E.64 R4, desc[UR16][R4.64] ;  /* 0x000000100404d981 */ /* 0x000e24000c1e1b00 */
[----:B------:R-:W-:Y:S01]  /*1010*/  IMAD.U32 R6, RZ, RZ, UR24 ;  /* 0x00000018ff067e24 */ /* 0x000fe2000f8e00ff */
[----:B------:R-:W-:-:S02]  /*1020*/  MOV R7, UR25 ;  /* 0x0000001900077c02 */ /* 0x000fc40008000f00 */
[----:B------:R-:W-:Y:S02]  /*1030*/  MOV R8, UR26 ;  /* 0x0000001a00087c02 */ /* 0x000fe40008000f00 */
[----:B------:R-:W-:Y:S02]  /*1040*/  MOV R9, UR27 ;  /* 0x0000001b00097c02 */ /* 0x000fe40008000f00 */
[----:B------:R-:W3:Y:S04]  /*1050*/  @!P6 LDG.E.64 R6, desc[UR16][R6.64] ;  /* 0x000000100606e981 */ /* 0x000ee8000c1e1b00 */
[----:B------:R-:W4:Y:S01]  /*1060*/  @!P1 LDG.E.64 R8, desc[UR16][R8.64] ;  /* 0x0000001008089981 */ /* 0x000f22000c1e1b00 */
[----:B------:R-:W-:Y:S02]  /*1070*/  UIADD3 UR24, UPT, UPT, UR5, 0x3, URZ ;  /* 0x0000000305187890 */ /* 0x000fe4000fffe0ff */
[----:B------:R-:W-:-:S04]  /*1080*/  UIADD3 UR25, UPT, UPT, UR5, 0x4, URZ ;  /* 0x0000000405197890 */ /* 0x000fc8000fffe0ff */
[----:B-1----:R-:W-:Y:S01]  /*1090*/  IMAD.U32 R10, RZ, RZ, UR24 ;  /* 0x00000018ff0a7e24 */ /* 0x002fe2000f8e00ff */
[----:B------:R-:W-:Y:S01]  /*10a0*/  UIADD3 UR24, UPT, UPT, UR5, 0x5, URZ ;  /* 0x0000000505187890 */ /* 0x000fe2000fffe0ff */
[----:B------:R-:W-:Y:S01]  /*10b0*/  MOV R11, UR25 ;  /* 0x00000019000b7c02 */ /* 0x000fe20008000f00 */
[----:B------:R-:W-:Y:S02]  /*10c0*/  UIADD3 UR25, UPT, UPT, UR5, 0x6, URZ ;  /* 0x0000000605197890 */ /* 0x000fe4000fffe0ff */
[----:B------:R-:W-:Y:S02]  /*10d0*/  ISETP.EQ.OR P3, PT, R10, UR15, P2 ;  /* 0x0000000f0a007c0c */ /* 0x000fe40009762670 */
[----:B------:R-:W-:-:S11]  /*10e0*/  ISETP.EQ.OR P4, PT, R11, UR15, P2 ;  /* 0x0000000f0b007c0c */ /* 0x000fd60009782670 */
[----:B------:R-:W-:Y:S02]  /*10f0*/  VOTEU.ALL UP0, P3 ;  /* 0x0000000000ff7886 */ /* 0x000fe40001800000 */
[----:B------:R-:W-:-:S05]  /*1100*/  VOTEU.ALL UP1, P4 ;  /* 0x0000000000ff7886 */ /* 0x000fca0002020000 */
[----:B------:R-:W-:Y:S01]  /*1110*/  @!UP1 UIMAD.WIDE.U32 UR26, UR11, 0x8, UR18 ;  /* 0x000000080b1a98a5 */ /* 0x000fe2000f8e0012 */
[----:B0-----:R-:W-:Y:S01]  /*1120*/  @!P5 FADD.FTZ R20, R20, R4 ;  /* 0x000000041414d221 */ /* 0x001fe20000010000 */
[----:B------:R-:W-:Y:S01]  /*1130*/  MOV R4, UR24 ;  /* 0x0000001800047c02 */ /* 0x000fe20008000f00 */
[----:B------:R-:W-:Y:S01]  /*1140*/  UIADD3 UR24, UPT, UPT, UR5, 0x7, URZ ;  /* 0x0000000705187890 */ /* 0x000fe2000fffe0ff */
[----:B------:R-:W-:Y:S01]  /*1150*/  @!P5 FADD.FTZ R21, R21, R5 ;  /* 0x000000051515d221 */ /* 0x000fe20000010000 */
[----:B------:R-:W-:Y:S02]  /*1160*/  MOV R5, UR25 ;  /* 0x0000001900057c02 */ /* 0x000fe40008000f00 */
[----:B------:R-:W-:Y:S02]  /*1170*/  ISETP.EQ.OR P5, PT, R4, UR15, P2 ;  /* 0x0000000f04007c0c */ /* 0x000fe400097a2670 */
[----:B------:R-:W-:Y:S02]  /*1180*/  IMAD.U32 R4, RZ, RZ, UR24 ;  /* 0x00000018ff047e24 */ /* 0x000fe4000f8e00ff */
[----:B---3--:R-:W-:Y:S01]  /*1190*/  @!P6 FADD.FTZ R20, R20, R6 ;  /* 0x000000061414e221 */ /* 0x008fe20000010000 */
[----:B------:R-:W-:Y:S01]  /*11a0*/  @!P6 FADD.FTZ R21, R21, R7 ;  /* 0x000000071515e221 */ /* 0x000fe20000010000 */
[----:B------:R-:W-:Y:S01]  /*11b0*/  ISETP.EQ.OR P6, PT, R5, UR15, P2 ;  /* 0x0000000f05007c0c */ /* 0x000fe200097c2670 */
[----:B------:R-:W-:Y:S01]  /*11c0*/  @!UP0 UIMAD.WIDE.U32 UR24, UR12, 0x8, UR18 ;  /* 0x000000080c1888a5 */ /* 0x000fe2000f8e0012 */
[----:B----4-:R-:W-:Y:S01]  /*11d0*/  @!P1 FADD.FTZ R20, R20, R8 ;  /* 0x0000000814149221 */ /* 0x010fe20000010000 */
[----:B------:R-:W-:Y:S01]  /*11e0*/  @!P1 FADD.FTZ R21, R21, R9 ;  /* 0x0000000915159221 */ /* 0x000fe20000010000 */
[----:B------:R-:W-:-:S03]  /*11f0*/  ISETP.EQ.OR P1, PT, R4, UR15, P2 ;  /* 0x0000000f04007c0c */ /* 0x000fc60009722670 */
[----:B------:R-:W-:Y:S01]  /*1200*/  MOV R4, UR24 ;  /* 0x0000001800047c02 */ /* 0x000fe20008000f00 */
[----:B------:R-:W-:Y:S01]  /*1210*/  VOTEU.ALL UP0, P5 ;  /* 0x0000000000ff7886 */ /* 0x000fe20002800000 */
[----:B------:R-:W-:Y:S01]  /*1220*/  MOV R5, UR25 ;  /* 0x0000001900057c02 */ /* 0x000fe20008000f00 */
[----:B------:R-:W-:-:S03]  /*1230*/  IMAD.U32 R7, RZ, RZ, UR27 ;  /* 0x0000001bff077e24 */ /* 0x000fc6000f8e00ff */
[----:B------:R-:W-:Y:S01]  /*1240*/  VOTEU.ALL UP1, P6 ;  /* 0x0000000000ff7886 */ /* 0x000fe20003020000 */
[----:B------:R-:W-:Y:S01]  /*1250*/  @!UP0 UIMAD.WIDE.U32 UR24, UR21, 0x8, UR18 ;  /* 0x00000008151888a5 */ /* 0x000fe2000f8e0012 */
[----:B------:R-:W-:Y:S01]  /*1260*/  MOV R6, UR26 ;  /* 0x0000001a00067c02 */ /* 0x000fe20008000f00 */
[----:B------:R-:W3:Y:S01]  /*1270*/  @!P3 LDG.E.64 R4, desc[UR16][R4.64] ;  /* 0x000000100404b981 */ /* 0x000ee2000c1e1b00 */
[----:B------:R-:W-:Y:S01]  /*1280*/  VOTEU.ALL UP2, P1 ;  /* 0x0000000000ff7886 */ /* 0x000fe20000840000 */
[----:B------:R-:W-:Y:S02]  /*1290*/  @!UP1 UIMAD.WIDE.U32 UR26, UR13, 0x8, UR18 ;  /* 0x000000080d1a98a5 */ /* 0x000fe4000f8e0012 */
[----:B------:R-:W-:Y:S01]  /*12a0*/  MOV R8, UR24 ;  /* 0x0000001800087c02 */ /* 0x000fe20008000f00 */
[----:B------:R-:W4:Y:S01]  /*12b0*/  @!P4 LDG.E.64 R6, desc[UR16][R6.64] ;  /* 0x000000100606c981 */ /* 0x000f22000c1e1b00 */
[----:B------:R-:W-:Y:S01]  /*12c0*/  MOV R9, UR25 ;  /* 0x0000001900097c02 */ /* 0x000fe20008000f00 */
[----:B------:R-:W-:Y:S01]  /*12d0*/  @!UP2 UIMAD.WIDE.U32 UR24, UR14, 0x8, UR18 ;  /* 0x000000080e18a8a5 */ /* 0x000fe2000f8e0012 */
[----:B------:R-:W-:Y:S01]  /*12e0*/  MOV R10, UR26 ;  /* 0x0000001a000a7c02 */ /* 0x000fe20008000f00 */
[----:B------:R-:W-:-:S03]  /*12f0*/  IMAD.U32 R11, RZ, RZ, UR27 ;  /* 0x0000001bff0b7e24 */ /* 0x000fc6000f8e00ff */
[----:B------:R-:W5:Y:S01]  /*1300*/  @!P5 LDG.E.64 R8, desc[UR16][R8.64] ;  /* 0x000000100808d981 */ /* 0x000f62000c1e1b00 */
        /* <DEDUP_REMOVED lines=27> */
.L_x_1562:
        /* <DEDUP_REMOVED lines=52> */
.L_x_1564:
        /* <DEDUP_REMOVED lines=27> */
.L_x_1565:
        /* <DEDUP_REMOVED lines=13> */
.L_x_1566:
[----:B------:R-:W-:Y:S05]  /*1a80*/  BSYNC.RECONVERGENT B0 ;  /* 0x0000000000007941 */ /* 0x000fea0003800200 */
.L_x_1559:
        /* <DEDUP_REMOVED lines=51> */
.L_x_1567:
[----:B------:R-:W-:Y:S04]  /*1dc0*/  BSSY.RECONVERGENT B0, `(.L_x_1568) ;  /* 0x000000e000007945 */ /* 0x000fe80003800200 */
[----:B------:R-:W-:Y:S05]  /*1dd0*/  @P1 BRA `(.L_x_1569) ;  /* 0x0000000000301947 */ /* 0x000fea0003800000 */
[----:B------:R-:W1:Y:S01]  /*1de0*/  LDCU.64 UR12, c[0x0][0x3e0] ;  /* 0x00007c00ff0c77ac */ /* 0x000e620008000a00 */
[----:B------:R-:W-:Y:S02]  /*1df0*/  MOV R6, R26 ;  /* 0x0000001a00067202 */ /* 0x000fe40000000f00 */
[----:B------:R-:W-:Y:S01]  /*1e00*/  MOV R7, R29 ;  /* 0x0000001d00077202 */ /* 0x000fe20000000f00 */
[----:B------:R-:W2:Y:S01]  /*1e10*/  LDCU.64 UR10, c[0x0][0x380] ;  /* 0x00007000ff0a77ac */ /* 0x000ea20008000a00 */
[----:B------:R-:W-:Y:S01]  /*1e20*/  F2FP.F16.F32.PACK_AB R5, R5, R4 ;  /* 0x000000040505723e */ /* 0x000fe200000000ff */
[----:B-1----:R-:W-:Y:S02]  /*1e30*/  IMAD R3, R17, UR12, RZ ;  /* 0x0000000c11037c24 */ /* 0x002fe4000f8e02ff */
[----:B------:R-:W-:-:S04]  /*1e40*/  IMAD.WIDE.U32 R6, R24, UR12, R6 ;  /* 0x0000000c18067c25 */ /* 0x000fc8000f8e0006 */
[----:B------:R-:W-:Y:S01]  /*1e50*/  IMAD R3, R24, UR13, R3 ;  /* 0x0000000d18037c24 */ /* 0x000fe2000f8e0203 */
[----:B--2---:R-:W-:-:S04]  /*1e60*/  LEA R2, P1, R6, UR10, 0x1 ;  /* 0x0000000a06027c11 */ /* 0x004fc8000f8208ff */
[----:B------:R-:W-:-:S04]  /*1e70*/  IADD3 R3, PT, PT, R7, R3, RZ ;  /* 0x0000000307037210 */ /* 0x000fc80007ffe0ff */
[----:B------:R-:W-:-:S05]  /*1e80*/  LEA.HI.X R3, R6, UR11, R3, 0x1, P1 ;  /* 0x0000000b06037c11 */ /* 0x000fca00088f0c03 */
[----:B------:R1:W-:Y:S02]  /*1e90*/  STG.E desc[UR16][R2.64], R5 ;  /* 0x0000000502007986 */ /* 0x0003e4000c101910 */
.L_x_1569:
[----:B------:R-:W-:Y:S05]  /*1ea0*/  BSYNC.RECONVERGENT B0 ;  /* 0x0000000000007941 */ /* 0x000fea0003800200 */
.L_x_1568:
[----:B------:R-:W-:Y:S02]  /*1eb0*/  UIADD3 UR8, UPT, UPT, UR20, UR8, URZ ;  /* 0x0000000814087290 */ /* 0x000fe4000fffe0ff */
[----:B------:R-:W-:Y:S02]  /*1ec0*/  UIADD3 UR4, UPT, UPT, UR4, 0x1, URZ ;  /* 0x0000000104047890 */ /* 0x000fe4000fffe0ff */
[----:B------:R-:W-:-:S09]  /*1ed0*/  UISETP.GE.AND UP0, UPT, UR8, UR7, UPT ;  /* 0x000000070800728c */ /* 0x000fd2000bf06270 */
[----:B------:R-:W-:Y:S05]  /*1ee0*/  BRA.U !UP0, `(.L_x_1570) ;  /* 0xffffffe108d07547 */ /* 0x000fea000b83ffff */
[----:B------:R-:W-:Y:S05]  /*1ef0*/  EXIT ;  /* 0x000000000000794d */ /* 0x000fea0003800000 */
.L_x_1571:
        /* <DEDUP_REMOVED lines=16> */
.L_x_2108:


//--------------------- .text._Z35group_norm_nhwc_fwd_one_pass_kernelI11Fp16IOFp32WLi128ELi10ELi640EEv26Group_norm_nhwc_fwd_params --------------------------
	.section	.text._Z35group_norm_nhwc_fwd_one_pass_kernelI11Fp16IOFp32WLi128ELi10ELi640EEv26Group_norm_nhwc_fwd_params,"ax",@progbits
	.align	128
        .global         _Z35group_norm_nhwc_fwd_one_pass_kernelI11Fp16IOFp32WLi128ELi10ELi640EEv26Group_norm_nhwc_fwd_params
        .type           _Z35group_norm_nhwc_fwd_one_pass_kernelI11Fp16IOFp32WLi128ELi10ELi640EEv26Group_norm_nhwc_fwd_params,@function
        .size           _Z35group_norm_nhwc_fwd_one_pass_kernelI11Fp16IOFp32WLi128ELi10ELi640EEv26Group_norm_nhwc_fwd_params,(.L_x_2109 - _Z35group_norm_nhwc_fwd_one_pass_kernelI11Fp16IOFp32WLi128ELi10ELi640EEv26Group_norm_nhwc_fwd_params)
        .other          _Z35group_norm_nhwc_fwd_one_pass_kernelI11Fp16IOFp32WLi128ELi10ELi640EEv26Group_norm_nhwc_fwd_params,@"STO_CUDA_ENTRY STV_DEFAULT"
_Z35group_norm_nhwc_fwd_one_pass_kernelI11Fp16IOFp32WLi128ELi10ELi640EEv26Group_norm_nhwc_fwd_params:
.text._Z35group_norm_nhwc_fwd_one_pass_kernelI11Fp16IOFp32WLi128ELi10ELi640EEv26Group_norm_nhwc_fwd_params:
        /* <DEDUP_REMOVED lines=35> */
.L_x_1587:
        /* <DEDUP_REMOVED lines=97> */
.L_x_1573:
[----:B------:R-:W-:Y:S05]  /*0840*/  BSYNC.RECONVERGENT B0 ;  /* 0x0000000000007941 */ /* 0x000fea0003800200 */
.L_x_1572:
        /* <DEDUP_REMOVED lines=56> */
.L_x_1575:
[----:B------:R-:W-:Y:S05]  /*0bd0*/  BSYNC.RECONVERGENT B0 ;  /* 0x0000000000007941 */ /* 0x000fea0003800200 */
.L_x_1574:
        /* <DEDUP_REMOVED lines=31> */
.L_x_1578:
[----:B---3--:R-:W3:Y:S04]  /*0dd0*/  LDG.E.STRONG.GPU R4, desc[UR16][R6.64] ;  /* 0x0000001006047981 */ /* 0x008ee8000c1ef900 */
[----:B---3--:R-:W-:Y:S01]  /*0de0*/  CCTL.IVALL ;  /* 0x00000000ff00798f */ /* 0x008fe20002000000 */
[----:B------:R-:W-:Y:S05]  /*0df0*/  YIELD ;  /* 0x0000000000007946 */ /* 0x000fea0003800000 */
[----:B------:R-:W-:-:S13]  /*0e00*/  ISETP.NE.AND P1, PT, R4, R9, PT ;  /* 0x000000090400720c */ /* 0x000fda0003f25270 */
[----:B------:R-:W-:Y:S05]  /*0e10*/  @P1 BRA `(.L_x_1578) ;  /* 0xfffffffc00ec1947 */ /* 0x000fea000383ffff */
.L_x_1577:
        /* <DEDUP_REMOVED lines=15> */
.L_x_1580:
        /* <DEDUP_REMOVED lines=91> */
.L_x_1579:
        /* <DEDUP_REMOVED lines=52> */
.L_x_1581:
        /* <DEDUP_REMOVED lines=27> */
.L_x_1582:
        /* <DEDUP_REMOVED lines=13> */
.L_x_1583:
[----:B------:R-:W-:Y:S05]  /*1a80*/  BSYNC.RECONVERGENT B0 ;  /* 0x0000000000007941 */ /* 0x000fea0003800200 */
.L_x_1576:
        /* <DEDUP_REMOVED lines=51> */
.L_x_1584:
        /* <DEDUP_REMOVED lines=14> */
.L_x_1586:
[----:B------:R-:W-:Y:S05]  /*1ea0*/  BSYNC.RECONVERGENT B0 ;  /* 0x0000000000007941 */ /* 0x000fea0003800200 */
.L_x_1585:
[----:B------:R-:W-:Y:S02]  /*1eb0*/  UIADD3 UR8, UPT, UPT, UR20, UR8, URZ ;  /* 0x0000000814087290 */ /* 0x000fe4000fffe0ff */
[----:B------:R-:W-:Y:S02]  /*1ec0*/  UIADD3 UR4, UPT, UPT, UR4, 0x1, URZ ;  /* 0x0000000104047890 */ /* 0x000fe4000fffe0ff */
[----:B------:R-:W-:-:S09]  /*1ed0*/  UISETP.GE.AND UP0, UPT, UR8, UR7, UPT ;  /* 0x000000070800728c */ /* 0x000fd2000bf06270 */
[----:B------:R-:W-:Y:S05]  /*1ee0*/  BRA.U !UP0, `(.L_x_1587) ;  /* 0xffffffe108d07547 */ /* 0x000fea000b83ffff */
[----:B------:R-:W-:Y:S05]  /*1ef0*/  EXIT ;  /* 0x000000000000794d */ /* 0x000fea0003800000 */
.L_x_1588:
        /* <DEDUP_REMOVED lines=16> */
.L_x_2109:


//--------------------- .text._Z35group_norm_nhwc_fwd_one_pass_kernelI11Fp16IOFp32WLi256ELi10ELi640EEv26Group_norm_nhwc_fwd_params --------------------------
	.section	.text._Z35group_norm_nhwc_fwd_one_pass_kernelI11Fp16IOFp32WLi256ELi10ELi640EEv26Group_norm_nhwc_fwd_params,"ax",@progbits
	.align	128
        .global         _Z35group_norm_nhwc_fwd_one_pass_kernelI11Fp16IOFp32WLi256ELi10ELi640EEv26Group_norm_nhwc_fwd_params
        .type           _Z35group_norm_nhwc_fwd_one_pass_kernelI11Fp16IOFp32WLi256ELi10ELi640EEv26Group_norm_nhwc_fwd_params,@function
        .size           _Z35group_norm_nhwc_fwd_one_pass_kernelI11Fp16IOFp32WLi256ELi10ELi640EEv26Group_norm_nhwc_fwd_params,(.L_x_2110 - _Z35group_norm_nhwc_fwd_one_pass_kernelI11Fp16IOFp32WLi256ELi10ELi640EEv26Group_norm_nhwc_fwd_params)
        .other          _Z35group_norm_nhwc_fwd_one_pass_kernelI11Fp16IOFp32WLi256ELi10ELi640EEv26Group_norm_nhwc_fwd_params,@"STO_CUDA_ENTRY STV_DEFAULT"
_Z35group_norm_nhwc_fwd_one_pass_kernelI11Fp16IOFp32WLi256ELi10ELi640EEv26Group_norm_nhwc_fwd_params:
.text._Z35group_norm_nhwc_fwd_one_pass_kernelI11Fp16IOFp32WLi256ELi10ELi640EEv26Group_norm_nhwc_fwd_params:
        /* <DEDUP_REMOVED lines=36> */
.L_x_1608:
[----:B------:R-:W0:Y:S01]  /*0240*/  LDC R0, c[0x0][0x3f8] ;  /* 0x0000fe00ff007b82 */ /* 0x000e220000000800 */
[----:B-----5:R-:W-:Y:S01]  /*0250*/  IABS R10, UR7 ;  /* 0x00000007000a7c13 */ /* 0x020fe20008000000 */
[----:B-1----:R-:W1:Y:S01]  /*0260*/  LDCU.64 UR8, c[0x0][0x3e8] ;  /* 0x00007d00ff0877ac */ /* 0x002e620008000a00 */
[----:B0---4-:R-:W-:Y:S02]  /*0270*/  IABS R8, R0 ;  /* 0x0000000000087213 */ /* 0x011fe40000000000 */
[----:B------:R-:W-:Y:S02]  /*0280*/  ISETP.NE.AND P3, PT, R0, RZ, PT ;  /* 0x000000ff0000720c */ /* 0x000fe40003f65270 */
[----:B---3--:R-:W0:Y:S08]  /*0290*/  I2F.RP R5, R8 ;  /* 0x0000000800057306 */ /* 0x008e300000209400 */
[----:B0-----:R-:W0:Y:S02]  /*02a0*/  MUFU.RCP R5, R5 ;  /* 0x0000000500057308 */ /* 0x001e240000001000 */
[----:B0-----:R-:W-:-:S06]  /*02b0*/  IADD3 R2, PT, PT, R5, 0xffffffe, RZ ;  /* 0x0ffffffe05027810 */ /* 0x001fcc0007ffe0ff */
[----:B--2---:R0:W2:Y:S02]  /*02c0*/  F2I.FTZ.U32.TRUNC.NTZ R3, R2 ;  /* 0x0000000200037305 */ /* 0x0040a4000021f000 */
[----:B0-----:R-:W-:Y:S01]  /*02d0*/  IMAD.MOV.U32 R2, RZ, RZ, RZ ;  /* 0x000000ffff027224 */ /* 0x001fe200078e00ff */
        /* <DEDUP_REMOVED lines=16> */
[----:B------:R-:W-:Y:S02]  /*03e0*/  ISETP.GE.U32.AND P1, PT, R22, UR8, PT ;  /* 0x0000000816007c0c */ /* 0x000fe4000bf26070 */
[----:B------:R-:W-:Y:S02]  /*03f0*/  MOV R5, R3 ;  /* 0x0000000300057202 */ /* 0x000fe40000000f00 */
[----:B------:R-:W-:Y:S01]  /*0400*/  ISETP.GE.AND.EX P1, PT, R17, UR9, PT, P1 ;  /* 0x0000000911007c0c */ /* 0x000fe2000bf26310 */
[----:B------:R-:W0:Y:S01]  /*0410*/  LDCU.64 UR8, c[0x0][0x3f0] ;  /* 0x00007e00ff0877ac */ /* 0x000e220008000a00 */
[----:B------:R-:W1:Y:S01]  /*0420*/  @!P2 LDC.64 R8, c[0x0][0x3e0] ;  /* 0x0000f800ff08ab82 */ /* 0x000e620000000a00 */
[----:B------:R-:W-:Y:S01]  /*0430*/  @!P4 IMAD.MOV R5, RZ, RZ, -R5 ;  /* 0x000000ffff05c224 */ /* 0x000fe200078e0a05 */
[----:B------:R-:W-:-:S04]  /*0440*/  @!P3 LOP3.LUT R5, RZ, R0, RZ, 0x33, !PT ;  /* 0x00000000ff05b212 */ /* 0x000fc800078e33ff */
[----:B------:R-:W-:Y:S02]  /*0450*/  IADD3 R23, PT, PT, -R5, RZ, RZ ;  /* 0x000000ff05177210 */ /* 0x000fe40007ffe1ff */
[----:B------:R-:W2:Y:S03]  /*0460*/  @!P2 LDC.64 R12, c[0x0][0x390] ;  /* 0x0000e400ff0cab82 */ /* 0x000ea60000000a00 */
[----:B------:R-:W-:Y:S01]  /*0470*/  IMAD R23, R0, R23, UR7 ;  /* 0x0000000700177e24 */ /* 0x000fe2000f8e0217 */
[----:B------:R-:W-:-:S03]  /*0480*/  SHF.R.S32.HI R0, RZ, 0x1f, R5 ;  /* 0x0000001fff007819 */ /* 0x000fc60000011405 */
[----:B------:R-:W-:Y:S01]  /*0490*/  IMAD R23, R23, 0xa, RZ ;  /* 0x0000000a17177824 */ /* 0x000fe200078e02ff */
[----:B------:R-:W3:Y:S01]  /*04a0*/  @!P1 LDC.64 R2, c[0x0][0x3e0] ;  /* 0x0000f800ff029b82 */ /* 0x000ee20000000a00 */
[----:B0-----:R-:W-:-:S03]  /*04b0*/  IMAD R0, R0, UR8, RZ ;  /* 0x0000000800007c24 */ /* 0x001fc6000f8e02ff */
[----:B------:R-:W-:Y:S01]  /*04c0*/  IADD3 R24, P3, PT, R23, R28, RZ ;  /* 0x0000001c17187210 */ /* 0x000fe20007f7e0ff */
[----:B------:R-:W-:-:S03]  /*04d0*/  IMAD R27, R5, UR9, R0 ;  /* 0x00000009051b7c24 */ /* 0x000fc6000f8e0200 */
[----:B------:R-:W0:Y:S01]  /*04e0*/  @!P1 LDC.64 R10, c[0x0][0x390] ;  /* 0x0000e400ff0a9b82 */ /* 0x000e220000000a00 */
[----:B------:R-:W-:Y:S01]  /*04f0*/  LEA.HI.X.SX32 R25, R23, RZ, 0x1, P3 ;  /* 0x000000ff17197211 */ /* 0x000fe200018f0eff */
[----:B-1----:R-:W-:Y:S02]  /*0500*/  @!P2 IMAD R14, R7, R8, RZ ;  /* 0x00000008070ea224 */ /* 0x002fe400078e02ff */
[----:B------:R-:W-:-:S04]  /*0510*/  IMAD.WIDE.U32 R24, R5, UR8, R24 ;  /* 0x0000000805187c25 */ /* 0x000fc8000f8e0018 */
[----:B------:R-:W-:Y:S01]  /*0520*/  @!P2 IMAD R19, R21, R9, R14 ;  /* 0x000000091513a224 */ /* 0x000fe200078e020e */
[----:B------:R-:W-:Y:S02]  /*0530*/  IADD3 R27, PT, PT, R25, R27, RZ ;  /* 0x0000001b191b7210 */ /* 0x000fe40007ffe0ff */
[-C--:B------:R-:W-:Y:S02]  /*0540*/  @!P1 MOV R26, R24.reuse ;  /* 0x00000018001a9202 */ /* 0x080fe40000000f00 */
[----:B------:R-:W-:Y:S01]  /*0550*/  @!P2 MOV R14, R24 ;  /* 0x00000018000ea202 */ /* 0x000fe20000000f00 */
[----:B---3--:R-:W-:Y:S01]  /*0560*/  @!P1 IMAD R0, R17, R2, RZ ;  /* 0x0000000211009224 */ /* 0x008fe200078e02ff */
[----:B------:R-:W-:-:S03]  /*0570*/  @!P2 MOV R15, R27 ;  /* 0x0000001b000fa202 */ /* 0x000fc60000000f00 */
[C---:B------:R-:W-:Y:S02]  /*0580*/  @!P1 IMAD R5, R22.reuse, R3, R0 ;  /* 0x0000000316059224 */ /* 0x040fe400078e0200 */
[----:B------:R-:W-:-:S04]  /*0590*/  @!P1 IMAD.WIDE.U32 R2, R22, R2, R26 ;  /* 0x0000000216029225 */ /* 0x000fc800078e001a */
[----:B------:R-:W-:Y:S01]  /*05a0*/  @!P2 IMAD.WIDE.U32 R8, R21, R8, R14 ;  /* 0x000000081508a225 */ /* 0x000fe200078e000e */
[----:B------:R-:W-:Y:S02]  /*05b0*/  @!P1 IADD3 R3, PT, PT, R3, R5, RZ ;  /* 0x0000000503039210 */ /* 0x000fe40007ffe0ff */
[----:B0-----:R-:W-:Y:S01]  /*05c0*/  @!P1 LEA R10, P3, R2, R10, 0x1 ;  /* 0x0000000a020a9211 */ /* 0x001fe200078608ff */
[----:B------:R-:W-:Y:S01]  /*05d0*/  @!P2 IMAD.IADD R0, R9, 0x1, R19 ;  /* 0x000000010900a824 */ /* 0x000fe200078e0213 */
[----:B--2---:R-:W-:Y:S02]  /*05e0*/  @!P2 LEA R12, P4, R8, R12, 0x1 ;  /* 0x0000000c080ca211 */ /* 0x004fe400078808ff */
[----:B------:R-:W-:Y:S01]  /*05f0*/  @!P1 LEA.HI.X R11, R2, R11, R3, 0x1, P3 ;  /* 0x0000000b020b9211 */ /* 0x000fe200018f0c03 */
[----:B------:R-:W-:Y:S01]  /*0600*/  HFMA2 R3, -RZ, RZ, 0, 0 ;  /* 0x00000000ff037431 */ /* 0x000fe200000001ff */
[----:B------:R-:W-:Y:S02]  /*0610*/  MOV R5, RZ ;  /* 0x000000ff00057202 */ /* 0x000fe40000000f00 */
[----:B------:R-:W-:-:S05]  /*0620*/  @!P2 LEA.HI.X R13, R8, R13, R0, 0x1, P4 ;  /* 0x0000000d080da211 */ /* 0x000fca00020f0c00 */
[----:B------:R-:W2:Y:S04]  /*0630*/  @!P2 LDG.E R5, desc[UR14][R12.64] ;  /* 0x0000000e0c05a981 */ /* 0x000ea8000c1e1900 */
[----:B------:R-:W3:Y:S01]  /*0640*/  @!P1 LDG.E R3, desc[UR14][R10.64] ;  /* 0x0000000e0a039981 */ /* 0x000ee2000c1e1900 */
[C---:B------:R-:W-:Y:S02]  /*0650*/  ISETP.GT.AND P1, PT, R6.reuse, 0x1e, PT ;  /* 0x0000001e0600780c */ /* 0x040fe40003f24270 */
[----:B------:R-:W-:Y:S01]  /*0660*/  ISETP.GT.AND P2, PT, R6, 0xf, PT ;  /* 0x0000000f0600780c */ /* 0x000fe20003f44270 */
[----:B------:R-:W-:Y:S01]  /*0670*/  BSSY.RECONVERGENT B0, `(.L_x_1589) ;  /* 0x0000031000007945 */ /* 0x000fe20003800200 */
[----:B--2---:R-:W-:Y:S02]  /*0680*/  HADD2.F32 R2, -RZ, R5.H1_H1 ;  /* 0x30000005ff027230 */ /* 0x004fe40000004100 */
[----:B---3--:R-:W-:-:S02]  /*0690*/  HADD2.F32 R0, -RZ, R3.H1_H1 ;  /* 0x30000003ff007230 */ /* 0x008fc40000004100 */
[----:B------:R-:W-:-:S03]  /*06a0*/  HADD2.F32 R3, -RZ, R3.H0_H0 ;  /* 0x20000003ff037230 */ /* 0x000fc60000004100 */
[----:B------:R-:W-:Y:S01]  /*06b0*/  FMUL.FTZ R14, R0, R0 ;  /* 0x00000000000e7220 */ /* 0x000fe20000410000 */
[----:B------:R-:W-:Y:S02]  /*06c0*/  HADD2.F32 R5, -RZ, R5.H0_H0 ;  /* 0x20000005ff057230 */ /* 0x000fe40000004100 */
[C---:B------:R-:W-:Y:S01]  /*06d0*/  FADD.FTZ R8, R3.reuse, R0 ;  /* 0x0000000003087221 */ /* 0x040fe20000010000 */
[----:B------:R-:W-:Y:S01]  /*06e0*/  FMUL.FTZ R18, R2, R2 ;  /* 0x0000000202127220 */ /* 0x000fe20000410000 */
[----:B------:R-:W-:Y:S01]  /*06f0*/  FFMA.FTZ R14, R3, R3, R14 ;  /* 0x00000003030e7223 */ /* 0x000fe2000001000e */
[C---:B------:R-:W-:Y:S01]  /*0700*/  FADD.FTZ R9, R5.reuse, R2 ;  /* 0x0000000205097221 */ /* 0x040fe20000010000 */
[----:B------:R-:W-:Y:S01]  /*0710*/  FADD.FTZ R8, RZ, R8 ;  /* 0x00000008ff087221 */ /* 0x000fe20000010000 */
[----:B------:R-:W-:Y:S01]  /*0720*/  FFMA.FTZ R11, R5, R5, R18 ;  /* 0x00000005050b7223 */ /* 0x000fe20000010012 */
[----:B------:R-:W-:Y:S02]  /*0730*/  FADD.FTZ R14, RZ, R14 ;  /* 0x0000000eff0e7221 */ /* 0x000fe40000010000 */
[----:B------:R-:W-:-:S02]  /*0740*/  FADD.FTZ R8, R8, R9 ;  /* 0x0000000908087221 */ /* 0x000fc40000010000 */
[----:B------:R-:W-:-:S03]  /*0750*/  FADD.FTZ R9, R14, R11 ;  /* 0x0000000b0e097221 */ /* 0x000fc60000010000 */
[----:B------:R-:W0:Y:S04]  /*0760*/  SHFL.DOWN PT, R11, R8, 0x1, 0x1f ;  /* 0x08201f00080b7f89 */ /* 0x000e2800000e0000 */
[----:B------:R-:W1:Y:S01]  /*0770*/  SHFL.DOWN PT, R10, R9, 0x1, 0x1f ;  /* 0x08201f00090a7f89 */ /* 0x000e6200000e0000 */
[----:B0-----:R-:W-:Y:S01]  /*0780*/  @!P1 FADD.FTZ R8, R8, R11 ;  /* 0x0000000b08089221 */ /* 0x001fe20000010000 */
[----:B-1----:R-:W-:-:S04]  /*0790*/  @!P1 FADD.FTZ R9, R9, R10 ;  /* 0x0000000a09099221 */ /* 0x002fc80000010000 */
[----:B------:R-:W0:Y:S04]  /*07a0*/  SHFL.DOWN PT, R11, R8, 0x2, 0x1f ;  /* 0x08401f00080b7f89 */ /* 0x000e2800000e0000 */
[----:B------:R-:W1:Y:S01]  /*07b0*/  SHFL.DOWN PT, R10, R9, 0x2, 0x1f ;  /* 0x08401f00090a7f89 */ /* 0x000e6200000e0000 */
[----:B------:R-:W-:-:S13]  /*07c0*/  ISETP.GT.AND P1, PT, R6, 0x1d, PT ;  /* 0x0000001d0600780c */ /* 0x000fda0003f24270 */
        /* <DEDUP_REMOVED lines=9> */
[----:B------:R-:W-:Y:S01]  /*0860*/  ISETP.GT.AND P1, PT, R6, 0x17, PT ;  /* 0x000000170600780c */ /* 0x000fe20003f24270 */
        /* <DEDUP_REMOVED lines=17> */
.L_x_1590:
[----:B------:R-:W-:Y:S05]  /*0980*/  BSYNC.RECONVERGENT B0 ;  /* 0x0000000000007941 */ /* 0x000fea0003800200 */
.L_x_1589:
        /* <DEDUP_REMOVED lines=56> */
.L_x_1592:
[----:B------:R-:W-:Y:S05]  /*0d10*/  BSYNC.RECONVERGENT B0 ;  /* 0x0000000000007941 */ /* 0x000fea0003800200 */
.L_x_1591:
        /* <DEDUP_REMOVED lines=31> */
.L_x_1595:
[----:B---3--:R-:W2:Y:S04]  /*0f10*/  LDG.E.STRONG.GPU R8, desc[UR14][R10.64] ;  /* 0x0000000e0a087981 */ /* 0x008ea8000c1ef900 */
[----:B--2---:R-:W-:Y:S01]  /*0f20*/  CCTL.IVALL ;  /* 0x00000000ff00798f */ /* 0x004fe20002000000 */
[----:B------:R-:W-:Y:S05]  /*0f30*/  YIELD ;  /* 0x0000000000007946 */ /* 0x000fea0003800000 */
[----:B------:R-:W-:-:S13]  /*0f40*/  ISETP.NE.AND P1, PT, R8, R13, PT ;  /* 0x0000000d0800720c */ /* 0x000fda0003f25270 */
[----:B------:R-:W-:Y:S05]  /*0f50*/  @P1 BRA `(.L_x_1595) ;  /* 0xfffffffc00ec1947 */ /* 0x000fea000383ffff */
.L_x_1594:
        /* <DEDUP_REMOVED lines=15> */
.L_x_1597:
        /* <DEDUP_REMOVED lines=15> */
[----:B------:R-:W-:Y:S02]  /*1140*/  MOV R12, UR24 ;  /* 0x00000018000c7c02 */ /* 0x000fe40008000f00 */
        /* <DEDUP_REMOVED lines=75> */
.L_x_1596:
[----:B------:R-:W-:-:S13]  /*1600*/  LOP3.LUT P1, RZ, R4, 0x7, RZ, 0xc0, !PT ;  /* 0x0000000704ff7812 */ /* 0x000fda000782c0ff */
[----:B------:R-:W-:Y:S05]  /*1610*/  @!P1 BRA `(.L_x_1593) ;  /* 0x0000000400709947 */ /* 0x000fea0003800000 */
[----:B---3--:R-:W-:-:S05]  /*1620*/  LOP3.LUT R8, R4, 0x7, RZ, 0xc0, !PT ;  /* 0x0000000704087812 */ /* 0x008fca00078ec0ff */
[----:B------:R-:W-:-:S05]  /*1630*/  VIADD R8, R8, 0xffffffff ;  /* 0xffffffff08087836 */ /* 0x000fca0000000000 */
        /* <DEDUP_REMOVED lines=48> */
.L_x_1598:
        /* <DEDUP_REMOVED lines=28> */
.L_x_1599:
        /* <DEDUP_REMOVED lines=13> */
.L_x_1600:
[----:B------:R-:W-:Y:S05]  /*1bd0*/  BSYNC.RECONVERGENT B0 ;  /* 0x0000000000007941 */ /* 0x000fea0003800200 */
.L_x_1593:
        /* <DEDUP_REMOVED lines=30> */
[----:B------:R-:W-:-:S06]  /*1dc0*/  HFMA2 R29, -RZ, RZ, 1.875, 0 ;  /* 0x3f800000ff1d7431 */ /* 0x000fcc00000001ff */
        /* <DEDUP_REMOVED lines=25> */
[----:B------:R-:W-:-:S05]  /*1f60*/  F2FP.F16.F32.PACK_AB R3, R19, R0 ;  /* 0x000000001303723e */ /* 0x000fca00000000ff */
[----:B------:R2:W-:Y:S02]  /*1f70*/  STG.E desc[UR14][R14.64], R3 ;  /* 0x000000030e007986 */ /* 0x0005e4000c10190e */
.L_x_1604:
[----:B------:R-:W-:Y:S05]  /*1f80*/  BSYNC.RECONVERGENT B1 ;  /* 0x0000000000017941 */ /* 0x000fea0003800200 */
.L_x_1603:
[----:B------:R-:W-:Y:S05]  /*1f90*/  @P2 BRA `(.L_x_1605) ;  /* 0x00000004004c2947 */ /* 0x000fea0003800000 */
[----:B------:R-:W0:Y:S01]  /*1fa0*/  LDCU.64 UR8, c[0x0][0x3e0] ;  /* 0x00007c00ff0877ac */ /* 0x000e220008000a00 */
[--C-:B------:R-:W-:Y:S01]  /*1fb0*/  FADD.FTZ R0, R5, -R23.reuse ;  /* 0x8000001705007221 */ /* 0x100fe20000010000 */
[----:B------:R-:W-:Y:S01]  /*1fc0*/  FADD.FTZ R2, R2, -R23 ;  /* 0x8000001702027221 */ /* 0x000fe20000010000 */
[----:B------:R-:W-:Y:S01]  /*1fd0*/  IMAD.MOV.U32 R25, RZ, RZ, R27 ;  /* 0x000000ffff197224 */ /* 0x000fe200078e001b */
[----:B------:R-:W3:Y:S01]  /*1fe0*/  LDCU.64 UR10, c[0x0][0x380] ;  /* 0x00007000ff0a77ac */ /* 0x000ee20008000a00 */
[-C--:B-12---:R-:W-:Y:S01]  /*1ff0*/  FMUL.FTZ R3, R0, R29.reuse ;  /* 0x0000001d00037220 */ /* 0x086fe20000410000 */
[----:B------:R-:W-:-:S03]  /*2000*/  FMUL.FTZ R2, R2, R29 ;  /* 0x0000001d02027220 */ /* 0x000fc60000410000 */
[----:B-----5:R-:W-:Y:S01]  /*2010*/  FFMA.FTZ R5, R8, R3, R10 ;  /* 0x0000000308057223 */ /* 0x020fe2000001000a */
[----:B------:R-:W-:-:S05]  /*2020*/  FFMA.FTZ R0, R9, R2, R11 ;  /* 0x0000000209007223 */ /* 0x000fca000001000b */
[----:B------:R-:W-:Y:S01]  /*2030*/  F2FP.F16.F32.PACK_AB R5, R0, R5 ;  /* 0x000000050005723e */ /* 0x000fe200000000ff */
        /* <DEDUP_REMOVED lines=8> */
.L_x_1602:
        /* <DEDUP_REMOVED lines=32> */
[----:B------:R-:W-:Y:S02]  /*22c0*/  F2FP.F16.F32.PACK_AB R3, R3, R0 ;  /* 0x000000000303723e */ /* 0x000fe400000000ff */
[----:B------:R-:W-:-:S05]  /*22d0*/  LEA.HI.X R13, R14, UR17, R13, 0x1, P1 ;  /* 0x000000110e0d7c11 */ /* 0x000fca00088f0c0d */
[----:B------:R2:W-:Y:S02]  /*22e0*/  STG.E desc[UR14][R12.64], R3 ;  /* 0x000000030c007986 */ /* 0x0005e4000c10190e */
.L_x_1607:
[----:B------:R-:W-:Y:S05]  /*22f0*/  BSYNC.RECONVERGENT B1 ;  /* 0x0000000000017941 */ /* 0x000fea0003800200 */
.L_x_1606:
        /* <DEDUP_REMOVED lines=27> */
[----:B------:R-:W-:-:S05]  /*24b0*/  F2FP.F16.F32.PACK_AB R13, R13, R0 ;  /* 0x000000000d0d723e */ /* 0x000fca00000000ff */
[----:B------:R4:W-:Y:S02]  /*24c0*/  STG.E desc[UR14][R8.64], R13 ;  /* 0x0000000d08007986 */ /* 0x0009e4000c10190e */
.L_x_1605:
[----:B------:R-:W-:Y:S05]  /*24d0*/  BSYNC.RECONVERGENT B0 ;  /* 0x0000000000007941 */ /* 0x000fea0003800200 */
.L_x_1601:
        /* <DEDUP_REMOVED lines=8> */
.L_x_1609:
        /* <DEDUP_REMOVED lines=10> */
.L_x_2110:


//--------------------- .text._Z35group_norm_nhwc_fwd_one_pass_kernelI11Fp16IOFp32WLi512ELi10ELi640EEv26Group_norm_nhwc_fwd_params --------------------------
	.section	.text._Z35group_norm_nhwc_fwd_one_pass_kernelI11Fp16IOFp32WLi512ELi10ELi640EEv26Group_norm_nhwc_fwd_params,"ax",@progbits
	.align	128
        .global         _Z35group_norm_nhwc_fwd_one_pass_kernelI11Fp16IOFp32WLi512ELi10ELi640EEv26Group_norm_nhwc_fwd_params
        .type           _Z35group_norm_nhwc_fwd_one_pass_kernelI11Fp16IOFp32WLi512ELi10ELi640EEv26Group_norm_nhwc_fwd_params,@function
        .size           _Z35group_norm_nhwc_fwd_one_pass_kernelI11Fp16IOFp32WLi512ELi10ELi640EEv26Group_norm_nhwc_fwd_params,(.L_x_2111 - _Z35group_norm_nhwc_fwd_one_pass_kernelI11Fp16IOFp32WLi512ELi10ELi640EEv26Group_norm_nhwc_fwd_params)
        .other          _Z35group_norm_nhwc_fwd_one_pass_kernelI11Fp16IOFp32WLi512ELi10ELi640EEv26Group_norm_nhwc_fwd_params,@"STO_CUDA_ENTRY STV_DEFAULT"
_Z35group_norm_nhwc_fwd_one_pass_kernelI11Fp16IOFp32WLi512ELi10ELi640EEv26Group_norm_nhwc_fwd_params:
.text._Z35group_norm_nhwc_fwd_one_pass_kernelI11Fp16IOFp32WLi512ELi10ELi640EEv26Group_norm_nhwc_fwd_params:
        /* <DEDUP_REMOVED lines=40> */
.L_x_1637:
[----:B0-----:R-:W0:Y:S01]  /*0280*/  LDCU UR5, c[0x0][0x3f8] ;  /* 0x00007f00ff0577ac */ /* 0x001e220008000800 */
[----:B------:R-:W-:Y:S02]  /*0290*/  IABS R6, UR9 ;  /* 0x0000000900067c13 */ /* 0x000fe40008000000 */
[C---:B------:R-:W-:Y:S01]  /*02a0*/  IADD3 R29, PT, PT, R23.reuse, 0x80, RZ ;  /* 0x00000080171d7810 */ /* 0x040fe20007ffe0ff */
[----:B-1----:R-:W1:Y:S01]  /*02b0*/  LDCU.64 UR14, c[0x0][0x3e8] ;  /* 0x00007d00ff0e77ac */ /* 0x002e620008000a00 */
[----:B------:R-:W-:Y:S02]  /*02c0*/  SHF.R.S32.HI R13, RZ, 0x1f, R23 ;  /* 0x0000001fff0d7819 */ /* 0x000fe40000011417 */
[----:B------:R-:W-:Y:S02]  /*02d0*/  LOP3.LUT R26, R22, 0xffff, RZ, 0xc0, !PT ;  /* 0x0000ffff161a7812 */ /* 0x000fe400078ec0ff */
[----:B------:R-:W-:Y:S02]  /*02e0*/  IADD3 R12, PT, PT, R23, 0x100, RZ ;  /* 0x00000100170c7810 */ /* 0x000fe40007ffe0ff */
[----:B0-----:R-:W-:-:S04]  /*02f0*/  MOV R0, UR5 ;  /* 0x0000000500007c02 */ /* 0x001fc80008000f00 */
[----:B--23--:R-:W-:Y:S02]  /*0300*/  IABS R5, R0 ;  /* 0x0000000000057213 */ /* 0x00cfe40000000000 */
[----:B-1----:R-:W-:Y:S02]  /*0310*/  ISETP.GE.U32.AND P2, PT, R29, UR14, PT ;  /* 0x0000000e1d007c0c */ /* 0x002fe4000bf46070 */
[----:B------:R-:W0:Y:S01]  /*0320*/  I2F.RP R0, R5 ;  /* 0x0000000500007306 */ /* 0x000e220000209400 */
[----:B------:R-:W-:-:S07]  /*0330*/  ISETP.GE.U32.AND P4, PT, R20, UR14, PT ;  /* 0x0000000e14007c0c */ /* 0x000fce000bf86070 */
        /* <DEDUP_REMOVED lines=21> */
[----:B------:R-:W-:Y:S02]  /*0490*/  PLOP3.LUT P1, PT, PT, PT, UP1, 0x80, 0x8 ;  /* 0x000000000008781c */ /* 0x000fe40003f2f018 */
[----:B0-----:R-:W-:Y:S02]  /*04a0*/  MOV R7, UR12 ;  /* 0x0000000c00077c02 */ /* 0x001fe40008000f00 */
        /* <DEDUP_REMOVED lines=40> */
[----:B------:R-:W-:Y:S02]  /*0730*/  @!P2 IMAD.IADD R11, R29, 0x1, R11 ;  /* 0x000000011d0ba824 */ /* 0x000fe400078e020b */
[----:B------:R-:W-:-:S05]  /*0740*/  @!P1 IMAD.WIDE.U32 R14, R23, R8, R14 ;  /* 0x00000008170e9225 */ /* 0x000fca00078e000e */
[----:B------:R-:W3:Y:S01]  /*0750*/  @!P3 LDC.64 R8, c[0x0][0x390] ;  /* 0x0000e400ff08bb82 */ /* 0x000ee20000000a00 */
[----:B------:R-:W-:Y:S02]  /*0760*/  @!P1 IADD3 R15, PT, PT, R15, R10, RZ ;  /* 0x0000000a0f0f9210 */ /* 0x000fe40007ffe0ff */
        /* <DEDUP_REMOVED lines=21> */
[----:B------:R-:W-:-:S04]  /*08c0*/  @!P4 IMAD.WIDE.U32 R4, R20, R10, R4 ;  /* 0x0000000a1404c225 */ /* 0x000fc800078e0004 */
[----:B------:R-:W-:Y:S01]  /*08d0*/  HFMA2 R11, -RZ, RZ, 0, 0 ;  /* 0x00000000ff0b7431 */ /* 0x000fe200000001ff */
[----:B------:R-:W3:Y:S01]  /*08e0*/  @!P1 LDG.E R16, desc[UR16][R28.64] ;  /* 0x000000101c109981 */ /* 0x000ee2000c1e1900 */
[----:B------:R-:W-:Y:S01]  /*08f0*/  @!P4 IMAD.IADD R0, R5, 0x1, R13 ;  /* 0x000000010500c824 */ /* 0x000fe200078e020d */
[----:B-1----:R-:W-:-:S04]  /*0900*/  @!P4 LEA R2, P2, R4, R2, 0x1 ;  /* 0x000000020402c211 */ /* 0x002fc800078408ff */
[----:B------:R-:W-:Y:S01]  /*0910*/  @!P4 LEA.HI.X R3, R4, R3, R0, 0x1, P2 ;  /* 0x000000030403c211 */ /* 0x000fe200010f0c00 */
[----:B------:R-:W-:Y:S01]  /*0920*/  HFMA2 R4, -RZ, RZ, 0, 0 ;  /* 0x00000000ff047431 */ /* 0x000fe200000001ff */
[----:B------:R0:W4:Y:S05]  /*0930*/  @!P3 LDG.E R11, desc[UR16][R8.64] ;  /* 0x00000010080bb981 */ /* 0x00012a000c1e1900 */
[----:B------:R1:W5:Y:S01]  /*0940*/  @!P4 LDG.E R4, desc[UR16][R2.64] ;  /* 0x000000100204c981 */ /* 0x000362000c1e1900 */
[C---:B------:R-:W-:Y:S01]  /*0950*/  ISETP.GT.AND P2, PT, R18.reuse, 0x1e, PT ;  /* 0x0000001e1200780c */ /* 0x040fe20003f44270 */
[----:B------:R-:W-:Y:S01]  /*0960*/  BSSY.RECONVERGENT B0, `(.L_x_1610) ;  /* 0x000003a000007945 */ /* 0x000fe20003800200 */
[----:B------:R-:W-:Y:S01]  /*0970*/  ISETP.GT.AND P3, PT, R18, 0xf, PT ;  /* 0x0000000f1200780c */ /* 0x000fe20003f64270 */
[----:B--2---:R-:W-:-:S02]  /*0980*/  HADD2.F32 R5, -RZ, R12.H1_H1 ;  /* 0x3000000cff057230 */ /* 0x004fc40000004100 */
[----:B------:R-:W-:-:S03]  /*0990*/  HADD2.F32 R6, -RZ, R12.H0_H0 ;  /* 0x2000000cff067230 */ /* 0x000fc60000004100 */
[----:B------:R-:W-:Y:S02]  /*09a0*/  FMUL.FTZ R15, R5, R5 ;  /* 0x00000005050f7220 */ /* 0x000fe40000410000 */
[C---:B0-----:R-:W-:Y:S02]  /*09b0*/  FADD.FTZ R9, R6.reuse, R5 ;  /* 0x0000000506097221 */ /* 0x041fe40000010000 */
[----:B------:R-:W-:Y:S01]  /*09c0*/  FFMA.FTZ R10, R6, R6, R15 ;  /* 0x00000006060a7223 */ /* 0x000fe2000001000f */
[--C-:B---3--:R-:W-:Y:S02]  /*09d0*/  HADD2.F32 R7, -RZ, R16.reuse.H1_H1 ;  /* 0x30000010ff077230 */ /* 0x108fe40000004100 */
[----:B------:R-:W-:-:S03]  /*09e0*/  HADD2.F32 R16, -RZ, R16.H0_H0 ;  /* 0x20000010ff107230 */ /* 0x000fc60000004100 */
[----:B------:R-:W-:Y:S02]  /*09f0*/  FMUL.FTZ R13, R7, R7 ;  /* 0x00000007070d7220 */ /* 0x000fe40000410000 */
[C---:B------:R-:W-:Y:S01]  /*0a00*/  FADD.FTZ R8, R16.reuse, R7 ;  /* 0x0000000710087221 */ /* 0x040fe20000010000 */
[--C-:B----4-:R-:W-:Y:S02]  /*0a10*/  HADD2.F32 R0, -RZ, R11.reuse.H1_H1 ;  /* 0x3000000bff007230 */ /* 0x110fe40000004100 */
[----:B------:R-:W-:Y:S01]  /*0a20*/  FFMA.FTZ R13, R16, R16, R13 ;  /* 0x00000010100d7223 */ /* 0x000fe2000001000d */
[----:B-1----:R-:W-:Y:S02]  /*0a30*/  HADD2.F32 R2, -RZ, R11.H0_H0 ;  /* 0x2000000bff027230 */ /* 0x002fe40000004100 */
[----:B------:R-:W-:Y:S01]  /*0a40*/  FADD.FTZ R8, RZ, R8 ;  /* 0x00000008ff087221 */ /* 0x000fe20000010000 */
[----:B------:R-:W-:Y:S01]  /*0a50*/  FADD.FTZ R13, RZ, R13 ;  /* 0x0000000dff0d7221 */ /* 0x000fe20000010000 */
[----:B------:R-:W-:-:S02]  /*0a60*/  FMUL.FTZ R11, R0, R0 ;  /* 0x00000000000b7220 */ /* 0x000fc40000410000 */
[----:B------:R-:W-:Y:S01]  /*0a70*/  FADD.FTZ R8, R8, R9 ;  /* 0x0000000908087221 */ /* 0x000fe20000010000 */
[C---:B------:R-:W-:Y:S01]  /*0a80*/  FADD.FTZ R9, R2.reuse, R0 ;  /* 0x0000000002097221 */ /* 0x040fe20000010000 */
[--C-:B-----5:R-:W-:Y:S02]  /*0a90*/  HADD2.F32 R3, -RZ, R4.reuse.H1_H1 ;  /* 0x30000004ff037230 */ /* 0x120fe40000004100 */
[----:B------:R-:W-:Y:S01]  /*0aa0*/  FADD.FTZ R10, R13, R10 ;  /* 0x0000000a0d0a7221 */ /* 0x000fe20000010000 */
[----:B------:R-:W-:Y:S02]  /*0ab0*/  HADD2.F32 R4, -RZ, R4.H0_H0 ;  /* 0x20000004ff047230 */ /* 0x000fe40000004100 */
[----:B------:R-:W-:Y:S01]  /*0ac0*/  FFMA.FTZ R11, R2, R2, R11 ;  /* 0x00000002020b7223 */ /* 0x000fe2000001000b */
[----:B------:R-:W-:Y:S01]  /*0ad0*/  FADD.FTZ R8, R8, R9 ;  /* 0x0000000908087221 */ /* 0x000fe20000010000 */
[----:B------:R-:W-:Y:S01]  /*0ae0*/  FMUL.FTZ R13, R3, R3 ;  /* 0x00000003030d7220 */ /* 0x000fe20000410000 */
[----:B------:R-:W-:Y:S01]  /*0af0*/  FADD.FTZ R9, R4, R3 ;  /* 0x0000000304097221 */ /* 0x000fe20000010000 */
[----:B------:R-:W-:-:S02]  /*0b00*/  FADD.FTZ R10, R10, R11 ;  /* 0x0000000b0a0a7221 */ /* 0x000fc40000010000 */
[----:B------:R-:W-:Y:S01]  /*0b10*/  FFMA.FTZ R13, R4, R4, R13 ;  /* 0x00000004040d7223 */ /* 0x000fe2000001000d */
        /* <DEDUP_REMOVED lines=30> */
.L_x_1611:
[----:B------:R-:W-:Y:S05]  /*0d00*/  BSYNC.RECONVERGENT B0 ;  /* 0x0000000000007941 */ /* 0x000fea0003800200 */
.L_x_1610:
        /* <DEDUP_REMOVED lines=56> */
.L_x_1613:
[----:B------:R-:W-:Y:S05]  /*1090*/  BSYNC.RECONVERGENT B0 ;  /* 0x0000000000007941 */ /* 0x000fea0003800200 */
.L_x_1612:
        /* <DEDUP_REMOVED lines=19> */
[----:B------:R-:W-:Y:S02]  /*11d0*/  MOV R29, UR11 ;  /* 0x0000000b001d7c02 */ /* 0x000fe40008000f00 */
        /* <DEDUP_REMOVED lines=13> */
.L_x_1616:
[----:B------:R-:W2:Y:S04]  /*12b0*/  LDG.E.STRONG.GPU R10, desc[UR16][R8.64] ;  /* 0x00000010080a7981 */ /* 0x000ea8000c1ef900 */
[----:B--2---:R-:W-:Y:S01]  /*12c0*/  CCTL.IVALL ;  /* 0x00000000ff00798f */ /* 0x004fe20002000000 */
[----:B------:R-:W-:Y:S05]  /*12d0*/  YIELD ;  /* 0x0000000000007946 */ /* 0x000fea0003800000 */
[----:B------:R-:W-:-:S13]  /*12e0*/  ISETP.NE.AND P4, PT, R10, R15, PT ;  /* 0x0000000f0a00720c */ /* 0x000fda0003f85270 */
[----:B------:R-:W-:Y:S05]  /*12f0*/  @P4 BRA `(.L_x_1616) ;  /* 0xfffffffc00ec4947 */ /* 0x000fea000383ffff */
.L_x_1615:
        /* <DEDUP_REMOVED lines=15> */
.L_x_1618:
[----:B------:R-:W-:Y:S01]  /*13f0*/  UIADD3 UR26, UPT, UPT, UR5, 0x1, URZ ;  /* 0x00000001051a7890 */ /* 0x000fe2000fffe0ff */
[----:B------:R-:W-:-:S05]  /*1400*/  ISETP.EQ.OR P2, PT, RZ, UR22, P3 ;  /* 0x00000016ff007c0c */ /* 0x000fca0009f42670 */
[----:B------:R-:W-:-:S04]  /*1410*/  MOV R8, UR26 ;  /* 0x0000001a00087c02 */ /* 0x000fc80008000f00 */
[----:B------:R-:W-:-:S04]  /*1420*/  ISETP.EQ.OR P4, PT, R8, UR20, P3 ;  /* 0x0000001408007c0c */ /* 0x000fc80009f82670 */
[----:B------:R-:W-:-:S05]  /*1430*/  VOTEU.ALL UP1, P2 ;  /* 0x0000000000ff7886 */ /* 0x000fca0001020000 */
[----:B------:R-:W-:-:S04]  /*1440*/  @!UP1 UIMAD.WIDE.U32 UR26, UR11, 0x8, UR18 ;  /* 0x000000080b1a98a5 */ /* 0x000fc8000f8e0012 */
[----:B------:R-:W-:Y:S02]  /*1450*/  VOTEU.ALL UP1, P4 ;  /* 0x0000000000ff7886 */ /* 0x000fe40002020000 */
[----:B------:R-:W-:Y:S01]  /*1460*/  MOV R8, UR26 ;  /* 0x0000001a00087c02 */ /* 0x000fe20008000f00 */
[----:B------:R-:W-:Y:S02]  /*1470*/  IMAD.U32 R9, RZ, RZ, UR27 ;  /* 0x0000001bff097e24 */ /* 0x000fe4000f8e00ff */
[----:B------:R-:W-:-:S04]  /*1480*/  @!UP1 UIMAD.WIDE.U32 UR26, UR15, 0x8, UR18 ;  /* 0x000000080f1a98a5 */ /* 0x000fc8000f8e0012 */
[----:B------:R-:W0:Y:S02]  /*1490*/  @!P2 LDG.E.64 R8, desc[UR16][R8.64] ;  /* 0x000000100808a981 */ /* 0x000e24000c1e1b00 */
[----:B------:R-:W-:Y:S01]  /*14a0*/  MOV R10, UR26 ;  /* 0x0000001a000a7c02 */ /* 0x000fe20008000f00 */
[----:B------:R-:W-:Y:S01]  /*14b0*/  UIADD3 UR26, UPT, UPT, UR5, 0x2, URZ ;  /* 0x00000002051a7890 */ /* 0x000fe2000fffe0ff */
[----:B------:R-:W-:-:S05]  /*14c0*/  MOV R11, UR27 ;  /* 0x0000001b000b7c02 */ /* 0x000fca0008000f00 */
[----:B-1----:R-:W-:Y:S01]  /*14d0*/  MOV R14, UR26 ;  /* 0x0000001a000e7c02 */ /* 0x002fe20008000f00 */
[----:B------:R-:W4:Y:S01]  /*14e0*/  @!P4 LDG.E.64 R10, desc[UR16][R10.64] ;  /* 0x000000100a0ac981 */ /* 0x000f22000c1e1b00 */
[----:B------:R-:W-:Y:S02]  /*14f0*/  UIADD3 UR26, UPT, UPT, UR5, 0x3, URZ ;  /* 0x00000003051a7890 */ /* 0x000fe4000fffe0ff */
[----:B------:R-:W-:-:S04]  /*1500*/  ISETP.EQ.OR P5, PT, R14, UR20, P3 ;  /* 0x000000140e007c0c */ /* 0x000fc80009fa2670 */
[----:B------:R-:W-:-:S04]  /*1510*/  MOV R14, UR26 ;  /* 0x0000001a000e7c02 */ /* 0x000fc80008000f00 */
[----:B------:R-:W-:-:S05]  /*1520*/  ISETP.EQ.OR P6, PT, R14, UR20, P3 ;  /* 0x000000140e007c0c */ /* 0x000fca0009fc2670 */
        /* <DEDUP_REMOVED lines=45> */
[----:B------:R-:W-:-:S05]  /*1800*/  @!UP1 UIMAD.WIDE.U32 UR26, UR12, 0x8, UR18 ;  /* 0x000000080c1a98a5 */ /* 0x000fca000f8e0012 */
[----:B------:R-:W3:Y:S01]  /*1810*/  @!P6 LDG.E.64 R8, desc[UR16][R8.64] ;  /* 0x000000100808e981 */ /* 0x000ee2000c1e1b00 */
[----:B--2---:R-:W-:Y:S01]  /*1820*/  @!P4 FADD.FTZ R12, R12, R14 ;  /* 0x0000000e0c0cc221 */ /* 0x004fe20000010000 */
[----:B------:R-:W-:Y:S01]  /*1830*/  @!P4 FADD.FTZ R13, R13, R15 ;  /* 0x0000000f0d0dc221 */ /* 0x000fe20000010000 */
[----:B------:R-:W-:Y:S01]  /*1840*/  MOV R14, UR26 ;  /* 0x0000001a000e7c02 */ /* 0x000fe20008000f00 */
[----:B------:R-:W-:-:S06]  /*1850*/  IMAD.U32 R15, RZ, RZ, UR27 ;  /* 0x0000001bff0f7e24 */ /* 0x000fcc000f8e00ff */
[----:B------:R-:W2:Y:S01]  /*1860*/  @!P5 LDG.E.64 R14, desc[UR16][R14.64] ;  /* 0x000000100e0ed981 */ /* 0x000ea2000c1e1b00 */
[----:B------:R-:W-:Y:S02]  /*1870*/  UIADD3 UR5, UPT, UPT, UR5, 0x8, URZ ;  /* 0x0000000805057890 */ /* 0x000fe4000fffe0ff */
[----:B------:R-:W-:Y:S02]  /*1880*/  UIADD3 UR22, UPT, UPT, UR22, 0x8, URZ ;  /* 0x0000000816167890 */ /* 0x000fe4000fffe0ff */
[----:B------:R-:W-:Y:S02]  /*1890*/  ULEA UR11, UR21, UR11, 0x3 ;  /* 0x0000000b150b7291 */ /* 0x000fe4000f8e18ff */
        /* <DEDUP_REMOVED lines=16> */
.L_x_1617:
        /* <DEDUP_REMOVED lines=35> */
[----:B-1----:R-:W-:Y:S01]  /*1bd0*/  MOV R14, UR12 ;  /* 0x0000000c000e7c02 */ /* 0x002fe20008000f00 */
[----:B--2---:R-:W-:Y:S02]  /*1be0*/  IMAD.U32 R15, RZ, RZ, UR13 ;  /* 0x0000000dff0f7e24 */ /* 0x004fe4000f8e00ff */
[----:B0--3--:R-:W-:Y:S01]  /*1bf0*/  @!P2 FADD.FTZ R12, R12, R10 ;  /* 0x0000000a0c0ca221 */ /* 0x009fe20000010000 */
[----:B------:R-:W-:Y:S02]  /*1c00*/  @!P2 FADD.FTZ R13, R13, R11 ;  /* 0x0000000b0d0da221 */ /* 0x000fe40000010000 */
[----:B------:R0:W2:Y:S02]  /*1c10*/  @!P5 LDG.E.64 R10, desc[UR16][R14.64] ;  /* 0x000000100e0ad981 */ /* 0x0000a4000c1e1b00 */
[----:B0-----:R-:W-:-:S02]  /*1c20*/  MOV R14, UR14 ;  /* 0x0000000e000e7c02 */ /* 0x001fc40008000f00 */
[----:B------:R-:W-:-:S06]  /*1c30*/  MOV R15, UR15 ;  /* 0x0000000f000f7c02 */ /* 0x000fcc0008000f00 */
        /* <DEDUP_REMOVED lines=10> */
.L_x_1619:
        /* <DEDUP_REMOVED lines=20> */
[----:B------:R-:W4:Y:S01]  /*1e20*/  @!P2 LDG.E.64 R10, desc[UR16][R10.64] ;  /* 0x000000100a0aa981 */ /* 0x000f22000c1e1b00 */
[----:B-1----:R-:W-:-:S05]  /*1e30*/  IMAD.U32 R14, RZ, RZ, UR5 ;  /* 0x00000005ff0e7e24 */ /* 0x002fca000f8e00ff */
[----:B------:R-:W-:-:S04]  /*1e40*/  IADD3 R14, PT, PT, R14, 0x2, RZ ;  /* 0x000000020e0e7810 */ /* 0x000fc80007ffe0ff */
[----:B------:R-:W-:Y:S01]  /*1e50*/  R2UR UR5, R14 ;  /* 0x000000000e0572ca */ /* 0x000fe200000e0000 */
[----:B0--3--:R-:W-:Y:S01]  /*1e60*/  @!P4 FADD.FTZ R12, R12, R8 ;  /* 0x000000080c0cc221 */ /* 0x009fe20000010000 */
[----:B------:R-:W-:-:S03]  /*1e70*/  @!P4 FADD.FTZ R13, R13, R9 ;  /* 0x000000090d0dc221 */ /* 0x000fc60000010000 */
[----:B----4-:R-:W-:Y:S01]  /*1e80*/  @!P2 FADD.FTZ R12, R12, R10 ;  /* 0x0000000a0c0ca221 */ /* 0x010fe20000010000 */
[----:B------:R-:W-:-:S09]  /*1e90*/  @!P2 FADD.FTZ R13, R13, R11 ;  /* 0x0000000b0d0da221 */ /* 0x000fd20000010000 */
.L_x_1620:
        /* <DEDUP_REMOVED lines=11> */
[----:B0--3--:R-:W-:Y:S01]  /*1f50*/  FADD.FTZ R12, R12, R8 ;  /* 0x000000080c0c7221 */ /* 0x009fe20000010000 */
[----:B------:R-:W-:-:S07]  /*1f60*/  FADD.FTZ R13, R13, R9 ;  /* 0x000000090d0d7221 */ /* 0x000fce0000010000 */
.L_x_1621:
[----:B------:R-:W-:Y:S05]  /*1f70*/  BSYNC.RECONVERGENT B0 ;  /* 0x0000000000007941 */ /* 0x000fea0003800200 */
.L_x_1614:
        /* <DEDUP_REMOVED lines=48> */
[----:B------:R-:W-:Y:S02]  /*2280*/  MOV R15, R25 ;  /* 0x00000019000f7202 */ /* 0x000fe40000000f00 */
[----:B-----5:R-:W-:Y:S01]  /*2290*/  FFMA.FTZ R7, R8, R7, R10 ;  /* 0x0000000708077223 */ /* 0x020fe2000001000a */
[----:B------:R-:W-:-:S05]  /*22a0*/  FFMA.FTZ R16, R9, R16, R11 ;  /* 0x0000001009107223 */ /* 0x000fca000001000b */
[----:B------:R-:W-:Y:S01]  /*22b0*/  F2FP.F16.F32.PACK_AB R7, R16, R7 ;  /* 0x000000071007723e */ /* 0x000fe200000000ff */
        /* <DEDUP_REMOVED lines=8> */
.L_x_1625:
[----:B------:R-:W-:Y:S05]  /*2340*/  BSYNC.RECONVERGENT B1 ;  /* 0x0000000000017941 */ /* 0x000fea0003800200 */
.L_x_1624:
[----:B0-----:R-:W-:Y:S01]  /*2350*/  SHF.R.S32.HI R28, RZ, 0x1f, R13 ;  /* 0x0000001fff1c7819 */ /* 0x001fe2000001140d */
[----:B------:R-:W-:Y:S01]  /*2360*/  BSSY.RECONVERGENT B1, `(.L_x_1626) ;  /* 0x0000017000017945 */ /* 0x000fe20003800200 */
[----:B------:R-:W-:Y:S01]  /*2370*/  ISETP.GE.U32.AND P1, PT, R13, UR12, PT ;  /* 0x0000000c0d007c0c */ /* 0x000fe2000bf26070 */
[----:B------:R-:W-:-:S03]  /*2380*/  VIADD R14, R23, 0x100 ;  /* 0x00000100170e7836 */ /* 0x000fc60000000000 */
        /* <DEDUP_REMOVED lines=18> */
[----:B------:R-:W-:-:S05]  /*24b0*/  F2FP.F16.F32.PACK_AB R13, R16, R13 ;  /* 0x0000000d100d723e */ /* 0x000fca00000000ff */
[----:B------:R0:W-:Y:S02]  /*24c0*/  STG.E desc[UR16][R28.64], R13 ;  /* 0x0000000d1c007986 */ /* 0x0001e4000c101910 */
.L_x_1627:
[----:B------:R-:W-:Y:S05]  /*24d0*/  BSYNC.RECONVERGENT B1 ;  /* 0x0000000000017941 */ /* 0x000fea0003800200 */
.L_x_1626:
        /* <DEDUP_REMOVED lines=11> */
[----:B------:R-:W-:Y:S01]  /*2590*/  MOV R7, R25 ;  /* 0x0000001900077202 */ /* 0x000fe20000000f00 */
[----:B------:R-:W2:Y:S01]  /*25a0*/  LDCU.64 UR14, c[0x0][0x380] ;  /* 0x00007000ff0e77ac */ /* 0x000ea20008000a00 */
[----:B------:R-:W-:Y:S01]  /*25b0*/  FADD.FTZ R0, R0, -R12 ;  /* 0x8000000c00007221 */ /* 0x000fe20000010000 */
[----:B0-----:R-:W-:-:S03]  /*25c0*/  FMUL.FTZ R13, R2, UR5 ;  /* 0x00000005020d7c20 */ /* 0x001fc60008410000 */
[----:B------:R-:W-:Y:S01]  /*25d0*/  FMUL.FTZ R0, R0, UR5 ;  /* 0x0000000500007c20 */ /* 0x000fe20008410000 */
[----:B-----5:R-:W-:-:S03]  /*25e0*/  FFMA.FTZ R13, R8, R13, R10 ;  /* 0x0000000d080d7223 */ /* 0x020fc6000001000a */
[----:B------:R-:W-:Y:S01]  /*25f0*/  FFMA.FTZ R0, R9, R0, R11 ;  /* 0x0000000009007223 */ /* 0x000fe2000001000b */
[----:B-1----:R-:W-:Y:S02]  /*2600*/  IMAD R15, R15, UR10, RZ ;  /* 0x0000000a0f0f7c24 */ /* 0x002fe4000f8e02ff */
[----:B------:R-:W-:-:S04]  /*2610*/  IMAD.WIDE.U32 R6, R14, UR10, R6 ;  /* 0x0000000a0e067c25 */ /* 0x000fc8000f8e0006 */
[----:B------:R-:W-:Y:S01]  /*2620*/  IMAD R15, R14, UR11, R15 ;  /* 0x0000000b0e0f7c24 */ /* 0x000fe2000f8e020f */
[----:B--2---:R-:W-:-:S04]  /*2630*/  LEA R14, P1, R6, UR14, 0x1 ;  /* 0x0000000e060e7c11 */ /* 0x004fc8000f8208ff */
[----:B------:R-:W-:Y:S02]  /*2640*/  IADD3 R15, PT, PT, R7, R15, RZ ;  /* 0x0000000f070f7210 */ /* 0x000fe40007ffe0ff */
[----:B------:R-:W-:Y:S02]  /*2650*/  F2FP.F16.F32.PACK_AB R7, R0, R13 ;  /* 0x0000000d0007723e */ /* 0x000fe400000000ff */
[----:B------:R-:W-:-:S05]  /*2660*/  LEA.HI.X R15, R6, UR15, R15, 0x1, P1 ;  /* 0x0000000f060f7c11 */ /* 0x000fca00088f0c0f */
[----:B------:R1:W-:Y:S02]  /*2670*/  STG.E desc[UR16][R14.64], R7 ;  /* 0x000000070e007986 */ /* 0x0003e4000c101910 */
.L_x_1629:
[----:B------:R-:W-:Y:S05]  /*2680*/  BSYNC.RECONVERGENT B1 ;  /* 0x0000000000017941 */ /* 0x000fea0003800200 */
.L_x_1628:
        /* <DEDUP_REMOVED lines=15> */
[----:B------:R-:W-:Y:S02]  /*2780*/  F2FP.F16.F32.PACK_AB R5, R12, R5 ;  /* 0x000000050c05723e */ /* 0x000fe400000000ff */
[----:B------:R-:W-:-:S05]  /*2790*/  LEA.HI.X R3, R24, UR13, R7, 0x1, P1 ;  /* 0x0000000d18037c11 */ /* 0x000fca00088f0c07 */
[----:B------:R2:W-:Y:S01]  /*27a0*/  STG.E desc[UR16][R2.64], R5 ;  /* 0x0000000502007986 */ /* 0x0005e2000c101910 */
[----:B------:R-:W-:Y:S05]  /*27b0*/  BRA `(.L_x_1630) ;  /* 0x0000000800187947 */ /* 0x000fea0003800000 */
.L_x_1623:
        /* <DEDUP_REMOVED lines=23> */
[----:B------:R-:W-:Y:S01]  /*2930*/  F2FP.F16.F32.PACK_AB R7, R14, R29 ;  /* 0x0000001d0e07723e */ /* 0x000fe200000000ff */
[----:B-1----:R-:W-:Y:S01]  /*2940*/  IMAD R14, R15, UR10, RZ ;  /* 0x0000000a0f0e7c24 */ /* 0x002fe2000f8e02ff */
[----:B------:R-:W-:-:S03]  /*2950*/  MOV R29, R25 ;  /* 0x00000019001d7202 */ /* 0x000fc60000000f00 */
[C---:B------:R-:W-:Y:S02]  /*2960*/  IMAD R14, R23.reuse, UR11, R14 ;  /* 0x0000000b170e7c24 */ /* 0x040fe4000f8e020e */
[----:B------:R-:W-:-:S04]  /*2970*/  IMAD.WIDE.U32 R28, R23, UR10, R28 ;  /* 0x0000000a171c7c25 */ /* 0x000fc8000f8e001c */
[----:B------:R-:W-:Y:S01]  /*2980*/  IMAD.IADD R15, R29, 0x1, R14 ;  /* 0x000000011d0f7824 */ /* 0x000fe200078e020e */
[----:B--2---:R-:W-:-:S04]  /*2990*/  LEA R14, P1, R28, UR12, 0x1 ;  /* 0x0000000c1c0e7c11 */ /* 0x004fc8000f8208ff */
[----:B------:R-:W-:-:S05]  /*29a0*/  LEA.HI.X R15, R28, UR13, R15, 0x1, P1 ;  /* 0x0000000d1c0f7c11 */ /* 0x000fca00088f0c0f */
[----:B------:R1:W-:Y:S04]  /*29b0*/  STG.E desc[UR16][R14.64], R7 ;  /* 0x000000070e007986 */ /* 0x0003e8000c101910 */
.L_x_1632:
[----:B0-----:R-:W-:Y:S05]  /*29c0*/  BSYNC.RECONVERGENT B1 ;  /* 0x0000000000017941 */ /* 0x001fea0003800200 */
.L_x_1631:
        /* <DEDUP_REMOVED lines=31> */
[----:B------:R-:W-:Y:S02]  /*2bc0*/  F2FP.F16.F32.PACK_AB R5, R16, R5 ;  /* 0x000000051005723e */ /* 0x000fe400000000ff */
[----:B------:R-:W-:-:S05]  /*2bd0*/  LEA.HI.X R29, R6, UR13, R15, 0x1, P1 ;  /* 0x0000000d061d7c11 */ /* 0x000fca00088f0c0f */
[----:B------:R0:W-:Y:S04]  /*2be0*/  STG.E desc[UR16][R28.64], R5 ;  /* 0x000000051c007986 */ /* 0x0001e8000c101910 */
.L_x_1634:
[----:B------:R-:W-:Y:S05]  /*2bf0*/  BSYNC.RECONVERGENT B1 ;  /* 0x0000000000017941 */ /* 0x000fea0003800200 */
.L_x_1633:
        /* <DEDUP_REMOVED lines=34> */
[----:B------:R-:W-:-:S05]  /*2e20*/  F2FP.F16.F32.PACK_AB R13, R13, R2 ;  /* 0x000000020d0d723e */ /* 0x000fca00000000ff */
[----:B------:R0:W-:Y:S02]  /*2e30*/  STG.E desc[UR16][R14.64], R13 ;  /* 0x0000000d0e007986 */ /* 0x0001e4000c101910 */
.L_x_1636:
[----:B------:R-:W-:Y:S05]  /*2e40*/  BSYNC.RECONVERGENT B1 ;  /* 0x0000000000017941 */ /* 0x000fea0003800200 */
.L_x_1635:
        /* <DEDUP_REMOVED lines=27> */
[----:B------:R-:W-:-:S05]  /*3000*/  F2FP.F16.F32.PACK_AB R7, R0, R7 ;  /* 0x000000070007723e */ /* 0x000fca00000000ff */
[----:B------:R3:W-:Y:S02]  /*3010*/  STG.E desc[UR16][R4.64], R7 ;  /* 0x0000000704007986 */ /* 0x0007e4000c101910 */
.L_x_1630:
[----:B------:R-:W-:Y:S05]  /*3020*/  BSYNC.RECONVERGENT B0 ;  /* 0x0000000000007941 */ /* 0x000fea0003800200 */
.L_x_1622:
[----:B------:R-:W-:Y:S02]  /*3030*/  UIADD3 UR9, UPT, UPT, UR21, UR9, URZ ;  /* 0x0000000915097290 */ /* 0x000fe4000fffe0ff */
[----:B------:R-:W-:Y:S02]  /*3040*/  UIADD3 UR4, UPT, UPT, UR4, 0x1, URZ ;  /* 0x0000000104047890 */ /* 0x000fe4000fffe0ff */
[----:B------:R-:W-:-:S09]  /*3050*/  UISETP.GE.AND UP1, UPT, UR9, UR7, UPT ;  /* 0x000000070900728c */ /* 0x000fd2000bf26270 */
[----:B------:R-:W-:Y:S05]  /*3060*/  BRA.U !UP1, `(.L_x_1637) ;  /* 0xffffffd109847547 */ /* 0x000fea000b83ffff */
[----:B------:R-:W-:Y:S05]  /*3070*/  EXIT ;  /* 0x000000000000794d */ /* 0x000fea0003800000 */
.L_x_1638:
        /* <DEDUP_REMOVED lines=16> */
.L_x_2111:


//--------------------- .text._Z35group_norm_nhwc_fwd_one_pass_kernelI11Fp16IOBf16WLi64ELi10ELi640EEv26Group_norm_nhwc_fwd_params --------------------------
	.section	.text._Z35group_norm_nhwc_fwd_one_pass_kernelI11Fp16IOBf16WLi64ELi10ELi640EEv26Group_norm_nhwc_fwd_params,"ax",@progbits
	.align	128
        .global         _Z35group_norm_nhwc_fwd_one_pass_kernelI11Fp16IOBf16WLi64ELi10ELi640EEv26Group_norm_nhwc_fwd_params
        .type           _Z35group_norm_nhwc_fwd_one_pass_kernelI11Fp16IOBf16WLi64ELi10ELi640EEv26Group_norm_nhwc_fwd_params,@function
        .size           _Z35group_norm_nhwc_fwd_one_pass_kernelI11Fp16IOBf16WLi64ELi10ELi640EEv26Group_norm_nhwc_fwd_params,(.L_x_2112 - _Z35group_norm_nhwc_fwd_one_pass_kernelI11Fp16IOBf16WLi64ELi10ELi640EEv26Group_norm_nhwc_fwd_params)
        .other          _Z35group_norm_nhwc_fwd_one_pass_kernelI11Fp16IOBf16WLi64ELi10ELi640EEv26Group_norm_nhwc_fwd_params,@"STO_CUDA_ENTRY STV_DEFAULT"
_Z35group_norm_nhwc_fwd_one_pass_kernelI11Fp16IOBf16WLi64ELi10ELi640EEv26Group_norm_nhwc_fwd_params:
.text._Z35group_norm_nhwc_fwd_one_pass_kernelI11Fp16IOBf16WLi64ELi10ELi640EEv26Group_norm_nhwc_fwd_params:
        /* <DEDUP_REMOVED lines=35> */
.L_x_1654:
        /* <DEDUP_REMOVED lines=97> */
.L_x_1640:
[----:B------:R-:W-:Y:S05]  /*0840*/  BSYNC.RECONVERGENT B0 ;  /* 0x0000000000007941 */ /* 0x000fea0003800200 */
.L_x_1639:
        /* <DEDUP_REMOVED lines=56> */
.L_x_1642:
[----:B------:R-:W-:Y:S05]  /*0bd0*/  BSYNC.RECONVERGENT B0 ;  /* 0x0000000000007941 */ /* 0x000fea0003800200 */
.L_x_1641:
        /* <DEDUP_REMOVED lines=31> */
.L_x_1645:
[----:B---3--:R-:W3:Y:S04]  /*0dd0*/  LDG.E.STRONG.GPU R4, desc[UR16][R6.64] ;  /* 0x0000001006047981 */ /* 0x008ee8000c1ef900 */
[----:B---3--:R-:W-:Y:S01]  /*0de0*/  CCTL.IVALL ;  /* 0x00000000ff00798f */ /* 0x008fe20002000000 */
[----:B------:R-:W-:Y:S05]  /*0df0*/  YIELD ;  /* 0x0000000000007946 */ /* 0x000fea0003800000 */
[----:B------:R-:W-:-:S13]  /*0e00*/  ISETP.NE.AND P1, PT, R4, R9, PT ;  /* 0x000000090400720c */ /* 0x000fda0003f25270 */
[----:B------:R-:W-:Y:S05]  /*0e10*/  @P1 BRA `(.L_x_1645) ;  /* 0xfffffffc00ec1947 */ /* 0x000fea000383ffff */
.L_x_1644:
        /* <DEDUP_REMOVED lines=15> */
.L_x_1647:
        /* <DEDUP_REMOVED lines=91> */
.L_x_1646:
[----:B------:R-:W-:-:S13]  /*14c0*/  ISETP.NE.AND P1, PT, R23, RZ, PT ;  /* 0x000000ff1700720c */ /* 0x000fda0003f25270 */
[----:B------:R-:W-:Y:S05]  /*14d0*/  @!P1 BRA `(.L_x_1643) ;  /* 0x00000004006c9947 */ /* 0x000fea0003800000 */
[----:B---3--:R-:W-:Y:S02]  /*14e0*/  IADD3 R4, PT, PT, R23, -0x1, RZ ;  /* 0xffffffff17047810 */ /* 0x008fe40007ffe0ff */
[----:B--2---:R-:W-:Y:S02]  /*14f0*/  LOP3.LUT P1, R12, R16, 0x3, RZ, 0xc0, !PT ;  /* 0x00000003100c7812 */ /* 0x004fe4000782c0ff */
[----:B------:R-:W-:-:S13]  /*1500*/  ISETP.GE.U32.AND P3, PT, R4, 0x3, PT ;  /* 0x000000030400780c */ /* 0x000fda0003f66070 */
[----:B------:R-:W-:Y:S05]  /*1510*/  @!P3 BRA `(.L_x_1648) ;  /* 0x0000000000b8b947 */ /* 0x000fea0003800000 */
[----:B------:R-:W-:Y:S02]  /*1520*/  UIADD3 UR12, UPT, UPT, UR5, 0x1, URZ ;  /* 0x00000001050c7890 */ /* 0x000fe4000fffe0ff */
[----:B------:R-:W-:Y:S01]  /*1530*/  IMAD.U32 R4, RZ, RZ, UR5 ;  /* 0x00000005ff047e24 */ /* 0x000fe2000f8e00ff */
[----:B------:R-:W-:Y:S02]  /*1540*/  UIADD3 UR9, UPT, UPT, UR5, 0x2, URZ ;  /* 0x0000000205097890 */ /* 0x000fe4000fffe0ff */
[----:B------:R-:W-:Y:S02]  /*1550*/  UIADD3 UR14, UPT, UPT, UR5, 0x3, URZ ;  /* 0x00000003050e7890 */ /* 0x000fe4000fffe0ff */
[----:B------:R-:W-:Y:S02]  /*1560*/  ISETP.EQ.OR P3, PT, R4, UR15, P2 ;  /* 0x0000000f04007c0c */ /* 0x000fe40009762670 */
[----:B------:R-:W-:Y:S02]  /*1570*/  MOV R4, UR12 ;  /* 0x0000000c00047c02 */ /* 0x000fe40008000f00 */
[----:B------:R-:W-:-:S02]  /*1580*/  MOV R5, UR9 ;  /* 0x0000000900057c02 */ /* 0x000fc40008000f00 */
        /* <DEDUP_REMOVED lines=11> */
[----:B------:R-:W-:Y:S01]  /*1640*/  IMAD.U32 R4, RZ, RZ, UR10 ;  /* 0x0000000aff047e24 */ /* 0x000fe2000f8e00ff */
[----:B------:R-:W-:Y:S01]  /*1650*/  @!UP0 UIMAD UR9, UR9, UR20, UR6 ;  /* 0x00000014090982a4 */ /* 0x000fe2000f8e0206 */
[----:B------:R-:W-:Y:S01]  /*1660*/  MOV R5, UR11 ;  /* 0x0000000b00057c02 */ /* 0x000fe20008000f00 */
[----:B------:R-:W-:Y:S02]  /*1670*/  @!UP1 UIMAD.WIDE.U32 UR12, UR12, 0x8, UR18 ;  /* 0x000000080c0c98a5 */ /* 0x000fe4000f8e0012 */
[----:B------:R-:W-:Y:S02]  /*1680*/  @!UP2 UIMAD UR14, UR14, UR20, UR6 ;  /* 0x000000140e0ea2a4 */ /* 0x000fe4000f8e0206 */
[----:B------:R-:W-:Y:S01]  /*1690*/  @!UP0 UIMAD.WIDE.U32 UR10, UR9, 0x8, UR18 ;  /* 0x00000008090a88a5 */ /* 0x000fe2000f8e0012 */
[----:B------:R-:W0:Y:S01]  /*16a0*/  @!P3 LDG.E.64 R4, desc[UR16][R4.64] ;  /* 0x000000100404b981 */ /* 0x000e22000c1e1b00 */
[----:B------:R-:W-:Y:S02]  /*16b0*/  MOV R6, UR12 ;  /* 0x0000000c00067c02 */ /* 0x000fe40008000f00 */
[----:B------:R-:W-:Y:S01]  /*16c0*/  MOV R7, UR13 ;  /* 0x0000000d00077c02 */ /* 0x000fe20008000f00 */
[----:B------:R-:W-:Y:S01]  /*16d0*/  @!UP2 UIMAD.WIDE.U32 UR12, UR14, 0x8, UR18 ;  /* 0x000000080e0ca8a5 */ /* 0x000fe2000f8e0012 */
[----:B------:R-:W-:Y:S01]  /*16e0*/  IMAD.U32 R8, RZ, RZ, UR10 ;  /* 0x0000000aff087e24 */ /* 0x000fe2000f8e00ff */
[----:B------:R-:W-:-:S03]  /*16f0*/  MOV R9, UR11 ;  /* 0x0000000b00097c02 */ /* 0x000fc60008000f00 */
[----:B------:R-:W2:Y:S01]  /*1700*/  @!P4 LDG.E.64 R6, desc[UR16][R6.64] ;  /* 0x000000100606c981 */ /* 0x000ea2000c1e1b00 */
[----:B-1----:R-:W-:Y:S02]  /*1710*/  MOV R10, UR12 ;  /* 0x0000000c000a7c02 */ /* 0x002fe40008000f00 */
[----:B------:R-:W-:Y:S01]  /*1720*/  MOV R11, UR13 ;  /* 0x0000000d000b7c02 */ /* 0x000fe20008000f00 */
[----:B------:R-:W3:Y:S05]  /*1730*/  @!P5 LDG.E.64 R8, desc[UR16][R8.64] ;  /* 0x000000100808d981 */ /* 0x000eea000c1e1b00 */
[----:B------:R-:W4:Y:S01]  /*1740*/  @!P6 LDG.E.64 R10, desc[UR16][R10.64] ;  /* 0x000000100a0ae981 */ /* 0x000f22000c1e1b00 */
[----:B------:R-:W-:-:S05]  /*1750*/  IMAD.U32 R13, RZ, RZ, UR5 ;  /* 0x00000005ff0d7e24 */ /* 0x000fca000f8e00ff */
        /* <DEDUP_REMOVED lines=10> */
.L_x_1648:
        /* <DEDUP_REMOVED lines=20> */
[----:B------:R-:W-:-:S05]  /*1940*/  IMAD.U32 R8, RZ, RZ, UR5 ;  /* 0x00000005ff087e24 */ /* 0x000fca000f8e00ff */
[----:B------:R-:W-:-:S04]  /*1950*/  IADD3 R8, PT, PT, R8, 0x2, RZ ;  /* 0x0000000208087810 */ /* 0x000fc80007ffe0ff */
[----:B------:R-:W-:Y:S01]  /*1960*/  R2UR UR5, R8 ;  /* 0x00000000080572ca */ /* 0x000fe200000e0000 */
[----:B0-----:R-:W-:Y:S01]  /*1970*/  @!P3 FADD.FTZ R20, R20, R4 ;  /* 0x000000041414b221 */ /* 0x001fe20000010000 */
[----:B------:R-:W-:-:S03]  /*1980*/  @!P3 FADD.FTZ R21, R21, R5 ;  /* 0x000000051515b221 */ /* 0x000fc60000010000 */
[----:B--2---:R-:W-:Y:S01]  /*1990*/  @!P1 FADD.FTZ R20, R20, R6 ;  /* 0x0000000614149221 */ /* 0x004fe20000010000 */
[----:B------:R-:W-:-:S09]  /*19a0*/  @!P1 FADD.FTZ R21, R21, R7 ;  /* 0x0000000715159221 */ /* 0x000fd20000010000 */
.L_x_1649:
        /* <DEDUP_REMOVED lines=13> */
.L_x_1650:
[----:B------:R-:W-:Y:S05]  /*1a80*/  BSYNC.RECONVERGENT B0 ;  /* 0x0000000000007941 */ /* 0x000fea0003800200 */
.L_x_1643:
[----:B------:R-:W4:Y:S01]  /*1a90*/  S2UR UR9, SR_CgaCtaId ;  /* 0x00000000000979c3 */ /* 0x000f220000008800 */
[----:B------:R-:W5:Y:S01]  /*1aa0*/  LDCU UR10, c[0x0][0x414] ;  /* 0x00008280ff0a77ac */ /* 0x000f620008000800 */
[----:B---3--:R-:W-:Y:S01]  /*1ab0*/  IMAD.U32 R11, RZ, RZ, UR8 ;  /* 0x00000008ff0b7e24 */ /* 0x008fe2000f8e00ff */
[----:B------:R-:W-:Y:S01]  /*1ac0*/  LOP3.LUT R13, R22, 0xffff, RZ, 0xc0, !PT ;  /* 0x0000ffff160d7812 */ /* 0x000fe200078ec0ff */
[----:B------:R-:W-:-:S03]  /*1ad0*/  UMOV UR5, 0x400 ;  /* 0x0000040000057882 */ /* 0x000fc60000000000 */
[----:B------:R-:W-:Y:S01]  /*1ae0*/  IADD3 R15, PT, PT, R0, R13, RZ ;  /* 0x0000000d000f7210 */ /* 0x000fe20007ffe0ff */
[----:B------:R-:W1:Y:S08]  /*1af0*/  @P0 LDC.64 R6, c[0x0][0x388] ;  /* 0x0000e200ff060b82 */ /* 0x000e700000000a00 */
        /* <DEDUP_REMOVED lines=33> */
[----:B---3--:R-:W-:Y:S01]  /*1d10*/  SHF.L.U32 R0, R0, 0x10, RZ ;  /* 0x0000001000007819 */ /* 0x008fe200000006ff */
[----:B--2---:R-:W-:Y:S01]  /*1d20*/  IMAD.U32 R7, R12, 0x10000, RZ ;  /* 0x000100000c077824 */ /* 0x004fe200078e00ff */
[----:B----4-:R-:W-:-:S03]  /*1d30*/  SHF.L.U32 R2, R25, 0x10, RZ ;  /* 0x0000001019027819 */ /* 0x010fc600000006ff */
[----:B------:R-:W-:Y:S01]  /*1d40*/  FFMA.FTZ R0, R0, R3, R7 ;  /* 0x0000000300007223 */ /* 0x000fe20000010007 */
[----:B------:R-:W-:-:S05]  /*1d50*/  SHF.L.U32 R9, R4, 0x10, RZ ;  /* 0x0000001004097819 */ /* 0x000fca00000006ff */
        /* <DEDUP_REMOVED lines=12> */
.L_x_1651:
[----:B------:R-:W-:Y:S04]  /*1e20*/  BSSY.RECONVERGENT B0, `(.L_x_1652) ;  /* 0x000000e000007945 */ /* 0x000fe80003800200 */
[----:B------:R-:W-:Y:S05]  /*1e30*/  @P1 BRA `(.L_x_1653) ;  /* 0x0000000000301947 */ /* 0x000fea0003800000 */
[----:B------:R-:W0:Y:S01]  /*1e40*/  LDCU.64 UR12, c[0x0][0x3e0] ;  /* 0x00007c00ff0c77ac */ /* 0x000e220008000a00 */
[----:B------:R-:W-:Y:S02]  /*1e50*/  MOV R6, R26 ;  /* 0x0000001a00067202 */ /* 0x000fe40000000f00 */
[----:B------:R-:W-:Y:S01]  /*1e60*/  MOV R7, R29 ;  /* 0x0000001d00077202 */ /* 0x000fe20000000f00 */
[----:B------:R-:W1:Y:S01]  /*1e70*/  LDCU.64 UR10, c[0x0][0x380] ;  /* 0x00007000ff0a77ac */ /* 0x000e620008000a00 */
[----:B------:R-:W-:Y:S01]  /*1e80*/  F2FP.F16.F32.PACK_AB R3, R3, R0 ;  /* 0x000000000303723e */ /* 0x000fe200000000ff */
[----:B0-----:R-:W-:Y:S02]  /*1e90*/  IMAD R5, R17, UR12, RZ ;  /* 0x0000000c11057c24 */ /* 0x001fe4000f8e02ff */
[----:B------:R-:W-:-:S04]  /*1ea0*/  IMAD.WIDE.U32 R6, R24, UR12, R6 ;  /* 0x0000000c18067c25 */ /* 0x000fc8000f8e0006 */
[----:B------:R-:W-:Y:S01]  /*1eb0*/  IMAD R5, R24, UR13, R5 ;  /* 0x0000000d18057c24 */ /* 0x000fe2000f8e0205 */
[----:B-1----:R-:W-:-:S04]  /*1ec0*/  LEA R4, P1, R6, UR10, 0x1 ;  /* 0x0000000a06047c11 */ /* 0x002fc8000f8208ff */
[----:B------:R-:W-:-:S04]  /*1ed0*/  IADD3 R5, PT, PT, R7, R5, RZ ;  /* 0x0000000507057210 */ /* 0x000fc80007ffe0ff */
[----:B------:R-:W-:-:S05]  /*1ee0*/  LEA.HI.X R5, R6, UR11, R5, 0x1, P1 ;  /* 0x0000000b06057c11 */ /* 0x000fca00088f0c05 */
[----:B------:R0:W-:Y:S02]  /*1ef0*/  STG.E desc[UR16][R4.64], R3 ;  /* 0x0000000304007986 */ /* 0x0001e4000c101910 */
.L_x_1653:
[----:B------:R-:W-:Y:S05]  /*1f00*/  BSYNC.RECONVERGENT B0 ;  /* 0x0000000000007941 */ /* 0x000fea0003800200 */
.L_x_1652:
[----:B------:R-:W-:Y:S02]  /*1f10*/  UIADD3 UR8, UPT, UPT, UR20, UR8, URZ ;  /* 0x0000000814087290 */ /* 0x000fe4000fffe0ff */
[----:B------:R-:W-:Y:S02]  /*1f20*/  UIADD3 UR4, UPT, UPT, UR4, 0x1, URZ ;  /* 0x0000000104047890 */ /* 0x000fe4000fffe0ff */
[----:B------:R-:W-:-:S09]  /*1f30*/  UISETP.GE.AND UP0, UPT, UR8, UR7, UPT ;  /* 0x000000070800728c */ /* 0x000fd2000bf06270 */
[----:B------:R-:W-:Y:S05]  /*1f40*/  BRA.U !UP0, `(.L_x_1654) ;  /* 0xffffffe108b87547 */ /* 0x000fea000b83ffff */
[----:B------:R-:W-:Y:S05]  /*1f50*/  EXIT ;  /* 0x000000000000794d */ /* 0x000fea0003800000 */
.L_x_1655:
        /* <DEDUP_REMOVED lines=10> */
.L_x_2112:


//--------------------- .text._Z35group_norm_nhwc_fwd_one_pass_kernelI11Fp16IOBf16WLi128ELi10ELi640EEv26Group_norm_nhwc_fwd_params --------------------------
	.section	.text._Z35group_norm_nhwc_fwd_one_pass_kernelI11Fp16IOBf16WLi128ELi10ELi640EEv26Group_norm_nhwc_fwd_params,"ax",@progbits
	.align	128
        .global         _Z35group_norm_nhwc_fwd_one_pass_kernelI11Fp16IOBf16WLi128ELi10ELi640EEv26Group_norm_nhwc_fwd_params
        .type           _Z35group_norm_nhwc_fwd_one_pass_kernelI11Fp16IOBf16WLi128ELi10ELi640EEv26Group_norm_nhwc_fwd_params,@function
        .size           _Z35group_norm_nhwc_fwd_one_pass_kernelI11Fp16IOBf16WLi128ELi10ELi640EEv26Group_norm_nhwc_fwd_params,(.L_x_2113 - _Z35group_norm_nhwc_fwd_one_pass_kernelI11Fp16IOBf16WLi128ELi10ELi640EEv26Group_norm_nhwc_fwd_params)
        .other          _Z35group_norm_nhwc_fwd_one_pass_kernelI11Fp16IOBf16WLi128ELi10ELi640EEv26Group_norm_nhwc_fwd_params,@"STO_CUDA_ENTRY STV_DEFAULT"
_Z35group_norm_nhwc_fwd_one_pass_kernelI11Fp16IOBf16WLi128ELi10ELi640EEv26Group_norm_nhwc_fwd_params:
.text._Z35group_norm_nhwc_fwd_one_pass_kernelI11Fp16IOBf16WLi128ELi10ELi640EEv26Group_norm_nhwc_fwd_params:
        /* <DEDUP_REMOVED lines=35> */
.L_x_1671:
        /* <DEDUP_REMOVED lines=97> */
.L_x_1657:
[----:B------:R-:W-:Y:S05]  /*0840*/  BSYNC.RECONVERGENT B0 ;  /* 0x0000000000007941 */ /* 0x000fea0003800200 */
.L_x_1656:
        /* <DEDUP_REMOVED lines=56> */
.L_x_1659:
[----:B------:R-:W-:Y:S05]  /*0bd0*/  BSYNC.RECONVERGENT B0 ;  /* 0x0000000000007941 */ /* 0x000fea0003800200 */
.L_x_1658:
        /* <DEDUP_REMOVED lines=31> */
.L_x_1662:
[----:B---3--:R-:W3:Y:S04]  /*0dd0*/  LDG.E.STRONG.GPU R4, desc[UR16][R6.64] ;  /* 0x0000001006047981 */ /* 0x008ee8000c1ef900 */
[----:B---3--:R-:W-:Y:S01]  /*0de0*/  CCTL.IVALL ;  /* 0x00000000ff00798f */ /* 0x008fe20002000000 */
[----:B------:R-:W-:Y:S05]  /*0df0*/  YIELD ;  /* 0x0000000000007946 */ /* 0x000fea0003800000 */
[----:B------:R-:W-:-:S13]  /*0e00*/  ISETP.NE.AND P1, PT, R4, R9, PT ;  /* 0x000000090400720c */ /* 0x000fda0003f25270 */
[----:B------:R-:W-:Y:S05]  /*0e10*/  @P1 BRA `(.L_x_1662) ;  /* 0xfffffffc00ec1947 */ /* 0x000fea000383ffff */
.L_x_1661:
        /* <DEDUP_REMOVED lines=15> */
.L_x_1664:
        /* <DEDUP_REMOVED lines=91> */
.L_x_1663:
        /* <DEDUP_REMOVED lines=52> */
.L_x_1665:
        /* <DEDUP_REMOVED lines=27> */
.L_x_1666:
        /* <DEDUP_REMOVED lines=13> */
.L_x_1667:
[----:B------:R-:W-:Y:S05]  /*1a80*/  BSYNC.RECONVERGENT B0 ;  /* 0x0000000000007941 */ /* 0x000fea0003800200 */
.L_x_1660:
        /* <DEDUP_REMOVED lines=57> */
.L_x_1668:
        /* <DEDUP_REMOVED lines=14> */
.L_x_1670:
[----:B------:R-:W-:Y:S05]  /*1f00*/  BSYNC.RECONVERGENT B0 ;  /* 0x0000000000007941 */ /* 0x000fea0003800200 */
.L_x_1669:
[----:B------:R-:W-:Y:S02]  /*1f10*/  UIADD3 UR8, UPT, UPT, UR20, UR8, URZ ;  /* 0x0000000814087290 */ /* 0x000fe4000fffe0ff */
[----:B------:R-:W-:Y:S02]  /*1f20*/  UIADD3 UR4, UPT, UPT, UR4, 0x1, URZ ;  /* 0x0000000104047890 */ /* 0x000fe4000fffe0ff */
[----:B------:R-:W-:-:S09]  /*1f30*/  UISETP.GE.AND UP0, UPT, UR8, UR7, UPT ;  /* 0x000000070800728c */ /* 0x000fd2000bf06270 */
[----:B------:R-:W-:Y:S05]  /*1f40*/  BRA.U !UP0, `(.L_x_1671) ;  /* 0xffffffe108b87547 */ /* 0x000fea000b83ffff */
[----:B------:R-:W-:Y:S05]  /*1f50*/  EXIT ;  /* 0x000000000000794d */ /* 0x000fea0003800000 */
.L_x_1672:
        /* <DEDUP_REMOVED lines=10> */
.L_x_2113:


//--------------------- .text._Z35group_norm_nhwc_fwd_one_pass_kernelI11Fp16IOBf16WLi256ELi10ELi640EEv26Group_norm_nhwc_fwd_params --------------------------
	.section	.text._Z35group_norm_nhwc_fwd_one_pass_kernelI11Fp16IOBf16WLi256ELi10ELi640EEv26Group_norm_nhwc_fwd_params,"ax",@progbits
	.align	128
        .global         _Z35group_norm_nhwc_fwd_one_pass_kernelI11Fp16IOBf16WLi256ELi10ELi640EEv26Group_norm_nhwc_fwd_params
        .type           _Z35group_norm_nhwc_fwd_one_pass_kernelI11Fp16IOBf16WLi256ELi10ELi640EEv26Group_norm_nhwc_fwd_params,@function
        .size           _Z35group_norm_nhwc_fwd_one_pass_kernelI11Fp16IOBf16WLi256ELi10ELi640EEv26Group_norm_nhwc_fwd_params,(.L_x_2114 - _Z35group_norm_nhwc_fwd_one_pass_kernelI11Fp16IOBf16WLi256ELi10ELi640EEv26Group_norm_nhwc_fwd_params)
        .other          _Z35group_norm_nhwc_fwd_one_pass_kernelI11Fp16IOBf16WLi256ELi10ELi640EEv26Group_norm_nhwc_fwd_params,@"STO_CUDA_ENTRY STV_DEFAULT"
_Z35group_norm_nhwc_fwd_one_pass_kernelI11Fp16IOBf16WLi256ELi10ELi640EEv26Group_norm_nhwc_fwd_params:
.text._Z35group_norm_nhwc_fwd_one_pass_kernelI11Fp16IOBf16WLi256ELi10ELi640EEv26Group_norm_nhwc_fwd_params:
        /* <DEDUP_REMOVED lines=36> */
.L_x_1692:
        /* <DEDUP_REMOVED lines=52> */
[----:B------:R-:W-:Y:S02]  /*0580*/  @!P2 MOV R14, R24 ;  /* 0x00000018000ea202 */ /* 0x000fe40000000f00 */
[----:B------:R-:W-:Y:S01]  /*0590*/  @!P1 IADD3 R3, PT, PT, R3, R5, RZ ;  /* 0x0000000503039210 */ /* 0x000fe20007ffe0ff */
[----:B------:R-:W-:Y:S01]  /*05a0*/  HFMA2 R5, -RZ, RZ, 0, 0 ;  /* 0x00000000ff057431 */ /* 0x000fe200000001ff */
[----:B--2---:R-:W-:Y:S01]  /*05b0*/  @!P1 LEA R10, P3, R2, R10, 0x1 ;  /* 0x0000000a020a9211 */ /* 0x004fe200078608ff */
[----:B------:R-:W-:-:S03]  /*05c0*/  @!P2 IMAD.WIDE.U32 R8, R22, R8, R14 ;  /* 0x000000081608a225 */ /* 0x000fc600078e000e */
[----:B------:R-:W-:Y:S01]  /*05d0*/  @!P1 LEA.HI.X R11, R2, R11, R3, 0x1, P3 ;  /* 0x0000000b020b9211 */ /* 0x000fe200018f0c03 */
[----:B------:R-:W-:Y:S01]  /*05e0*/  IMAD.MOV.U32 R3, RZ, RZ, RZ ;  /* 0x000000ffff037224 */ /* 0x000fe200078e00ff */
[----:B------:R-:W-:Y:S02]  /*05f0*/  @!P2 IADD3 R0, PT, PT, R9, R19, RZ ;  /* 0x000000130900a210 */ /* 0x000fe40007ffe0ff */
[----:B---3--:R-:W-:-:S03]  /*0600*/  @!P2 LEA R12, P4, R8, R12, 0x1 ;  /* 0x0000000c080ca211 */ /* 0x008fc600078808ff */
[----:B------:R-:W2:Y:S01]  /*0610*/  @!P1 LDG.E R3, desc[UR14][R10.64] ;  /* 0x0000000e0a039981 */ /* 0x000ea2000c1e1900 */
[----:B------:R-:W-:-:S05]  /*0620*/  @!P2 LEA.HI.X R13, R8, R13, R0, 0x1, P4 ;  /* 0x0000000d080da211 */ /* 0x000fca00020f0c00 */
[----:B------:R-:W3:Y:S01]  /*0630*/  @!P2 LDG.E R5, desc[UR14][R12.64] ;  /* 0x0000000e0c05a981 */ /* 0x000ee2000c1e1900 */
[C---:B------:R-:W-:Y:S02]  /*0640*/  ISETP.GT.AND P1, PT, R16.reuse, 0x1e, PT ;  /* 0x0000001e1000780c */ /* 0x040fe40003f24270 */
[----:B------:R-:W-:Y:S01]  /*0650*/  ISETP.GT.AND P2, PT, R16, 0xf, PT ;  /* 0x0000000f1000780c */ /* 0x000fe20003f44270 */
[----:B------:R-:W-:Y:S01]  /*0660*/  BSSY.RECONVERGENT B0, `(.L_x_1673) ;  /* 0x0000031000007945 */ /* 0x000fe20003800200 */
[--C-:B--2---:R-:W-:Y:S02]  /*0670*/  HADD2.F32 R0, -RZ, R3.reuse.H1_H1 ;  /* 0x30000003ff007230 */ /* 0x104fe40000004100 */
[----:B------:R-:W-:-:S03]  /*0680*/  HADD2.F32 R3, -RZ, R3.H0_H0 ;  /* 0x20000003ff037230 */ /* 0x000fc60000004100 */
[----:B------:R-:W-:Y:S01]  /*0690*/  FMUL.FTZ R14, R0, R0 ;  /* 0x00000000000e7220 */ /* 0x000fe20000410000 */
[--C-:B---3--:R-:W-:Y:S02]  /*06a0*/  HADD2.F32 R2, -RZ, R5.reuse.H1_H1 ;  /* 0x30000005ff027230 */ /* 0x108fe40000004100 */
[C---:B------:R-:W-:Y:S01]  /*06b0*/  FADD.FTZ R8, R3.reuse, R0 ;  /* 0x0000000003087221 */ /* 0x040fe20000010000 */
[----:B------:R-:W-:Y:S02]  /*06c0*/  HADD2.F32 R5, -RZ, R5.H0_H0 ;  /* 0x20000005ff057230 */ /* 0x000fe40000004100 */
[----:B------:R-:W-:Y:S01]  /*06d0*/  FFMA.FTZ R14, R3, R3, R14 ;  /* 0x00000003030e7223 */ /* 0x000fe2000001000e */
[----:B------:R-:W-:Y:S01]  /*06e0*/  FMUL.FTZ R18, R2, R2 ;  /* 0x0000000202127220 */ /* 0x000fe20000410000 */
[----:B------:R-:W-:Y:S01]  /*06f0*/  FADD.FTZ R8, RZ, R8 ;  /* 0x00000008ff087221 */ /* 0x000fe20000010000 */
[C---:B------:R-:W-:Y:S01]  /*0700*/  FADD.FTZ R9, R5.reuse, R2 ;  /* 0x0000000205097221 */ /* 0x040fe20000010000 */
[----:B------:R-:W-:Y:S01]  /*0710*/  FADD.FTZ R14, RZ, R14 ;  /* 0x0000000eff0e7221 */ /* 0x000fe20000010000 */
[----:B------:R-:W-:-:S02]  /*0720*/  FFMA.FTZ R11, R5, R5, R18 ;  /* 0x00000005050b7223 */ /* 0x000fc40000010012 */
[----:B------:R-:W-:Y:S02]  /*0730*/  FADD.FTZ R8, R8, R9 ;  /* 0x0000000908087221 */ /* 0x000fe40000010000 */
        /* <DEDUP_REMOVED lines=35> */
.L_x_1674:
[----:B------:R-:W-:Y:S05]  /*0970*/  BSYNC.RECONVERGENT B0 ;  /* 0x0000000000007941 */ /* 0x000fea0003800200 */
.L_x_1673:
        /* <DEDUP_REMOVED lines=56> */
.L_x_1676:
[----:B------:R-:W-:Y:S05]  /*0d00*/  BSYNC.RECONVERGENT B0 ;  /* 0x0000000000007941 */ /* 0x000fea0003800200 */
.L_x_1675:
        /* <DEDUP_REMOVED lines=31> */
.L_x_1679:
[----:B---3--:R-:W2:Y:S04]  /*0f00*/  LDG.E.STRONG.GPU R8, desc[UR14][R10.64] ;  /* 0x0000000e0a087981 */ /* 0x008ea8000c1ef900 */
[----:B--2---:R-:W-:Y:S01]  /*0f10*/  CCTL.IVALL ;  /* 0x00000000ff00798f */ /* 0x004fe20002000000 */
[----:B------:R-:W-:Y:S05]  /*0f20*/  YIELD ;  /* 0x0000000000007946 */ /* 0x000fea0003800000 */
[----:B------:R-:W-:-:S13]  /*0f30*/  ISETP.NE.AND P1, PT, R8, R13, PT ;  /* 0x0000000d0800720c */ /* 0x000fda0003f25270 */
[----:B------:R-:W-:Y:S05]  /*0f40*/  @P1 BRA `(.L_x_1679) ;  /* 0xfffffffc00ec1947 */ /* 0x000fea000383ffff */
.L_x_1678:
        /* <DEDUP_REMOVED lines=15> */
.L_x_1681:
        /* <DEDUP_REMOVED lines=16> */
[----:B--2---:R-:W-:Y:S01]  /*1140*/  MOV R13, UR25 ;  /* 0x00000019000d7c02 */ /* 0x004fe20008000f00 */
[----:B------:R-:W-:-:S05]  /*1150*/  IMAD.U32 R10, RZ, RZ, UR23 ;  /* 0x00000017ff0a7e24 */ /* 0x000fca000f8e00ff */
[----:B------:R-:W2:Y:S01]  /*1160*/  @!P3 LDG.E.64 R12, desc[UR14][R12.64] ;  /* 0x0000000e0c0cb981 */ /* 0x000ea2000c1e1b00 */
[----:B------:R-:W-:Y:S01]  /*1170*/  VOTEU.ALL UP0, P6 ;  /* 0x0000000000ff7886 */ /* 0x000fe20003000000 */
[----:B------:R-:W-:Y:S01]  /*1180*/  ISETP.EQ.OR P5, PT, R10, UR13, P2 ;  /* 0x0000000d0a007c0c */ /* 0x000fe200097a2670 */
[----:B------:R-:W-:-:S03]  /*1190*/  UIADD3 UR26, UPT, UPT, UR5, 0x4, URZ ;  /* 0x00000004051a7890 */ /* 0x000fc6000fffe0ff */
[----:B------:R-:W-:-:S03]  /*11a0*/  @!UP0 UIMAD.WIDE.U32 UR24, UR9, 0x8, UR16 ;  /* 0x00000008091888a5 */ /* 0x000fc6000f8e0010 */
[----:B------:R-:W-:-:S03]  /*11b0*/  MOV R11, UR26 ;  /* 0x0000001a000b7c02 */ /* 0x000fc60008000f00 */
        /* <DEDUP_REMOVED lines=39> */
[----:B------:R-:W-:Y:S01]  /*1430*/  MOV R10, UR24 ;  /* 0x00000018000a7c02 */ /* 0x000fe20008000f00 */
[----:B------:R-:W-:Y:S01]  /*1440*/  IMAD.U32 R11, RZ, RZ, UR25 ;  /* 0x00000019ff0b7e24 */ /* 0x000fe2000f8e00ff */
        /* <DEDUP_REMOVED lines=26> */
.L_x_1680:
        /* <DEDUP_REMOVED lines=31> */
[----:B------:R-:W-:Y:S02]  /*17e0*/  MOV R10, UR8 ;  /* 0x00000008000a7c02 */ /* 0x000fe40008000f00 */
[----:B------:R-:W-:Y:S01]  /*17f0*/  MOV R11, UR9 ;  /* 0x00000009000b7c02 */ /* 0x000fe20008000f00 */
[----:B------:R-:W-:Y:S01]  /*1800*/  @!UP2 UIMAD.WIDE.U32 UR8, UR12, 0x8, UR16 ;  /* 0x000000080c08a8a5 */ /* 0x000fe2000f8e0010 */
[----:B------:R-:W-:Y:S02]  /*1810*/  MOV R12, UR10 ;  /* 0x0000000a000c7c02 */ /* 0x000fe40008000f00 */
[----:B--2---:R-:W-:Y:S02]  /*1820*/  MOV R13, UR11 ;  /* 0x0000000b000d7c02 */ /* 0x004fe40008000f00 */
[----:B------:R-:W2:Y:S01]  /*1830*/  @!P3 LDG.E.64 R10, desc[UR14][R10.64] ;  /* 0x0000000e0a0ab981 */ /* 0x000ea2000c1e1b00 */
[----:B-1----:R-:W-:Y:S01]  /*1840*/  MOV R14, UR8 ;  /* 0x00000008000e7c02 */ /* 0x002fe20008000f00 */
[----:B------:R-:W-:-:S02]  /*1850*/  IMAD.U32 R15, RZ, RZ, UR9 ;  /* 0x00000009ff0f7e24 */ /* 0x000fc4000f8e00ff */
        /* <DEDUP_REMOVED lines=13> */
.L_x_1682:
        /* <DEDUP_REMOVED lines=28> */
.L_x_1683:
        /* <DEDUP_REMOVED lines=13> */
.L_x_1684:
[----:B------:R-:W-:Y:S05]  /*1bc0*/  BSYNC.RECONVERGENT B0 ;  /* 0x0000000000007941 */ /* 0x000fea0003800200 */
.L_x_1677:
[----:B------:R-:W4:Y:S01]  /*1bd0*/  S2UR UR8, SR_CgaCtaId ;  /* 0x00000000000879c3 */ /* 0x000f220000008800 */
[----:B------:R-:W5:Y:S01]  /*1be0*/  LDCU UR9, c[0x0][0x414] ;  /* 0x00008280ff0977ac */ /* 0x000f620008000800 */
[----:B---3--:R-:W-:Y:S02]  /*1bf0*/  MOV R9, UR7 ;  /* 0x0000000700097c02 */ /* 0x008fe40008000f00 */
[----:B--2---:R-:W-:Y:S01]  /*1c00*/  LOP3.LUT R13, R21, 0xffff, RZ, 0xc0, !PT ;  /* 0x0000ffff150d7812 */ /* 0x004fe200078ec0ff */
[----:B------:R-:W-:-:S03]  /*1c10*/  UMOV UR5, 0x400 ;  /* 0x0000040000057882 */ /* 0x000fc60000000000 */
[----:B------:R-:W2:Y:S01]  /*1c20*/  @P0 LDC.64 R28, c[0x0][0x388] ;  /* 0x0000e200ff1c0b82 */ /* 0x000ea20000000a00 */
[----:B------:R-:W-:-:S07]  /*1c30*/  IADD3 R4, PT, PT, R4, R13, RZ ;  /* 0x0000000d04047210 */ /* 0x000fce0007ffe0ff */
        /* <DEDUP_REMOVED lines=22> */
[----:B------:R-:W-:Y:S01]  /*1da0*/  IMAD.MOV.U32 R12, RZ, RZ, 0x3f800000 ;  /* 0x3f800000ff0c7424 */ /* 0x000fe200078e00ff */
[----:B-1----:R-:W-:Y:S01]  /*1db0*/  UISETP.NE.AND UP0, UPT, UR5, URZ, UPT ;  /* 0x000000ff0500728c */ /* 0x002fe2000bf05270 */
[----:B------:R-:W-:Y:S01]  /*1dc0*/  BSSY.RECONVERGENT B0, `(.L_x_1685) ;  /* 0x0000076000007945 */ /* 0x000fe20003800200 */
[----:B0-----:R-:W-:-:S04]  /*1dd0*/  @P1 FADD.FTZ R10, R10, R11 ;  /* 0x0000000b0a0a1221 */ /* 0x001fc80000010000 */
[----:B------:R0:W1:Y:S01]  /*1de0*/  @P1 MUFU.RSQ R12, R10 ;  /* 0x0000000a000c1308 */ /* 0x0000620000001400 */
[----:B--2---:R-:W-:Y:S02]  /*1df0*/  SHF.L.U32 R14, R8, 0x10, RZ ;  /* 0x00000010080e7819 */ /* 0x004fe400000006ff */
[----:B---3--:R-:W-:Y:S02]  /*1e00*/  SHF.L.U32 R19, R9, 0x10, RZ ;  /* 0x0000001009137819 */ /* 0x008fe400000006ff */
[----:B----4-:R-:W-:Y:S02]  /*1e10*/  SHF.L.U32 R18, R28, 0x10, RZ ;  /* 0x000000101c127819 */ /* 0x010fe400000006ff */
        /* <DEDUP_REMOVED lines=25> */
[----:B------:R-:W-:-:S05]  /*1fb0*/  F2FP.F16.F32.PACK_AB R3, R29, R0 ;  /* 0x000000001d03723e */ /* 0x000fca00000000ff */
[----:B------:R0:W-:Y:S02]  /*1fc0*/  STG.E desc[UR14][R10.64], R3 ;  /* 0x000000030a007986 */ /* 0x0001e4000c10190e */
.L_x_1688:
[----:B------:R-:W-:Y:S05]  /*1fd0*/  BSYNC.RECONVERGENT B1 ;  /* 0x0000000000017941 */ /* 0x000fea0003800200 */
.L_x_1687:
[----:B------:R-:W-:Y:S05]  /*1fe0*/  @P2 BRA `(.L_x_1689) ;  /* 0x00000004004c2947 */ /* 0x000fea0003800000 */
[----:B------:R-:W1:Y:S01]  /*1ff0*/  LDCU.64 UR8, c[0x0][0x3e0] ;  /* 0x00007c00ff0877ac */ /* 0x000e620008000a00 */
[--C-:B------:R-:W-:Y:S01]  /*2000*/  FADD.FTZ R5, R5, -R4.reuse ;  /* 0x8000000405057221 */ /* 0x100fe20000010000 */
[----:B0-----:R-:W-:Y:S01]  /*2010*/  FADD.FTZ R3, R2, -R4 ;  /* 0x8000000402037221 */ /* 0x001fe20000010000 */
[----:B------:R-:W-:Y:S01]  /*2020*/  IMAD.MOV.U32 R25, RZ, RZ, R27 ;  /* 0x000000ffff197224 */ /* 0x000fe200078e001b */
[----:B------:R-:W0:Y:S01]  /*2030*/  LDCU.64 UR10, c[0x0][0x380] ;  /* 0x00007000ff0a77ac */ /* 0x000e220008000a00 */
[-C--:B------:R-:W-:Y:S01]  /*2040*/  FMUL.FTZ R5, R5, R12.reuse ;  /* 0x0000000c05057220 */ /* 0x080fe20000410000 */
[----:B------:R-:W-:-:S03]  /*2050*/  FMUL.FTZ R3, R3, R12 ;  /* 0x0000000c03037220 */ /* 0x000fc60000410000 */
[----:B------:R-:W-:Y:S01]  /*2060*/  FFMA.FTZ R5, R14, R5, R19 ;  /* 0x000000050e057223 */ /* 0x000fe20000010013 */
[----:B------:R-:W-:-:S05]  /*2070*/  FFMA.FTZ R18, R15, R3, R18 ;  /* 0x000000030f127223 */ /* 0x000fca0000010012 */
[----:B------:R-:W-:Y:S01]  /*2080*/  F2FP.F16.F32.PACK_AB R5, R18, R5 ;  /* 0x000000051205723e */ /* 0x000fe200000000ff */
        /* <DEDUP_REMOVED lines=8> */
.L_x_1686:
        /* <DEDUP_REMOVED lines=32> */
[----:B------:R-:W-:Y:S02]  /*2310*/  F2FP.F16.F32.PACK_AB R3, R3, R0 ;  /* 0x000000000303723e */ /* 0x000fe400000000ff */
[----:B------:R-:W-:-:S05]  /*2320*/  LEA.HI.X R9, R10, UR17, R9, 0x1, P1 ;  /* 0x000000110a097c11 */ /* 0x000fca00088f0c09 */
[----:B------:R0:W-:Y:S04]  /*2330*/  STG.E desc[UR14][R8.64], R3 ;  /* 0x0000000308007986 */ /* 0x0001e8000c10190e */
.L_x_1691:
[----:B------:R-:W-:Y:S05]  /*2340*/  BSYNC.RECONVERGENT B1 ;  /* 0x0000000000017941 */ /* 0x000fea0003800200 */
.L_x_1690:
        /* <DEDUP_REMOVED lines=27> */
[----:B------:R-:W-:-:S05]  /*2500*/  F2FP.F16.F32.PACK_AB R15, R15, R14 ;  /* 0x0000000e0f0f723e */ /* 0x000fca00000000ff */
[----:B------:R2:W-:Y:S02]  /*2510*/  STG.E desc[UR14][R4.64], R15 ;  /* 0x0000000f04007986 */ /* 0x0005e4000c10190e */
.L_x_1689:
[----:B------:R-:W-:Y:S05]  /*2520*/  BSYNC.RECONVERGENT B0 ;  /* 0x0000000000007941 */ /* 0x000fea0003800200 */
.L_x_1685:
        /* <DEDUP_REMOVED lines=8> */
.L_x_1693:
        /* <DEDUP_REMOVED lines=13> */
.L_x_2114:


//--------------------- .text._Z35group_norm_nhwc_fwd_one_pass_kernelI11Fp16IOBf16WLi512ELi10ELi640EEv26Group_norm_nhwc_fwd_params --------------------------
	.section	.text._Z35group_norm_nhwc_fwd_one_pass_kernelI11Fp16IOBf16WLi512ELi10ELi640EEv26Group_norm_nhwc_fwd_params,"ax",@progbits
	.align	128
        .global         _Z35group_norm_nhwc_fwd_one_pass_kernelI11Fp16IOBf16WLi512ELi10ELi640EEv26Group_norm_nhwc_fwd_params
        .type           _Z35group_norm_nhwc_fwd_one_pass_kernelI11Fp16IOBf16WLi512ELi10ELi640EEv26Group_norm_nhwc_fwd_params,@function
        .size           _Z35group_norm_nhwc_fwd_one_pass_kernelI11Fp16IOBf16WLi512ELi10ELi640EEv26Group_norm_nhwc_fwd_params,(.L_x_2115 - _Z35group_norm_nhwc_fwd_one_pass_kernelI11Fp16IOBf16WLi512ELi10ELi640EEv26Group_norm_nhwc_fwd_params)
        .other          _Z35group_norm_nhwc_fwd_one_pass_kernelI11Fp16IOBf16WLi512ELi10ELi640EEv26Group_norm_nhwc_fwd_params,@"STO_CUDA_ENTRY STV_DEFAULT"
_Z35group_norm_nhwc_fwd_one_pass_kernelI11Fp16IOBf16WLi512ELi10ELi640EEv26Group_norm_nhwc_fwd_params:
.text._Z35group_norm_nhwc_fwd_one_pass_kernelI11Fp16IOBf16WLi512ELi10ELi640EEv26Group_norm_nhwc_fwd_params:
        /* <DEDUP_REMOVED lines=40> */
.L_x_1721:
        /* <DEDUP_REMOVED lines=95> */
[----:B------:R1:W5:Y:S01]  /*0870*/  @!P1 LDG.E R3, desc[UR16][R10.64] ;  /* 0x000000100a039981 */ /* 0x000362000c1e1900 */
[----:B------:R-:W-:Y:S01]  /*0880*/  @!P4 MOV R8, R4 ;  /* 0x000000040008c202 */ /* 0x000fe20000000f00 */
[----:B--2---:R-:W-:Y:S01]  /*0890*/  @!P4 IMAD R24, R9, R20, RZ ;  /* 0x000000140918c224 */ /* 0x004fe200078e02ff */
[----:B------:R-:W-:-:S03]  /*08a0*/  @!P4 MOV R9, R7 ;  /* 0x000000070009c202 */ /* 0x000fc60000000f00 */
[C---:B------:R-:W-:Y:S02]  /*08b0*/  @!P4 IMAD R21, R25.reuse, R21, R24 ;  /* 0x000000151915c224 */ /* 0x040fe400078e0218 */
[----:B------:R-:W-:Y:S01]  /*08c0*/  @!P4 IMAD.WIDE.U32 R8, R25, R20, R8 ;  /* 0x000000141908c225 */ /* 0x000fe200078e0008 */
[----:B------:R-:W-:-:S04]  /*08d0*/  MOV R24, RZ ;  /* 0x000000ff00187202 */ /* 0x000fc80000000f00 */
[----:B------:R-:W-:Y:S02]  /*08e0*/  @!P4 IADD3 R9, PT, PT, R9, R21, RZ ;  /* 0x000000150909c210 */ /* 0x000fe40007ffe0ff */
[C---:B----4-:R-:W-:Y:S01]  /*08f0*/  @!P4 LEA R12, P2, R8.reuse, R12, 0x1 ;  /* 0x0000000c080cc211 */ /* 0x050fe200078408ff */
[----:B------:R2:W4:Y:S03]  /*0900*/  @!P3 LDG.E R24, desc[UR16][R18.64] ;  /* 0x000000101218b981 */ /* 0x000526000c1e1900 */
[----:B------:R-:W-:-:S05]  /*0910*/  @!P4 LEA.HI.X R13, R8, R13, R9, 0x1, P2 ;  /* 0x0000000d080dc211 */ /* 0x000fca00010f0c09 */
[----:B------:R0:W4:Y:S01]  /*0920*/  @!P4 LDG.E R23, desc[UR16][R12.64] ;  /* 0x000000100c17c981 */ /* 0x000122000c1e1900 */
[C---:B------:R-:W-:Y:S02]  /*0930*/  ISETP.GT.AND P2, PT, R27.reuse, 0x1e, PT ;  /* 0x0000001e1b00780c */ /* 0x040fe40003f44270 */
[----:B------:R-:W-:Y:S01]  /*0940*/  ISETP.GT.AND P3, PT, R27, 0xf, PT ;  /* 0x0000000f1b00780c */ /* 0x000fe20003f64270 */
[----:B------:R-:W-:Y:S01]  /*0950*/  BSSY.RECONVERGENT B0, `(.L_x_1694) ;  /* 0x0000039000007945 */ /* 0x000fe20003800200 */
[--C-:B---3--:R-:W-:Y:S02]  /*0960*/  HADD2.F32 R21, -RZ, R22.reuse.H1_H1 ;  /* 0x30000016ff157230 */ /* 0x108fe40000004100 */
[----:B------:R-:W-:-:S03]  /*0970*/  HADD2.F32 R22, -RZ, R22.H0_H0 ;  /* 0x20000016ff167230 */ /* 0x000fc60000004100 */
[----:B-1----:R-:W-:Y:S02]  /*0980*/  FMUL.FTZ R11, R21, R21 ;  /* 0x00000015150b7220 */ /* 0x002fe40000410000 */
[----:B------:R-:W-:Y:S01]  /*0990*/  FADD.FTZ R8, R22, R21 ;  /* 0x0000001516087221 */ /* 0x000fe20000010000 */
[--C-:B-----5:R-:W-:Y:S02]  /*09a0*/  HADD2.F32 R17, -RZ, R3.reuse.H1_H1 ;  /* 0x30000003ff117230 */ /* 0x120fe40000004100 */
[----:B--2---:R-:W-:-:S03]  /*09b0*/  HADD2.F32 R18, -RZ, R3.H0_H0 ;  /* 0x20000003ff127230 */ /* 0x004fc60000004100 */
[----:B------:R-:W-:Y:S02]  /*09c0*/  FMUL.FTZ R9, R17, R17 ;  /* 0x0000001111097220 */ /* 0x000fe40000410000 */
[C---:B------:R-:W-:Y:S02]  /*09d0*/  FADD.FTZ R3, R18.reuse, R17 ;  /* 0x0000001112037221 */ /* 0x040fe40000010000 */
[----:B------:R-:W-:Y:S02]  /*09e0*/  FFMA.FTZ R9, R18, R18, R9 ;  /* 0x0000001212097223 */ /* 0x000fe40000010009 */
[----:B------:R-:W-:Y:S01]  /*09f0*/  FADD.FTZ R3, RZ, R3 ;  /* 0x00000003ff037221 */ /* 0x000fe20000010000 */
[----:B------:R-:W-:Y:S01]  /*0a00*/  FFMA.FTZ R10, R22, R22, R11 ;  /* 0x00000016160a7223 */ /* 0x000fe2000001000b */
[----:B------:R-:W-:Y:S01]  /*0a10*/  FADD.FTZ R9, RZ, R9 ;  /* 0x00000009ff097221 */ /* 0x000fe20000010000 */
[--C-:B----4-:R-:W-:Y:S02]  /*0a20*/  HADD2.F32 R16, -RZ, R24.reuse.H1_H1 ;  /* 0x30000018ff107230 */ /* 0x110fe40000004100 */
[----:B------:R-:W-:Y:S01]  /*0a30*/  FADD.FTZ R8, R3, R8 ;  /* 0x0000000803087221 */ /* 0x000fe20000010000 */
[----:B------:R-:W-:-:S02]  /*0a40*/  HADD2.F32 R24, -RZ, R24.H0_H0 ;  /* 0x20000018ff187230 */ /* 0x000fc40000004100 */
[----:B0-----:R-:W-:Y:S01]  /*0a50*/  FMUL.FTZ R13, R16, R16 ;  /* 0x00000010100d7220 */ /* 0x001fe20000410000 */
[--C-:B------:R-:W-:Y:S02]  /*0a60*/  HADD2.F32 R3, -RZ, R23.reuse.H1_H1 ;  /* 0x30000017ff037230 */ /* 0x100fe40000004100 */
[----:B------:R-:W-:Y:S01]  /*0a70*/  FADD.FTZ R9, R9, R10 ;  /* 0x0000000a09097221 */ /* 0x000fe20000010000 */
[----:B------:R-:W-:Y:S02]  /*0a80*/  HADD2.F32 R23, -RZ, R23.H0_H0 ;  /* 0x20000017ff177230 */ /* 0x000fe40000004100 */
[C---:B------:R-:W-:Y:S01]  /*0a90*/  FADD.FTZ R11, R24.reuse, R16 ;  /* 0x00000010180b7221 */ /* 0x040fe20000010000 */
[----:B------:R-:W-:Y:S01]  /*0aa0*/  FFMA.FTZ R10, R24, R24, R13 ;  /* 0x00000018180a7223 */ /* 0x000fe2000001000d */
[----:B------:R-:W-:Y:S02]  /*0ab0*/  FMUL.FTZ R12, R3, R3 ;  /* 0x00000003030c7220 */ /* 0x000fe40000410000 */
[----:B------:R-:W-:Y:S01]  /*0ac0*/  FADD.FTZ R8, R8, R11 ;  /* 0x0000000b08087221 */ /* 0x000fe20000010000 */
[----:B------:R-:W-:Y:S01]  /*0ad0*/  FADD.FTZ R9, R9, R10 ;  /* 0x0000000a09097221 */ /* 0x000fe20000010000 */
[C---:B------:R-:W-:Y:S01]  /*0ae0*/  FADD.FTZ R11, R23.reuse, R3 ;  /* 0x00000003170b7221 */ /* 0x040fe20000010000 */
[----:B------:R-:W-:-:S03]  /*0af0*/  FFMA.FTZ R12, R23, R23, R12 ;  /* 0x00000017170c7223 */ /* 0x000fc6000001000c */
[----:B------:R-:W-:Y:S01]  /*0b00*/  FADD.FTZ R8, R8, R11 ;  /* 0x0000000b08087221 */ /* 0x000fe20000010000 */
[----:B------:R-:W-:-:S04]  /*0b10*/  FADD.FTZ R9, R9, R12 ;  /* 0x0000000c09097221 */ /* 0x000fc80000010000 */
        /* <DEDUP_REMOVED lines=28> */
.L_x_1695:
[----:B------:R-:W-:Y:S05]  /*0ce0*/  BSYNC.RECONVERGENT B0 ;  /* 0x0000000000007941 */ /* 0x000fea0003800200 */
.L_x_1694:
        /* <DEDUP_REMOVED lines=56> */
.L_x_1697:
[----:B------:R-:W-:Y:S05]  /*1070*/  BSYNC.RECONVERGENT B0 ;  /* 0x0000000000007941 */ /* 0x000fea0003800200 */
.L_x_1696:
        /* <DEDUP_REMOVED lines=15> */
[----:B------:R-:W-:Y:S01]  /*1170*/  IMAD.U32 R11, RZ, RZ, UR14 ;  /* 0x0000000eff0b7e24 */ /* 0x000fe2000f8e00ff */
[----:B-1----:R-:W-:Y:S01]  /*1180*/  MOV R14, UR14 ;  /* 0x0000000e000e7c02 */ /* 0x002fe20008000f00 */
[----:B------:R-:W-:Y:S02]  /*1190*/  UIMAD.WIDE.U32 UR12, UR12, 0x8, UR18 ;  /* 0x000000080c0c78a5 */ /* 0x000fe4000f8e0012 */
[----:B------:R-:W-:-:S04]  /*11a0*/  UIADD3 UR11, UPT, UPT, -UR11, 0x1, URZ ;  /* 0x000000010b0b7890 */ /* 0x000fc8000fffe1ff */
        /* <DEDUP_REMOVED lines=14> */
.L_x_1700:
[----:B------:R-:W2:Y:S04]  /*1290*/  LDG.E.STRONG.GPU R10, desc[UR16][R8.64] ;  /* 0x00000010080a7981 */ /* 0x000ea8000c1ef900 */
[----:B--2---:R-:W-:Y:S01]  /*12a0*/  CCTL.IVALL ;  /* 0x00000000ff00798f */ /* 0x004fe20002000000 */
[----:B------:R-:W-:Y:S05]  /*12b0*/  YIELD ;  /* 0x0000000000007946 */ /* 0x000fea0003800000 */
[----:B------:R-:W-:-:S13]  /*12c0*/  ISETP.NE.AND P4, PT, R10, R15, PT ;  /* 0x0000000f0a00720c */ /* 0x000fda0003f85270 */
[----:B------:R-:W-:Y:S05]  /*12d0*/  @P4 BRA `(.L_x_1700) ;  /* 0xfffffffc00ec4947 */ /* 0x000fea000383ffff */
.L_x_1699:
        /* <DEDUP_REMOVED lines=15> */
.L_x_1702:
        /* <DEDUP_REMOVED lines=11> */
[----:B------:R-:W-:Y:S02]  /*1480*/  MOV R10, UR26 ;  /* 0x0000001a000a7c02 */ /* 0x000fe40008000f00 */
[----:B------:R-:W-:-:S06]  /*1490*/  MOV R11, UR27 ;  /* 0x0000001b000b7c02 */ /* 0x000fcc0008000f00 */
[----:B------:R-:W4:Y:S01]  /*14a0*/  @!P4 LDG.E.64 R10, desc[UR16][R10.64] ;  /* 0x000000100a0ac981 */ /* 0x000f22000c1e1b00 */
[----:B------:R-:W-:-:S06]  /*14b0*/  UIADD3 UR26, UPT, UPT, UR5, 0x2, URZ ;  /* 0x00000002051a7890 */ /* 0x000fcc000fffe0ff */
[----:B-1----:R-:W-:Y:S01]  /*14c0*/  IMAD.U32 R14, RZ, RZ, UR26 ;  /* 0x0000001aff0e7e24 */ /* 0x002fe2000f8e00ff */
        /* <DEDUP_REMOVED lines=8> */
[----:B--2---:R-:W-:Y:S01]  /*1550*/  MOV R15, UR27 ;  /* 0x0000001b000f7c02 */ /* 0x004fe20008000f00 */
[----:B------:R-:W-:-:S05]  /*1560*/  @!UP1 UIMAD.WIDE.U32 UR26, UR23, 0x8, UR18 ;  /* 0x00000008171a98a5 */ /* 0x000fca000f8e0012 */
[----:B------:R-:W2:Y:S01]  /*1570*/  @!P5 LDG.E.64 R14, desc[UR16][R14.64] ;  /* 0x000000100e0ed981 */ /* 0x000ea2000c1e1b00 */
[----:B0--3--:R-:W-:Y:S01]  /*1580*/  @!P2 FADD.FTZ R12, R12, R8 ;  /* 0x000000080c0ca221 */ /* 0x009fe20000010000 */
[----:B------:R-:W-:Y:S01]  /*1590*/  @!P2 FADD.FTZ R13, R13, R9 ;  /* 0x000000090d0da221 */ /* 0x000fe20000010000 */
        /* <DEDUP_REMOVED lines=39> */
[----:B------:R-:W-:Y:S01]  /*1810*/  MOV R10, UR26 ;  /* 0x0000001a000a7c02 */ /* 0x000fe20008000f00 */
[----:B------:R-:W3:Y:S01]  /*1820*/  @!P6 LDG.E.64 R8, desc[UR16][R8.64] ;  /* 0x000000100808e981 */ /* 0x000ee2000c1e1b00 */
        /* <DEDUP_REMOVED lines=21> */
.L_x_1701:
        /* <DEDUP_REMOVED lines=33> */
[----:B------:R-:W4:Y:S01]  /*1b90*/  @!P4 LDG.E.64 R8, desc[UR16][R8.64] ;  /* 0x000000100808c981 */ /* 0x000f22000c1e1b00 */
[----:B------:R-:W-:Y:S01]  /*1ba0*/  @!UP2 UIMAD.WIDE.U32 UR14, UR14, 0x8, UR18 ;  /* 0x000000080e0ea8a5 */ /* 0x000fe2000f8e0012 */
[----:B-1----:R-:W-:Y:S02]  /*1bb0*/  MOV R14, UR12 ;  /* 0x0000000c000e7c02 */ /* 0x002fe40008000f00 */
[----:B--2---:R-:W-:-:S06]  /*1bc0*/  MOV R15, UR13 ;  /* 0x0000000d000f7c02 */ /* 0x004fcc0008000f00 */
[----:B------:R-:W2:Y:S01]  /*1bd0*/  @!P5 LDG.E.64 R14, desc[UR16][R14.64] ;  /* 0x000000100e0ed981 */ /* 0x000ea2000c1e1b00 */
[----:B0--3--:R-:W-:Y:S01]  /*1be0*/  @!P2 FADD.FTZ R12, R12, R10 ;  /* 0x0000000a0c0ca221 */ /* 0x009fe20000010000 */
[----:B------:R-:W-:Y:S01]  /*1bf0*/  @!P2 FADD.FTZ R13, R13, R11 ;  /* 0x0000000b0d0da221 */ /* 0x000fe20000010000 */
[----:B------:R-:W-:Y:S02]  /*1c00*/  MOV R10, UR14 ;  /* 0x0000000e000a7c02 */ /* 0x000fe40008000f00 */
[----:B------:R-:W-:-:S06]  /*1c10*/  MOV R11, UR15 ;  /* 0x0000000f000b7c02 */ /* 0x000fcc0008000f00 */
[----:B------:R-:W3:Y:S01]  /*1c20*/  @!P6 LDG.E.64 R10, desc[UR16][R10.64] ;  /* 0x000000100a0ae981 */ /* 0x000ee2000c1e1b00 */
[----:B------:R-:W-:Y:S01]  /*1c30*/  MOV R19, UR5 ;  /* 0x0000000500137c02 */ /* 0x000fe20008000f00 */
[----:B----4-:R-:W-:-:S04]  /*1c40*/  @!P4 FADD.FTZ R12, R12, R8 ;  /* 0x000000080c0cc221 */ /* 0x010fc80000010000 */
[----:B------:R-:W-:Y:S02]  /*1c50*/  VIADD R8, R19, 0x4 ;  /* 0x0000000413087836 */ /* 0x000fe40000000000 */
[----:B------:R-:W-:-:S03]  /*1c60*/  @!P4 FADD.FTZ R13, R13, R9 ;  /* 0x000000090d0dc221 */ /* 0x000fc60000010000 */
[----:B------:R-:W-:Y:S01]  /*1c70*/  R2UR UR5, R8 ;  /* 0x00000000080572ca */ /* 0x000fe200000e0000 */
[----:B--2---:R-:W-:Y:S01]  /*1c80*/  @!P5 FADD.FTZ R12, R12, R14 ;  /* 0x0000000e0c0cd221 */ /* 0x004fe20000010000 */
[----:B------:R-:W-:-:S03]  /*1c90*/  @!P5 FADD.FTZ R13, R13, R15 ;  /* 0x0000000f0d0dd221 */ /* 0x000fc60000010000 */
[----:B---3--:R-:W-:Y:S01]  /*1ca0*/  @!P6 FADD.FTZ R12, R12, R10 ;  /* 0x0000000a0c0ce221 */ /* 0x008fe20000010000 */
[----:B------:R-:W-:-:S09]  /*1cb0*/  @!P6 FADD.FTZ R13, R13, R11 ;  /* 0x0000000b0d0de221 */ /* 0x000fd20000010000 */
.L_x_1703:
        /* <DEDUP_REMOVED lines=28> */
.L_x_1704:
        /* <DEDUP_REMOVED lines=8> */
[----:B------:R-:W-:-:S04]  /*1f00*/  IMAD.U32 R8, RZ, RZ, UR11 ;  /* 0x0000000bff087e24 */ /* 0x000fc8000f8e00ff */
[----:B------:R-:W-:-:S06]  /*1f10*/  IMAD.WIDE.U32 R8, R8, R9, UR18 ;  /* 0x0000001208087e25 */ /* 0x000fcc000f8e0009 */
[----:B------:R-:W0:Y:S02]  /*1f20*/  LDG.E.64 R8, desc[UR16][R8.64] ;  /* 0x0000001008087981 */ /* 0x000e24000c1e1b00 */
[----:B0--3--:R-:W-:Y:S01]  /*1f30*/  FADD.FTZ R12, R12, R8 ;  /* 0x000000080c0c7221 */ /* 0x009fe20000010000 */
[----:B------:R-:W-:-:S07]  /*1f40*/  FADD.FTZ R13, R13, R9 ;  /* 0x000000090d0d7221 */ /* 0x000fce0000010000 */
.L_x_1705:
[----:B------:R-:W-:Y:S05]  /*1f50*/  BSYNC.RECONVERGENT B0 ;  /* 0x0000000000007941 */ /* 0x000fea0003800200 */
.L_x_1698:
[----:B------:R-:W4:Y:S01]  /*1f60*/  @P0 LDC.64 R8, c[0x0][0x388] ;  /* 0x0000e200ff080b82 */ /* 0x000f220000000a00 */
[----:B------:R-:W5:Y:S01]  /*1f70*/  LDCU UR12, c[0x0][0x414] ;  /* 0x00008280ff0c77ac */ /* 0x000f620008000800 */
[----:B------:R-:W-:Y:S02]  /*1f80*/  MOV R11, UR9 ;  /* 0x00000009000b7c02 */ /* 0x000fe40008000f00 */
[----:B--2---:R-:W-:Y:S01]  /*1f90*/  LOP3.LUT R15, R26, 0xffff, RZ, 0xc0, !PT ;  /* 0x0000ffff1a0f7812 */ /* 0x004fe200078ec0ff */
[----:B------:R-:W-:-:S03]  /*1fa0*/  UMOV UR5, 0x400 ;  /* 0x0000040000057882 */ /* 0x000fc60000000000 */
[----:B------:R-:W2:Y:S01]  /*1fb0*/  S2UR UR11, SR_CgaCtaId ;  /* 0x00000000000b79c3 */ /* 0x000ea20000008800 */
[----:B------:R-:W-:Y:S01]  /*1fc0*/  IADD3 R15, PT, PT, R15, UR10, RZ ;  /* 0x0000000a0f0f7c10 */ /* 0x000fe2000fffe0ff */
[----:B-----5:R-:W-:Y:S01]  /*1fd0*/  @P0 FMUL.FTZ R10, R12, UR12 ;  /* 0x0000000c0c0a0c20 */ /* 0x020fe20008410000 */
[----:B----4-:R-:W-:-:S04]  /*1fe0*/  @P0 IMAD.WIDE R8, R11, 0x8, R8 ;  /* 0x000000080b080825 */ /* 0x010fc800078e0208 */
[----:B------:R-:W-:-:S05]  /*1ff0*/  @P0 FMUL.FTZ R11, R13, UR12 ;  /* 0x0000000c0d0b0c20 */ /* 0x000fca0008410000 */
[----:B------:R4:W-:Y:S01]  /*2000*/  @P0 STG.E.64 desc[UR16][R8.64], R10 ;  /* 0x0000000a08000986 */ /* 0x0009e2000c101b10 */
[----:B--2---:R-:W-:-:S09]  /*2010*/  ULEA UR5, UR11, UR5, 0x18 ;  /* 0x000000050b057291 */ /* 0x004fd2000f8ec0ff */
[----:B------:R0:W-:Y:S01]  /*2020*/  @!P3 STS.64 [UR5+0xc0], R12 ;  /* 0x0000c00cff00b988 */ /* 0x0001e20008000a05 */
[----:B----4-:R-:W2:Y:S08]  /*2030*/  LDC.64 R8, c[0x0][0x398] ;  /* 0x0000e600ff087b82 */ /* 0x010eb00000000a00 */
[----:B------:R-:W4:Y:S01]  /*2040*/  LDC.64 R10, c[0x0][0x3a0] ;  /* 0x0000e800ff0a7b82 */ /* 0x000f220000000a00 */
[----:B--2---:R-:W-:-:S07]  /*2050*/  IMAD.WIDE R8, R15, 0x2, R8 ;  /* 0x000000020f087825 */ /* 0x004fce00078e0208 */
[----:B------:R-:W-:Y:S01]  /*2060*/  BAR.SYNC.DEFER_BLOCKING 0x0 ;  /* 0x0000000000007b1d */ /* 0x000fe20000010000 */
[----:B----4-:R-:W-:-:S05]  /*2070*/  IMAD.WIDE R10, R15, 0x2, R10 ;  /* 0x000000020f0a7825 */ /* 0x010fca00078e020a */
[----:B0--3--:R-:W2:Y:S04]  /*2080*/  LDG.E.U16 R13, desc[UR16][R8.64] ;  /* 0x00000010080d7981 */ /* 0x009ea8000c1e1500 */
[----:B------:R0:W3:Y:S04]  /*2090*/  LDG.E.U16 R12, desc[UR16][R8.64+0x2] ;  /* 0x00000210080c7981 */ /* 0x0000e8000c1e1500 */
[----:B-1----:R-:W4:Y:S04]  /*20a0*/  LDG.E.U16 R14, desc[UR16][R10.64] ;  /* 0x000000100a0e7981 */ /* 0x002f28000c1e1500 */
[----:B------:R2:W5:Y:S01]  /*20b0*/  LDG.E.U16 R15, desc[UR16][R10.64+0x2] ;  /* 0x000002100a0f7981 */ /* 0x000562000c1e1500 */
[----:B------:R-:W-:Y:S03]  /*20c0*/  BSSY.RECONVERGENT B0, `(.L_x_1706) ;  /* 0x00000f5000007945 */ /* 0x000fe60003800200 */
[----:B0-----:R-:W0:Y:S02]  /*20d0*/  LDS.64 R8, [UR5+0xc0] ;  /* 0x0000c005ff087984 */ /* 0x001e240008000a00 */
[----:B0-----:R-:W-:-:S04]  /*20e0*/  FMUL.FTZ R8, R8, UR12 ;  /* 0x0000000c08087c20 */ /* 0x001fc80008410000 */
[----:B------:R-:W-:-:S04]  /*20f0*/  FMUL.FTZ R20, R8, R8 ;  /* 0x0000000808147220 */ /* 0x000fc80000410000 */
[----:B------:R-:W-:Y:S01]  /*2100*/  FFMA.FTZ R20, R9, UR12, -R20 ;  /* 0x0000000c09147c23 */ /* 0x000fe20008010814 */
[----:B------:R-:W-:-:S04]  /*2110*/  MOV R9, 0x3f800000 ;  /* 0x3f80000000097802 */ /* 0x000fc80000000f00 */
[----:B------:R-:W-:-:S13]  /*2120*/  FSETP.GTU.FTZ.AND P2, PT, R20, RZ, PT ;  /* 0x000000ff1400720b */ /* 0x000fda0003f5c000 */
[----:B------:R-:W0:Y:S02]  /*2130*/  @P2 LDC R19, c[0x0][0x3a8] ;  /* 0x0000ea00ff132b82 */ /* 0x000e240000000800 */
[----:B0-----:R-:W-:Y:S01]  /*2140*/  @P2 FADD.FTZ R19, R20, R19 ;  /* 0x0000001314132221 */ /* 0x001fe20000010000 */
[----:B------:R-:W-:-:S03]  /*2150*/  IADD3 R20, PT, PT, R2, 0x80, RZ ;  /* 0x0000008002147810 */ /* 0x000fc60007ffe0ff */
[----:B------:R0:W1:Y:S01]  /*2160*/  @P2 MUFU.RSQ R9, R19 ;  /* 0x0000001300092308 */ /* 0x0000620000001400 */
[----:B--2---:R-:W-:Y:S02]  /*2170*/  SHF.L.U32 R10, R13, 0x10, RZ ;  /* 0x000000100d0a7819 */ /* 0x004fe400000006ff */
[----:B---3--:R-:W-:Y:S02]  /*2180*/  SHF.L.U32 R11, R12, 0x10, RZ ;  /* 0x000000100c0b7819 */ /* 0x008fe400000006ff */
[----:B----4-:R-:W-:Y:S02]  /*2190*/  SHF.L.U32 R12, R14, 0x10, RZ ;  /* 0x000000100e0c7819 */ /* 0x010fe400000006ff */
        /* <DEDUP_REMOVED lines=16> */
[----:B------:R-:W-:Y:S02]  /*22a0*/  F2FP.F16.F32.PACK_AB R17, R18, R15 ;  /* 0x0000000f1211723e */ /* 0x000fe400000000ff */
[----:B------:R-:W-:Y:S01]  /*22b0*/  MOV R15, R7 ;  /* 0x00000007000f7202 */ /* 0x000fe20000000f00 */
[----:B0-----:R-:W-:Y:S01]  /*22c0*/  IMAD R18, R14, UR14, RZ ;  /* 0x0000000e0e127c24 */ /* 0x001fe2000f8e02ff */
[----:B------:R-:W-:-:S03]  /*22d0*/  MOV R14, R4 ;  /* 0x00000004000e7202 */ /* 0x000fc60000000f00 */
[C---:B------:R-:W-:Y:S02]  /*22e0*/  IMAD R19, R2.reuse, UR15, R18 ;  /* 0x0000000f02137c24 */ /* 0x040fe4000f8e0212 */
[----:B------:R-:W-:-:S04]  /*22f0*/  IMAD.WIDE.U32 R14, R2, UR14, R14 ;  /* 0x0000000e020e7c25 */ /* 0x000fc8000f8e000e */
[----:B------:R-:W-:Y:S01]  /*2300*/  IMAD.IADD R15, R15, 0x1, R19 ;  /* 0x000000010f0f7824 */ /* 0x000fe200078e0213 */
[----:B-1----:R-:W-:-:S04]  /*2310*/  LEA R18, P1, R14, UR10, 0x1 ;  /* 0x0000000a0e127c11 */ /* 0x002fc8000f8208ff */
[----:B------:R-:W-:-:S05]  /*2320*/  LEA.HI.X R19, R14, UR11, R15, 0x1, P1 ;  /* 0x0000000b0e137c11 */ /* 0x000fca00088f0c0f */
[----:B------:R0:W-:Y:S04]  /*2330*/  STG.E desc[UR16][R18.64], R17 ;  /* 0x0000001112007986 */ /* 0x0001e8000c101910 */
.L_x_1709:
[----:B------:R-:W-:Y:S05]  /*2340*/  BSYNC.RECONVERGENT B1 ;  /* 0x0000000000017941 */ /* 0x000fea0003800200 */
.L_x_1708:
        /* <DEDUP_REMOVED lines=22> */
[----:B------:R-:W-:-:S05]  /*24b0*/  F2FP.F16.F32.PACK_AB R15, R14, R15 ;  /* 0x0000000f0e0f723e */ /* 0x000fca00000000ff */
[----:B------:R0:W-:Y:S02]  /*24c0*/  STG.E desc[UR16][R18.64], R15 ;  /* 0x0000000f12007986 */ /* 0x0001e4000c101910 */
.L_x_1711:
[----:B------:R-:W-:Y:S05]  /*24d0*/  BSYNC.RECONVERGENT B1 ;  /* 0x0000000000017941 */ /* 0x000fea0003800200 */
.L_x_1710:
        /* <DEDUP_REMOVED lines=23> */
[----:B------:R-:W-:Y:S02]  /*2650*/  F2FP.F16.F32.PACK_AB R15, R21, R20 ;  /* 0x00000014150f723e */ /* 0x000fe400000000ff */
[----:B------:R-:W-:-:S05]  /*2660*/  LEA.HI.X R17, R14, UR15, R19, 0x1, P1 ;  /* 0x0000000f0e117c11 */ /* 0x000fca00088f0c13 */
[----:B------:R0:W-:Y:S04]  /*2670*/  STG.E desc[UR16][R16.64], R15 ;  /* 0x0000000f10007986 */ /* 0x0001e8000c101910 */
.L_x_1713:
[----:B------:R-:W-:Y:S05]  /*2680*/  BSYNC.RECONVERGENT B1 ;  /* 0x0000000000017941 */ /* 0x000fea0003800200 */
.L_x_1712:
        /* <DEDUP_REMOVED lines=10> */
[----:B------:R-:W-:Y:S01]  /*2730*/  F2FP.F16.F32.PACK_AB R3, R8, R3 ;  /* 0x000000030803723e */ /* 0x000fe200000000ff */
        /* <DEDUP_REMOVED lines=8> */
.L_x_1707:
        /* <DEDUP_REMOVED lines=23> */
[----:B------:R-:W-:Y:S01]  /*2930*/  F2FP.F16.F32.PACK_AB R17, R18, R17 ;  /* 0x000000111211723e */ /* 0x000fe200000000ff */
[----:B-1----:R-:W-:Y:S02]  /*2940*/  IMAD R18, R15, UR10, RZ ;  /* 0x0000000a0f127c24 */ /* 0x002fe4000f8e02ff */
[----:B------:R-:W-:-:S02]  /*2950*/  IMAD.MOV.U32 R15, RZ, RZ, R7 ;  /* 0x000000ffff0f7224 */ /* 0x000fc400078e0007 */
[C---:B------:R-:W-:Y:S02]  /*2960*/  IMAD R18, R2.reuse, UR11, R18 ;  /* 0x0000000b02127c24 */ /* 0x040fe4000f8e0212 */
[----:B------:R-:W-:-:S05]  /*2970*/  IMAD.WIDE.U32 R14, R2, UR10, R14 ;  /* 0x0000000a020e7c25 */ /* 0x000fca000f8e000e */
[----:B------:R-:W-:Y:S02]  /*2980*/  IADD3 R15, PT, PT, R15, R18, RZ ;  /* 0x000000120f0f7210 */ /* 0x000fe40007ffe0ff */
[----:B--2---:R-:W-:-:S04]  /*2990*/  LEA R18, P1, R14, UR12, 0x1 ;  /* 0x0000000c0e127c11 */ /* 0x004fc8000f8208ff */
[----:B------:R-:W-:-:S05]  /*29a0*/  LEA.HI.X R19, R14, UR13, R15, 0x1, P1 ;  /* 0x0000000d0e137c11 */ /* 0x000fca00088f0c0f */
[----:B------:R1:W-:Y:S04]  /*29b0*/  STG.E desc[UR16][R18.64], R17 ;  /* 0x0000001112007986 */ /* 0x0003e8000c101910 */
.L_x_1716:
[----:B0-----:R-:W-:Y:S05]  /*29c0*/  BSYNC.RECONVERGENT B1 ;  /* 0x0000000000017941 */ /* 0x001fea0003800200 */
.L_x_1715:
        /* <DEDUP_REMOVED lines=31> */
[----:B------:R-:W-:Y:S02]  /*2bc0*/  F2FP.F16.F32.PACK_AB R21, R22, R21 ;  /* 0x000000151615723e */ /* 0x000fe400000000ff */
[----:B------:R-:W-:-:S05]  /*2bd0*/  LEA.HI.X R19, R14, UR13, R19, 0x1, P1 ;  /* 0x0000000d0e137c11 */ /* 0x000fca00088f0c13 */
[----:B------:R0:W-:Y:S04]  /*2be0*/  STG.E desc[UR16][R18.64], R21 ;  /* 0x0000001512007986 */ /* 0x0001e8000c101910 */
.L_x_1718:
[----:B------:R-:W-:Y:S05]  /*2bf0*/  BSYNC.RECONVERGENT B1 ;  /* 0x0000000000017941 */ /* 0x000fea0003800200 */
.L_x_1717:
        /* <DEDUP_REMOVED lines=34> */
[----:B------:R-:W-:-:S05]  /*2e20*/  F2FP.F16.F32.PACK_AB R19, R19, R20 ;  /* 0x000000141313723e */ /* 0x000fca00000000ff */
[----:B------:R0:W-:Y:S02]  /*2e30*/  STG.E desc[UR16][R16.64], R19 ;  /* 0x0000001310007986 */ /* 0x0001e4000c101910 */
.L_x_1720:
[----:B------:R-:W-:Y:S05]  /*2e40*/  BSYNC.RECONVERGENT B1 ;  /* 0x0000000000017941 */ /* 0x000fea0003800200 */
.L_x_1719:
        /* <DEDUP_REMOVED lines=26> */
[----:B------:R-:W-:-:S05]  /*2ff0*/  F2FP.F16.F32.PACK_AB R9, R10, R9 ;  /* 0x000000090a09723e */ /* 0x000fca00000000ff */
[----:B------:R2:W-:Y:S02]  /*3000*/  STG.E desc[UR16][R6.64], R9 ;  /* 0x0000000906007986 */ /* 0x0005e4000c101910 */
.L_x_1714:
[----:B------:R-:W-:Y:S05]  /*3010*/  BSYNC.RECONVERGENT B0 ;  /* 0x0000000000007941 */ /* 0x000fea0003800200 */
.L_x_1706:
[----:B------:R-:W-:Y:S02]  /*3020*/  UIADD3 UR9, UPT, UPT, UR21, UR9, URZ ;  /* 0x0000000915097290 */ /* 0x000fe4000fffe0ff */
[----:B------:R-:W-:Y:S02]  /*3030*/  UIADD3 UR4, UPT, UPT, UR4, 0x1, URZ ;  /* 0x0000000104047890 */ /* 0x000fe4000fffe0ff */
[----:B------:R-:W-:-:S09]  /*3040*/  UISETP.GE.AND UP1, UPT, UR9, UR7, UPT ;  /* 0x000000070900728c */ /* 0x000fd2000bf26270 */
[----:B------:R-:W-:Y:S05]  /*3050*/  BRA.U !UP1, `(.L_x_1721) ;  /* 0xffffffd109887547 */ /* 0x000fea000b83ffff */
[----:B------:R-:W-:Y:S05]  /*3060*/  EXIT ;  /* 0x000000000000794d */ /* 0x000fea0003800000 */
.L_x_1722:
        /* <DEDUP_REMOVED lines=9> */
.L_x_2115:


//--------------------- .text._Z35group_norm_nhwc_fwd_one_pass_kernelI11Fp16IOFp16WLi64ELi10ELi640EEv26Group_norm_nhwc_fwd_params --------------------------
	.section	.text._Z35group_norm_nhwc_fwd_one_pass_kernelI11Fp16IOFp16WLi64ELi10ELi640EEv26Group_norm_nhwc_fwd_params,"ax",@progbits
	.align	128
        .global         _Z35group_norm_nhwc_fwd_one_pass_kernelI11Fp16IOFp16WLi64ELi10ELi640EEv26Group_norm_nhwc_fwd_params
        .type           _Z35group_norm_nhwc_fwd_one_pass_kernelI11Fp16IOFp16WLi64ELi10ELi640EEv26Group_norm_nhwc_fwd_params,@function
        .size           _Z35group_norm_nhwc_fwd_one_pass_kernelI11Fp16IOFp16WLi64ELi10ELi640EEv26Group_norm_nhwc_fwd_params,(.L_x_2116 - _Z35group_norm_nhwc_fwd_one_pass_kernelI11Fp16IOFp16WLi64ELi10ELi640EEv26Group_norm_nhwc_fwd_params)
        .other          _Z35group_norm_nhwc_fwd_one_pass_kernelI11Fp16IOFp16WLi64ELi10ELi640EEv26Group_norm_nhwc_fwd_params,@"STO_CUDA_ENTRY STV_DEFAULT"
_Z35group_norm_nhwc_fwd_one_pass_kernelI11Fp16IOFp16WLi64ELi10ELi640EEv26Group_norm_nhwc_fwd_params:
.text._Z35group_norm_nhwc_fwd_one_pass_kernelI11Fp16IOFp16WLi64ELi10ELi640EEv26Group_norm_nhwc_fwd_params:
        /* <DEDUP_REMOVED lines=32> */
[----:B------:R-:W-:-:S04]  /*0200*/  IADD3 R22, PT, PT, R22, R19, RZ ;  /* 0x0000001316167210 */ /* 0x000fc80007ffe0ff */
[----:B------:R-:W-:-:S04]  /*0210*/  SHF.L.U32 R22, R22, 0x1, RZ ;  /* 0x0000000116167819 */ /* 0x000fc800000006ff */
[----:B---3--:R-:W-:-:S07]  /*0220*/  LOP3.LUT R13, R22, 0xffff, RZ, 0xc0, !PT ;  /* 0x0000ffff160d7812 */ /* 0x008fce00078ec0ff */
.L_x_1738:
[----:B0-----:R-:W0:Y:S01]  /*0230*/  LDC R0, c[0x0][0x3f8] ;  /* 0x0000fe00ff007b82 */ /* 0x001e220000000800 */
[----:B------:R-:W1:Y:S01]  /*0240*/  LDCU.64 UR10, c[0x0][0x3e8] ;  /* 0x00007d00ff0a77ac */ /* 0x000e620008000a00 */
[----:B0-----:R-:W-:-:S04]  /*0250*/  IABS R5, R0 ;  /* 0x0000000000057213 */ /* 0x001fc80000000000 */
[----:B------:R-:W0:Y:S08]  /*0260*/  I2F.RP R4, R5 ;  /* 0x0000000500047306 */ /* 0x000e300000209400 */
[----:B0-----:R-:W0:Y:S02]  /*0270*/  MUFU.RCP R4, R4 ;  /* 0x0000000400047308 */ /* 0x001e240000001000 */
[----:B0-----:R-:W-:-:S06]  /*0280*/  VIADD R2, R4, 0xffffffe ;  /* 0x0ffffffe04027836 */ /* 0x001fcc0000000000 */
        /* <DEDUP_REMOVED lines=14> */
[----:B------:R-:W-:Y:S02]  /*0370*/  ISETP.NE.AND P2, PT, R0, RZ, PT ;  /* 0x000000ff0000720c */ /* 0x000fe40003f45270 */
[----:B------:R-:W-:-:S13]  /*0380*/  ISETP.GE.U32.AND P1, PT, R4, R5, PT ;  /* 0x000000050400720c */ /* 0x000fda0003f26070 */
[----:B------:R-:W-:Y:S02]  /*0390*/  @P1 IADD3 R3, PT, PT, R3, 0x1, RZ ;  /* 0x0000000103031810 */ /* 0x000fe40007ffe0ff */
[----:B-1----:R-:W-:Y:S02]  /*03a0*/  ISETP.GE.U32.AND P1, PT, R24, UR10, PT ;  /* 0x0000000a18007c0c */ /* 0x002fe4000bf26070 */
[----:B------:R-:W-:Y:S02]  /*03b0*/  MOV R7, R3 ;  /* 0x0000000300077202 */ /* 0x000fe40000000f00 */
[----:B------:R-:W-:Y:S01]  /*03c0*/  ISETP.GE.AND.EX P1, PT, R17, UR11, PT, P1 ;  /* 0x0000000b11007c0c */ /* 0x000fe2000bf26310 */
[----:B------:R-:W0:Y:S01]  /*03d0*/  LDCU.64 UR10, c[0x0][0x3f0] ;  /* 0x00007e00ff0a77ac */ /* 0x000e220008000a00 */
[----:B------:R-:W-:Y:S02]  /*03e0*/  @!P3 IADD3 R7, PT, PT, -R7, RZ, RZ ;  /* 0x000000ff0707b210 */ /* 0x000fe40007ffe1ff */
[----:B------:R-:W-:-:S04]  /*03f0*/  @!P2 LOP3.LUT R7, RZ, R0, RZ, 0x33, !PT ;  /* 0x00000000ff07a212 */ /* 0x000fc800078e33ff */
[--C-:B------:R-:W-:Y:S01]  /*0400*/  SHF.R.S32.HI R6, RZ, 0x1f, R7.reuse ;  /* 0x0000001fff067819 */ /* 0x100fe20000011407 */
[----:B------:R-:W-:-:S04]  /*0410*/  IMAD.MOV R5, RZ, RZ, -R7 ;  /* 0x000000ffff057224 */ /* 0x000fc800078e0a07 */
        /* <DEDUP_REMOVED lines=13> */
[----:B------:R-:W-:-:S05]  /*04f0*/  @!P1 IMAD.WIDE.U32 R2, R24, R2, R28 ;  /* 0x0000000218029225 */ /* 0x000fca00078e001c */
[----:B------:R-:W-:Y:S02]  /*0500*/  @!P1 IADD3 R3, PT, PT, R3, R7, RZ ;  /* 0x0000000703039210 */ /* 0x000fe40007ffe0ff */
        /* <DEDUP_REMOVED lines=51> */
.L_x_1724:
[----:B------:R-:W-:Y:S05]  /*0840*/  BSYNC.RECONVERGENT B0 ;  /* 0x0000000000007941 */ /* 0x000fea0003800200 */
.L_x_1723:
        /* <DEDUP_REMOVED lines=56> */
.L_x_1726:
[----:B------:R-:W-:Y:S05]  /*0bd0*/  BSYNC.RECONVERGENT B0 ;  /* 0x0000000000007941 */ /* 0x000fea0003800200 */
.L_x_1725:
        /* <DEDUP_REMOVED lines=31> */
.L_x_1729:
[----:B---3--:R-:W3:Y:S04]  /*0dd0*/  LDG.E.STRONG.GPU R4, desc[UR16][R6.64] ;  /* 0x0000001006047981 */ /* 0x008ee8000c1ef900 */
[----:B---3--:R-:W-:Y:S01]  /*0de0*/  CCTL.IVALL ;  /* 0x00000000ff00798f */ /* 0x008fe20002000000 */
[----:B------:R-:W-:Y:S05]  /*0df0*/  YIELD ;  /* 0x0000000000007946 */ /* 0x000fea0003800000 */
[----:B------:R-:W-:-:S13]  /*0e00*/  ISETP.NE.AND P1, PT, R4, R9, PT ;  /* 0x000000090400720c */ /* 0x000fda0003f25270 */
[----:B------:R-:W-:Y:S05]  /*0e10*/  @P1 BRA `(.L_x_1729) ;  /* 0xfffffffc00ec1947 */ /* 0x000fea000383ffff */
.L_x_1728:
        /* <DEDUP_REMOVED lines=15> */
.L_x_1731:
        /* <DEDUP_REMOVED lines=16> */
[----:B------:R-:W-:Y:S01]  /*1010*/  MOV R6, UR24 ;  /* 0x0000001800067c02 */ /* 0x000fe20008000f00 */
[----:B------:R-:W-:Y:S01]  /*1020*/  IMAD.U32 R7, RZ, RZ, UR25 ;  /* 0x00000019ff077e24 */ /* 0x000fe2000f8e00ff */
[----:B------:R-:W-:-:S02]  /*1030*/  MOV R8, UR26 ;  /* 0x0000001a00087c02 */ /* 0x000fc40008000f00 */
[----:B------:R-:W-:-:S03]  /*1040*/  MOV R9, UR27 ;  /* 0x0000001b00097c02 */ /* 0x000fc60008000f00 */
        /* <DEDUP_REMOVED lines=71> */
.L_x_1730:
        /* <DEDUP_REMOVED lines=52> */
.L_x_1732:
        /* <DEDUP_REMOVED lines=27> */
.L_x_1733:
        /* <DEDUP_REMOVED lines=13> */
.L_x_1734:
[----:B------:R-:W-:Y:S05]  /*1a80*/  BSYNC.RECONVERGENT B0 ;  /* 0x0000000000007941 */ /* 0x000fea0003800200 */
.L_x_1727:
        /* <DEDUP_REMOVED lines=57> */
.L_x_1735:
        /* <DEDUP_REMOVED lines=14> */
.L_x_1737:
[----:B------:R-:W-:Y:S05]  /*1f00*/  BSYNC.RECONVERGENT B0 ;  /* 0x0000000000007941 */ /* 0x000fea0003800200 */
.L_x_1736:
[----:B------:R-:W-:Y:S02]  /*1f10*/  UIADD3 UR8, UPT, UPT, UR20, UR8, URZ ;  /* 0x0000000814087290 */ /* 0x000fe4000fffe0ff */
[----:B------:R-:W-:Y:S02]  /*1f20*/  UIADD3 UR4, UPT, UPT, UR4, 0x1, URZ ;  /* 0x0000000104047890 */ /* 0x000fe4000fffe0ff */
[----:B------:R-:W-:-:S09]  /*1f30*/  UISETP.GE.AND UP0, UPT, UR8, UR7, UPT ;  /* 0x000000070800728c */ /* 0x000fd2000bf06270 */
[----:B------:R-:W-:Y:S05]  /*1f40*/  BRA.U !UP0, `(.L_x_1738) ;  /* 0xffffffe108b87547 */ /* 0x000fea000b83ffff */
[----:B------:R-:W-:Y:S05]  /*1f50*/  EXIT ;  /* 0x000000000000794d */ /* 0x000fea0003800000 */
.L_x_1739:
        /* <DEDUP_REMOVED lines=10> */
.L_x_2116:


//--------------------- .text._Z35group_norm_nhwc_fwd_one_pass_kernelI11Fp16IOFp16WLi128ELi10ELi640EEv26Group_norm_nhwc_fwd_params --------------------------
	.section	.text._Z35group_norm_nhwc_fwd_one_pass_kernelI11Fp16IOFp16WLi128ELi10ELi640EEv26Group_norm_nhwc_fwd_params,"ax",@progbits
	.align	128
        .global         _Z35group_norm_nhwc_fwd_one_pass_kernelI11Fp16IOFp16WLi128ELi10ELi640EEv26Group_norm_nhwc_fwd_params
        .type           _Z35group_norm_nhwc_fwd_one_pass_kernelI11Fp16IOFp16WLi128ELi10ELi640EEv26Group_norm_nhwc_fwd_params,@function
        .size           _Z35group_norm_nhwc_fwd_one_pass_kernelI11Fp16IOFp16WLi128ELi10ELi640EEv26Group_norm_nhwc_fwd_params,(.L_x_2117 - _Z35group_norm_nhwc_fwd_one_pass_kernelI11Fp16IOFp16WLi128ELi10ELi640EEv26Group_norm_nhwc_fwd_params)
        .other          _Z35group_norm_nhwc_fwd_one_pass_kernelI11Fp16IOFp16WLi128ELi10ELi640EEv26Group_norm_nhwc_fwd_params,@"STO_CUDA_ENTRY STV_DEFAULT"
_Z35group_norm_nhwc_fwd_one_pass_kernelI11Fp16IOFp16WLi128ELi10ELi640EEv26Group_norm_nhwc_fwd_params:
.text._Z35group_norm_nhwc_fwd_one_pass_kernelI11Fp16IOFp16WLi128ELi10ELi640EEv26Group_norm_nhwc_fwd_params:
        /* <DEDUP_REMOVED lines=35> */
.L_x_1755:
        /* <DEDUP_REMOVED lines=97> */
.L_x_1741:
[----:B------:R-:W-:Y:S05]  /*0840*/  BSYNC.RECONVERGENT B0 ;  /* 0x0000000000007941 */ /* 0x000fea0003800200 */
.L_x_1740:
        /* <DEDUP_REMOVED lines=56> */
.L_x_1743:
[----:B------:R-:W-:Y:S05]  /*0bd0*/  BSYNC.RECONVERGENT B0 ;  /* 0x0000000000007941 */ /* 0x000fea0003800200 */
.L_x_1742:
        /* <DEDUP_REMOVED lines=31> */
.L_x_1746:
[----:B---3--:R-:W3:Y:S04]  /*0dd0*/  LDG.E.STRONG.GPU R4, desc[UR16][R6.64] ;  /* 0x0000001006047981 */ /* 0x008ee8000c1ef900 */
[----:B---3--:R-:W-:Y:S01]  /*0de0*/  CCTL.IVALL ;  /* 0x00000000ff00798f */ /* 0x008fe20002000000 */
[----:B------:R-:W-:Y:S05]  /*0df0*/  YIELD ;  /* 0x0000000000007946 */ /* 0x000fea0003800000 */
[----:B------:R-:W-:-:S13]  /*0e00*/  ISETP.NE.AND P1, PT, R4, R9, PT ;  /* 0x000000090400720c */ /* 0x000fda0003f25270 */
[----:B------:R-:W-:Y:S05]  /*0e10*/  @P1 BRA `(.L_x_1746) ;  /* 0xfffffffc00ec1947 */ /* 0x000fea000383ffff */
.L_x_1745:
        /* <DEDUP_REMOVED lines=15> */
.L_x_1748:
        /* <DEDUP_REMOVED lines=91> */
.L_x_1747:
        /* <DEDUP_REMOVED lines=52> */
.L_x_1749:
        /* <DEDUP_REMOVED lines=27> */
.L_x_1750:
        /* <DEDUP_REMOVED lines=13> */
.L_x_1751:
[----:B------:R-:W-:Y:S05]  /*1a80*/  BSYNC.RECONVERGENT B0 ;  /* 0x0000000000007941 */ /* 0x000fea0003800200 */
.L_x_1744:
        /* <DEDUP_REMOVED lines=57> */
.L_x_1752:
        /* <DEDUP_REMOVED lines=14> */
.L_x_1754:
[----:B------:R-:W-:Y:S05]  /*1f00*/  BSYNC.RECONVERGENT B0 ;  /* 0x0000000000007941 */ /* 0x000fea0003800200 */
.L_x_1753:
[----:B------:R-:W-:Y:S02]  /*1f10*/  UIADD3 UR8, UPT, UPT, UR20, UR8, URZ ;  /* 0x0000000814087290 */ /* 0x000fe4000fffe0ff */
[----:B------:R-:W-:Y:S02]  /*1f20*/  UIADD3 UR4, UPT, UPT, UR4, 0x1, URZ ;  /* 0x0000000104047890 */ /* 0x000fe4000fffe0ff */
[----:B------:R-:W-:-:S09]  /*1f30*/  UISETP.GE.AND UP0, UPT, UR8, UR7, UPT ;  /* 0x000000070800728c */ /* 0x000fd2000bf06270 */
[----:B------:R-:W-:Y:S05]  /*1f40*/  BRA.U !UP0, `(.L_x_1755) ;  /* 0xffffffe108b87547 */ /* 0x000fea000b83ffff */
[----:B------:R-:W-:Y:S05]  /*1f50*/  EXIT ;  /* 0x000000000000794d */ /* 0x000fea0003800000 */
.L_x_1756:
        /* <DEDUP_REMOVED lines=10> */
.L_x_2117:


//--------------------- .text._Z35group_norm_nhwc_fwd_one_pass_kernelI11Fp16IOFp16WLi256ELi10ELi640EEv26Group_norm_nhwc_fwd_params --------------------------
	.section	.text._Z35group_norm_nhwc_fwd_one_pass_kernelI11Fp16IOFp16WLi256ELi10ELi640EEv26Group_norm_nhwc_fwd_params,"ax",@progbits
	.align	128
        .global         _Z35group_norm_nhwc_fwd_one_pass_kernelI11Fp16IOFp16WLi256ELi10ELi640EEv26Group_norm_nhwc_fwd_params
        .type           _Z35group_norm_nhwc_fwd_one_pass_kernelI11Fp16IOFp16WLi256ELi10ELi640EEv26Group_norm_nhwc_fwd_params,@function
        .size           _Z35group_norm_nhwc_fwd_one_pass_kernelI11Fp16IOFp16WLi256ELi10ELi640EEv26Group_norm_nhwc_fwd_params,(.L_x_2118 - _Z35group_norm_nhwc_fwd_one_pass_kernelI11Fp16IOFp16WLi256ELi10ELi640EEv26Group_norm_nhwc_fwd_params)
        .other          _Z35group_norm_nhwc_fwd_one_pass_kernelI11Fp16IOFp16WLi256ELi10ELi640EEv26Group_norm_nhwc_fwd_params,@"STO_CUDA_ENTRY STV_DEFAULT"
_Z35group_norm_nhwc_fwd_one_pass_kernelI11Fp16IOFp16WLi256ELi10ELi640EEv26Group_norm_nhwc_fwd_params:
.text._Z35group_norm_nhwc_fwd_one_pass_kernelI11Fp16IOFp16WLi256ELi10ELi640EEv26Group_norm_nhwc_fwd_params:
        /* <DEDUP_REMOVED lines=36> */
.L_x_1776:
        /* <DEDUP_REMOVED lines=30> */
[----:B------:R-:W-:-:S04]  /*0420*/  @!P3 LOP3.LUT R5, RZ, R0, RZ, 0x33, !PT ;  /* 0x00000000ff05b212 */ /* 0x000fc800078e33ff */
[----:B------:R-:W-:-:S05]  /*0430*/  IADD3 R9, PT, PT, -R5, RZ, RZ ;  /* 0x000000ff05097210 */ /* 0x000fca0007ffe1ff */
        /* <DEDUP_REMOVED lines=21> */
[----:B------:R-:W-:Y:S02]  /*0590*/  @!P1 IADD3 R3, PT, PT, R3, R5, RZ ;  /* 0x0000000503039210 */ /* 0x000fe40007ffe0ff */
[----:B--2---:R-:W-:Y:S01]  /*05a0*/  @!P1 LEA R10, P3, R2, R10, 0x1 ;  /* 0x0000000a020a9211 */ /* 0x004fe200078608ff */
[----:B------:R-:W-:Y:S01]  /*05b0*/  @!P2 IMAD.WIDE.U32 R8, R22, R8, R14 ;  /* 0x000000081608a225 */ /* 0x000fe200078e000e */
[----:B------:R-:W-:Y:S02]  /*05c0*/  MOV R5, RZ ;  /* 0x000000ff00057202 */ /* 0x000fe40000000f00 */
[----:B------:R-:W-:Y:S01]  /*05d0*/  @!P1 LEA.HI.X R11, R2, R11, R3, 0x1, P3 ;  /* 0x0000000b020b9211 */ /* 0x000fe200018f0c03 */
[----:B------:R-:W-:-:S02]  /*05e0*/  HFMA2 R3, -RZ, RZ, 0, 0 ;  /* 0x00000000ff037431 */ /* 0x000fc400000001ff */
[----:B------:R-:W-:Y:S01]  /*05f0*/  @!P2 IMAD.IADD R0, R9, 0x1, R19 ;  /* 0x000000010900a824 */ /* 0x000fe200078e0213 */
[----:B---3--:R-:W-:-:S04]  /*0600*/  @!P2 LEA R12, P4, R8, R12, 0x1 ;  /* 0x0000000c080ca211 */ /* 0x008fc800078808ff */
[----:B------:R-:W-:Y:S01]  /*0610*/  @!P2 LEA.HI.X R13, R8, R13, R0, 0x1, P4 ;  /* 0x0000000d080da211 */ /* 0x000fe200020f0c00 */
[----:B------:R-:W2:Y:S04]  /*0620*/  @!P1 LDG.E R3, desc[UR14][R10.64] ;  /* 0x0000000e0a039981 */ /* 0x000ea8000c1e1900 */
[----:B------:R-:W3:Y:S01]  /*0630*/  @!P2 LDG.E R5, desc[UR14][R12.64] ;  /* 0x0000000e0c05a981 */ /* 0x000ee2000c1e1900 */
[C---:B------:R-:W-:Y:S01]  /*0640*/  ISETP.GT.AND P1, PT, R16.reuse, 0x1e, PT ;  /* 0x0000001e1000780c */ /* 0x040fe20003f24270 */
[----:B------:R-:W-:Y:S01]  /*0650*/  BSSY.RECONVERGENT B0, `(.L_x_1757) ;  /* 0x0000032000007945 */ /* 0x000fe20003800200 */
[----:B------:R-:W-:Y:S01]  /*0660*/  ISETP.GT.AND P2, PT, R16, 0xf, PT ;  /* 0x0000000f1000780c */ /* 0x000fe20003f44270 */
[--C-:B--2---:R-:W-:Y:S02]  /*0670*/  HADD2.F32 R0, -RZ, R3.reuse.H1_H1 ;  /* 0x30000003ff007230 */ /* 0x104fe40000004100 */
[----:B------:R-:W-:-:S02]  /*0680*/  HADD2.F32 R3, -RZ, R3.H0_H0 ;  /* 0x20000003ff037230 */ /* 0x000fc40000004100 */
[--C-:B---3--:R-:W-:Y:S02]  /*0690*/  HADD2.F32 R2, -RZ, R5.reuse.H1_H1 ;  /* 0x30000005ff027230 */ /* 0x108fe40000004100 */
        /* <DEDUP_REMOVED lines=45> */
.L_x_1758:
[----:B------:R-:W-:Y:S05]  /*0970*/  BSYNC.RECONVERGENT B0 ;  /* 0x0000000000007941 */ /* 0x000fea0003800200 */
.L_x_1757:
        /* <DEDUP_REMOVED lines=56> */
.L_x_1760:
[----:B------:R-:W-:Y:S05]  /*0d00*/  BSYNC.RECONVERGENT B0 ;  /* 0x0000000000007941 */ /* 0x000fea0003800200 */
.L_x_1759:
        /* <DEDUP_REMOVED lines=31> */
.L_x_1763:
[----:B---3--:R-:W2:Y:S04]  /*0f00*/  LDG.E.STRONG.GPU R8, desc[UR14][R10.64] ;  /* 0x0000000e0a087981 */ /* 0x008ea8000c1ef900 */
[----:B--2---:R-:W-:Y:S01]  /*0f10*/  CCTL.IVALL ;  /* 0x00000000ff00798f */ /* 0x004fe20002000000 */
[----:B------:R-:W-:Y:S05]  /*0f20*/  YIELD ;  /* 0x0000000000007946 */ /* 0x000fea0003800000 */
[----:B------:R-:W-:-:S13]  /*0f30*/  ISETP.NE.AND P1, PT, R8, R13, PT ;  /* 0x0000000d0800720c */ /* 0x000fda0003f25270 */
[----:B------:R-:W-:Y:S05]  /*0f40*/  @P1 BRA `(.L_x_1763) ;  /* 0xfffffffc00ec1947 */ /* 0x000fea000383ffff */
.L_x_1762:
        /* <DEDUP_REMOVED lines=15> */
.L_x_1765:
        /* <DEDUP_REMOVED lines=30> */
[----:B------:R-:W-:Y:S01]  /*1220*/  MOV R10, UR24 ;  /* 0x00000018000a7c02 */ /* 0x000fe20008000f00 */
[----:B------:R-:W-:Y:S01]  /*1230*/  IMAD.U32 R11, RZ, RZ, UR25 ;  /* 0x00000019ff0b7e24 */ /* 0x000fe2000f8e00ff */
        /* <DEDUP_REMOVED lines=59> */
.L_x_1764:
        /* <DEDUP_REMOVED lines=52> */
.L_x_1766:
        /* <DEDUP_REMOVED lines=28> */
.L_x_1767:
        /* <DEDUP_REMOVED lines=13> */
.L_x_1768:
[----:B------:R-:W-:Y:S05]  /*1bc0*/  BSYNC.RECONVERGENT B0 ;  /* 0x0000000000007941 */ /* 0x000fea0003800200 */
.L_x_1761:
        /* <DEDUP_REMOVED lines=48> */
[----:B------:R-:W-:Y:S02]  /*1ed0*/  IMAD.MOV.U32 R8, RZ, RZ, R24 ;  /* 0x000000ffff087224 */ /* 0x000fe400078e0018 */
[--C-:B------:R-:W-:Y:S01]  /*1ee0*/  FADD.FTZ R11, R3, -R4.reuse ;  /* 0x80000004030b7221 */ /* 0x100fe20000010000 */
[----:B------:R-:W1:Y:S01]  /*1ef0*/  LDCU.64 UR8, c[0x0][0x380] ;  /* 0x00007000ff0877ac */ /* 0x000e620008000a00 */
[----:B------:R-:W-:Y:S02]  /*1f00*/  FADD.FTZ R29, R0, -R4 ;  /* 0x80000004001d7221 */ /* 0x000fe40000010000 */
[-C--:B------:R-:W-:Y:S02]  /*1f10*/  FMUL.FTZ R0, R11, R12.reuse ;  /* 0x0000000c0b007220 */ /* 0x080fe40000410000 */
[----:B------:R-:W-:-:S02]  /*1f20*/  FMUL.FTZ R29, R29, R12 ;  /* 0x0000000c1d1d7220 */ /* 0x000fc40000410000 */
[----:B------:R-:W-:Y:S02]  /*1f30*/  FFMA.FTZ R0, R14, R0, R19 ;  /* 0x000000000e007223 */ /* 0x000fe40000010013 */
        /* <DEDUP_REMOVED lines=9> */
.L_x_1772:
[----:B------:R-:W-:Y:S05]  /*1fd0*/  BSYNC.RECONVERGENT B1 ;  /* 0x0000000000017941 */ /* 0x000fea0003800200 */
.L_x_1771:
        /* <DEDUP_REMOVED lines=19> */
.L_x_1770:
        /* <DEDUP_REMOVED lines=35> */
.L_x_1775:
[----:B------:R-:W-:Y:S05]  /*2340*/  BSYNC.RECONVERGENT B1 ;  /* 0x0000000000017941 */ /* 0x000fea0003800200 */
.L_x_1774:
        /* <DEDUP_REMOVED lines=29> */
.L_x_1773:
[----:B------:R-:W-:Y:S05]  /*2520*/  BSYNC.RECONVERGENT B0 ;  /* 0x0000000000007941 */ /* 0x000fea0003800200 */
.L_x_1769:
        /* <DEDUP_REMOVED lines=8> */
.L_x_1777:
        /* <DEDUP_REMOVED lines=13> */
.L_x_2118:


//--------------------- .text._Z35group_norm_nhwc_fwd_one_pass_kernelI11Fp16IOFp16WLi512ELi10ELi640EEv26Group_norm_nhwc_fwd_params --------------------------
	.section	.text._Z35group_norm_nhwc_fwd_one_pass_kernelI11Fp16IOFp16WLi512ELi10ELi640EEv26Group_norm_nhwc_fwd_params,"ax",@progbits
	.align	128
        .global         _Z35group_norm_nhwc_fwd_one_pass_kernelI11Fp16IOFp16WLi512ELi10ELi640EEv26Group_norm_nhwc_fwd_params
        .type           _Z35group_norm_nhwc_fwd_one_pass_kernelI11Fp16IOFp16WLi512ELi10ELi640EEv26Group_norm_nhwc_fwd_params,@function
        .size           _Z35group_norm_nhwc_fwd_one_pass_kernelI11Fp16IOFp16WLi512ELi10ELi640EEv26Group_norm_nhwc_fwd_params,(.L_x_2119 - _Z35group_norm_nhwc_fwd_one_pass_kernelI11Fp16IOFp16WLi512ELi10ELi640EEv26Group_norm_nhwc_fwd_params)
        .other          _Z35group_norm_nhwc_fwd_one_pass_kernelI11Fp16IOFp16WLi512ELi10ELi640EEv26Group_norm_nhwc_fwd_params,@"STO_CUDA_ENTRY STV_DEFAULT"
_Z35group_norm_nhwc_fwd_one_pass_kernelI11Fp16IOFp16WLi512ELi10ELi640EEv26Group_norm_nhwc_fwd_params:
.text._Z35group_norm_nhwc_fwd_one_pass_kernelI11Fp16IOFp16WLi512ELi10ELi640EEv26Group_norm_nhwc_fwd_params:
        /* <DEDUP_REMOVED lines=40> */
.L_x_1805:
        /* <DEDUP_REMOVED lines=67> */
[----:B------:R-:W-:-:S03]  /*06b0*/  @!P1 MOV R21, R7 ;  /* 0x0000000700159202 */ /* 0x000fc60000000f00 */
[----:B------:R-:W-:-:S03]  /*06c0*/  @!P2 IMAD.WIDE.U32 R18, R19, R22, R6 ;  /* 0x000000161312a225 */ /* 0x000fc600078e0006 */
        /* <DEDUP_REMOVED lines=10> */
[----:B------:R-:W-:Y:S02]  /*0770*/  @!P1 IADD3 R22, PT, PT, R15, R22, RZ ;  /* 0x000000160f169210 */ /* 0x000fe40007ffe0ff */
[C---:B--2---:R-:W-:Y:S02]  /*0780*/  @!P1 LEA R10, P5, R14.reuse, R10, 0x1 ;  /* 0x0000000a0e0a9211 */ /* 0x044fe400078a08ff */
[----:B------:R-:W-:Y:S02]  /*0790*/  @!P3 MOV R15, R7 ;  /* 0x00000007000fb202 */ /* 0x000fe40000000f00 */
        /* <DEDUP_REMOVED lines=22> */
[----:B------:R1:W2:Y:S03]  /*0900*/  @!P3 LDG.E R24, desc[UR16][R18.64] ;  /* 0x000000101218b981 */ /* 0x0002a6000c1e1900 */
[----:B------:R-:W-:-:S05]  /*0910*/  @!P4 LEA.HI.X R13, R8, R13, R9, 0x1, P2 ;  /* 0x0000000d080dc211 */ /* 0x000fca00010f0c09 */
[----:B------:R4:W4:Y:S01]  /*0920*/  @!P4 LDG.E R23, desc[UR16][R12.64] ;  /* 0x000000100c17c981 */ /* 0x000922000c1e1900 */
[C---:B------:R-:W-:Y:S02]  /*0930*/  ISETP.GT.AND P2, PT, R27.reuse, 0x1e, PT ;  /* 0x0000001e1b00780c */ /* 0x040fe40003f44270 */
[----:B------:R-:W-:Y:S01]  /*0940*/  ISETP.GT.AND P3, PT, R27, 0xf, PT ;  /* 0x0000000f1b00780c */ /* 0x000fe20003f64270 */
[----:B------:R-:W-:Y:S01]  /*0950*/  BSSY.RECONVERGENT B0, `(.L_x_1778) ;  /* 0x0000039000007945 */ /* 0x000fe20003800200 */
[--C-:B---3--:R-:W-:Y:S02]  /*0960*/  HADD2.F32 R21, -RZ, R22.reuse.H1_H1 ;  /* 0x30000016ff157230 */ /* 0x108fe40000004100 */
[----:B------:R-:W-:Y:S02]  /*0970*/  HADD2.F32 R22, -RZ, R22.H0_H0 ;  /* 0x20000016ff167230 */ /* 0x000fe40000004100 */
[--C-:B-----5:R-:W-:Y:S02]  /*0980*/  HADD2.F32 R17, -RZ, R3.reuse.H1_H1 ;  /* 0x30000003ff117230 */ /* 0x120fe40000004100 */
[----:B-1----:R-:W-:-:S03]  /*0990*/  HADD2.F32 R18, -RZ, R3.H0_H0 ;  /* 0x20000003ff127230 */ /* 0x002fc60000004100 */
[----:B------:R-:W-:Y:S02]  /*09a0*/  FMUL.FTZ R9, R17, R17 ;  /* 0x0000001111097220 */ /* 0x000fe40000410000 */
[----:B------:R-:W-:Y:S01]  /*09b0*/  FADD.FTZ R3, R18, R17 ;  /* 0x0000001112037221 */ /* 0x000fe20000010000 */
[----:B------:R-:W-:Y:S01]  /*09c0*/  FADD.FTZ R8, R22, R21 ;  /* 0x0000001516087221 */ /* 0x000fe20000010000 */
[----:B------:R-:W-:Y:S01]  /*09d0*/  FMUL.FTZ R11, R21, R21 ;  /* 0x00000015150b7220 */ /* 0x000fe20000410000 */
[----:B------:R-:W-:Y:S01]  /*09e0*/  FFMA.FTZ R9, R18, R18, R9 ;  /* 0x0000001212097223 */ /* 0x000fe20000010009 */
[----:B------:R-:W-:Y:S02]  /*09f0*/  FADD.FTZ R3, RZ, R3 ;  /* 0x00000003ff037221 */ /* 0x000fe40000010000 */
[----:B------:R-:W-:Y:S01]  /*0a00*/  FFMA.FTZ R10, R22, R22, R11 ;  /* 0x00000016160a7223 */ /* 0x000fe2000001000b */
[--C-:B--2---:R-:W-:Y:S02]  /*0a10*/  HADD2.F32 R16, -RZ, R24.reuse.H1_H1 ;  /* 0x30000018ff107230 */ /* 0x104fe40000004100 */
[----:B------:R-:W-:Y:S01]  /*0a20*/  FADD.FTZ R8, R3, R8 ;  /* 0x0000000803087221 */ /* 0x000fe20000010000 */
[----:B------:R-:W-:-:S02]  /*0a30*/  HADD2.F32 R24, -RZ, R24.H0_H0 ;  /* 0x20000018ff187230 */ /* 0x000fc40000004100 */
[----:B------:R-:W-:Y:S01]  /*0a40*/  FADD.FTZ R9, RZ, R9 ;  /* 0x00000009ff097221 */ /* 0x000fe20000010000 */
[----:B----4-:R-:W-:Y:S01]  /*0a50*/  FMUL.FTZ R13, R16, R16 ;  /* 0x00000010100d7220 */ /* 0x010fe20000410000 */
        /* <DEDUP_REMOVED lines=40> */
.L_x_1779:
[----:B------:R-:W-:Y:S05]  /*0ce0*/  BSYNC.RECONVERGENT B0 ;  /* 0x0000000000007941 */ /* 0x000fea0003800200 */
.L_x_1778:
        /* <DEDUP_REMOVED lines=56> */
.L_x_1781:
[----:B------:R-:W-:Y:S05]  /*1070*/  BSYNC.RECONVERGENT B0 ;  /* 0x0000000000007941 */ /* 0x000fea0003800200 */
.L_x_1780:
        /* <DEDUP_REMOVED lines=33> */
.L_x_1784:
[----:B------:R-:W2:Y:S04]  /*1290*/  LDG.E.STRONG.GPU R10, desc[UR16][R8.64] ;  /* 0x00000010080a7981 */ /* 0x000ea8000c1ef900 */
[----:B--2---:R-:W-:Y:S01]  /*12a0*/  CCTL.IVALL ;  /* 0x00000000ff00798f */ /* 0x004fe20002000000 */
[----:B------:R-:W-:Y:S05]  /*12b0*/  YIELD ;  /* 0x0000000000007946 */ /* 0x000fea0003800000 */
[----:B------:R-:W-:-:S13]  /*12c0*/  ISETP.NE.AND P4, PT, R10, R15, PT ;  /* 0x0000000f0a00720c */ /* 0x000fda0003f85270 */
[----:B------:R-:W-:Y:S05]  /*12d0*/  @P4 BRA `(.L_x_1784) ;  /* 0xfffffffc00ec4947 */ /* 0x000fea000383ffff */
.L_x_1783:
        /* <DEDUP_REMOVED lines=15> */
.L_x_1786:
        /* <DEDUP_REMOVED lines=42> */
[----:B------:R-:W-:Y:S01]  /*1670*/  IMAD.U32 R10, RZ, RZ, UR26 ;  /* 0x0000001aff0a7e24 */ /* 0x000fe2000f8e00ff */
        /* <DEDUP_REMOVED lines=48> */
.L_x_1785:
        /* <DEDUP_REMOVED lines=35> */
[----:B--2---:R-:W-:Y:S02]  /*1bb0*/  MOV R14, UR12 ;  /* 0x0000000c000e7c02 */ /* 0x004fe40008000f00 */
[----:B---3--:R-:W-:-:S06]  /*1bc0*/  MOV R15, UR13 ;  /* 0x0000000d000f7c02 */ /* 0x008fcc0008000f00 */
        /* <DEDUP_REMOVED lines=15> */
.L_x_1787:
        /* <DEDUP_REMOVED lines=28> */
.L_x_1788:
        /* <DEDUP_REMOVED lines=13> */
.L_x_1789:
[----:B------:R-:W-:Y:S05]  /*1f50*/  BSYNC.RECONVERGENT B0 ;  /* 0x0000000000007941 */ /* 0x000fea0003800200 */
.L_x_1782:
        /* <DEDUP_REMOVED lines=62> */
.L_x_1793:
[----:B------:R-:W-:Y:S05]  /*2340*/  BSYNC.RECONVERGENT B1 ;  /* 0x0000000000017941 */ /* 0x000fea0003800200 */
.L_x_1792:
        /* <DEDUP_REMOVED lines=24> */
.L_x_1795:
[----:B------:R-:W-:Y:S05]  /*24d0*/  BSYNC.RECONVERGENT B1 ;  /* 0x0000000000017941 */ /* 0x000fea0003800200 */
.L_x_1794:
        /* <DEDUP_REMOVED lines=26> */
.L_x_1797:
[----:B------:R-:W-:Y:S05]  /*2680*/  BSYNC.RECONVERGENT B1 ;  /* 0x0000000000017941 */ /* 0x000fea0003800200 */
.L_x_1796:
        /* <DEDUP_REMOVED lines=19> */
.L_x_1791:
        /* <DEDUP_REMOVED lines=32> */
.L_x_1800:
[----:B0-----:R-:W-:Y:S05]  /*29c0*/  BSYNC.RECONVERGENT B1 ;  /* 0x0000000000017941 */ /* 0x001fea0003800200 */
.L_x_1799:
        /* <DEDUP_REMOVED lines=34> */
.L_x_1802:
[----:B------:R-:W-:Y:S05]  /*2bf0*/  BSYNC.RECONVERGENT B1 ;  /* 0x0000000000017941 */ /* 0x000fea0003800200 */
.L_x_1801:
        /* <DEDUP_REMOVED lines=36> */
.L_x_1804:
[----:B------:R-:W-:Y:S05]  /*2e40*/  BSYNC.RECONVERGENT B1 ;  /* 0x0000000000017941 */ /* 0x000fea0003800200 */
.L_x_1803:
        /* <DEDUP_REMOVED lines=28> */
.L_x_1798:
[----:B------:R-:W-:Y:S05]  /*3010*/  BSYNC.RECONVERGENT B0 ;  /* 0x0000000000007941 */ /* 0x000fea0003800200 */
.L_x_1790:
[----:B------:R-:W-:Y:S02]  /*3020*/  UIADD3 UR9, UPT, UPT, UR21, UR9, URZ ;  /* 0x0000000915097290 */ /* 0x000fe4000fffe0ff */
[----:B------:R-:W-:Y:S02]  /*3030*/  UIADD3 UR4, UPT, UPT, UR4, 0x1, URZ ;  /* 0x0000000104047890 */ /* 0x000fe4000fffe0ff */
[----:B------:R-:W-:-:S09]  /*3040*/  UISETP.GE.AND UP1, UPT, UR9, UR7, UPT ;  /* 0x000000070900728c */ /* 0x000fd2000bf26270 */
[----:B------:R-:W-:Y:S05]  /*3050*/  BRA.U !UP1, `(.L_x_1805) ;  /* 0xffffffd109887547 */ /* 0x000fea000b83ffff */
[----:B------:R-:W-:Y:S05]  /*3060*/  EXIT ;  /* 0x000000000000794d */ /* 0x000fea0003800000 */
.L_x_1806:
        /* <DEDUP_REMOVED lines=9> */
.L_x_2119:


//--------------------- .text._Z35group_norm_nhwc_fwd_one_pass_kernelI11Fp32IOFp32WLi64ELi10ELi640EEv26Group_norm_nhwc_fwd_params --------------------------
	.section	.text._Z35group_norm_nhwc_fwd_one_pass_kernelI11Fp32IOFp32WLi64ELi10ELi640EEv26Group_norm_nhwc_fwd_params,"ax",@progbits
	.align	128
        .global         _Z35group_norm_nhwc_fwd_one_pass_kernelI11Fp32IOFp32WLi64ELi10ELi640EEv26Group_norm_nhwc_fwd_params
        .type           _Z35group_norm_nhwc_fwd_one_pass_kernelI11Fp32IOFp32WLi64ELi10ELi640EEv26Group_norm_nhwc_fwd_params,@function
        .size           _Z35group_norm_nhwc_fwd_one_pass_kernelI11Fp32IOFp32WLi64ELi10ELi640EEv26Group_norm_nhwc_fwd_params,(.L_x_2120 - _Z35group_norm_nhwc_fwd_one_pass_kernelI11Fp32IOFp32WLi64ELi10ELi640EEv26Group_norm_nhwc_fwd_params)
        .other          _Z35group_norm_nhwc_fwd_one_pass_kernelI11Fp32IOFp32WLi64ELi10ELi640EEv26Group_norm_nhwc_fwd_params,@"STO_CUDA_ENTRY STV_DEFAULT"
_Z35group_norm_nhwc_fwd_one_pass_kernelI11Fp32IOFp32WLi64ELi10ELi640EEv26Group_norm_nhwc_fwd_params:
.text._Z35group_norm_nhwc_fwd_one_pass_kernelI11Fp32IOFp32WLi64ELi10ELi640EEv26Group_norm_nhwc_fwd_params:
        /* <DEDUP_REMOVED lines=35> */
.L_x_1822:
[----:B0-----:R-:W0:Y:S01]  /*0230*/  LDC R0, c[0x0][0x3f8] ;  /* 0x0000fe00ff007b82 */ /* 0x001e220000000800 */
[----:B-1----:R-:W1:Y:S01]  /*0240*/  LDCU.64 UR10, c[0x0][0x3e8] ;  /* 0x00007d00ff0a77ac */ /* 0x002e620008000a00 */
[----:B0-----:R-:W-:-:S04]  /*0250*/  IABS R9, R0 ;  /* 0x0000000000097213 */ /* 0x001fc80000000000 */
[----:B------:R-:W0:Y:S08]  /*0260*/  I2F.RP R8, R9 ;  /* 0x0000000900087306 */ /* 0x000e300000209400 */
[----:B0-----:R-:W0:Y:S02]  /*0270*/  MUFU.RCP R8, R8 ;  /* 0x0000000800087308 */ /* 0x001e240000001000 */
[----:B0-----:R-:W-:-:S06]  /*0280*/  IADD3 R4, PT, PT, R8, 0xffffffe, RZ ;  /* 0x0ffffffe08047810 */ /* 0x001fcc0007ffe0ff */
[----:B--2---:R0:W2:Y:S02]  /*0290*/  F2I.FTZ.U32.TRUNC.NTZ R5, R4 ;  /* 0x0000000400057305 */ /* 0x0040a4000021f000 */
        /* <DEDUP_REMOVED lines=39> */
[C---:B--2---:R-:W-:Y:S02]  /*0510*/  @!P1 LEA R8, P2, R4.reuse, R8, 0x2 ;  /* 0x0000000804089211 */ /* 0x044fe400078410ff */
[----:B------:R-:W-:Y:S02]  /*0520*/  MOV R5, RZ ;  /* 0x000000ff00057202 */ /* 0x000fe40000000f00 */
[----:B------:R-:W-:Y:S01]  /*0530*/  @!P1 LEA.HI.X R9, R4, R9, R10, 0x2, P2 ;  /* 0x0000000904099211 */ /* 0x000fe200010f140a */
[----:B------:R-:W-:-:S06]  /*0540*/  HFMA2 R4, -RZ, RZ, 0, 0 ;  /* 0x00000000ff047431 */ /* 0x000fcc00000001ff */
[----:B------:R-:W2:Y:S01]  /*0550*/  @!P1 LDG.E.64 R4, desc[UR16][R8.64] ;  /* 0x0000001008049981 */ /* 0x000ea2000c1e1b00 */
[C---:B------:R-:W-:Y:S01]  /*0560*/  ISETP.GT.AND P1, PT, R6.reuse, 0x1e, PT ;  /* 0x0000001e0600780c */ /* 0x040fe20003f24270 */
[----:B------:R-:W-:Y:S01]  /*0570*/  BSSY.RECONVERGENT B0, `(.L_x_1807) ;  /* 0x0000029000007945 */ /* 0x000fe20003800200 */
[----:B------:R-:W-:Y:S01]  /*0580*/  ISETP.GT.AND P2, PT, R6, 0xf, PT ;  /* 0x0000000f0600780c */ /* 0x000fe20003f44270 */
[C---:B--2---:R-:W-:Y:S01]  /*0590*/  FMUL.FTZ R12, R4.reuse, R4 ;  /* 0x00000004040c7220 */ /* 0x044fe20000410000 */
[----:B------:R-:W-:-:S03]  /*05a0*/  FADD.FTZ R10, R4, R5 ;  /* 0x00000005040a7221 */ /* 0x000fc60000010000 */
[----:B------:R-:W-:Y:S01]  /*05b0*/  FFMA.FTZ R12, R5, R5, R12 ;  /* 0x00000005050c7223 */ /* 0x000fe2000001000c */
[----:B------:R-:W-:-:S03]  /*05c0*/  FADD.FTZ R10, RZ, R10 ;  /* 0x0000000aff0a7221 */ /* 0x000fc60000010000 */
[----:B------:R-:W-:Y:S02]  /*05d0*/  FADD.FTZ R12, RZ, R12 ;  /* 0x0000000cff0c7221 */ /* 0x000fe40000010000 */
        /* <DEDUP_REMOVED lines=34> */
.L_x_1808:
[----:B------:R-:W-:Y:S05]  /*0800*/  BSYNC.RECONVERGENT B0 ;  /* 0x0000000000007941 */ /* 0x000fea0003800200 */
.L_x_1807:
        /* <DEDUP_REMOVED lines=56> */
.L_x_1810:
[----:B------:R-:W-:Y:S05]  /*0b90*/  BSYNC.RECONVERGENT B0 ;  /* 0x0000000000007941 */ /* 0x000fea0003800200 */
.L_x_1809:
        /* <DEDUP_REMOVED lines=31> */
.L_x_1813:
[----:B---3--:R-:W3:Y:S04]  /*0d90*/  LDG.E.STRONG.GPU R10, desc[UR16][R8.64] ;  /* 0x00000010080a7981 */ /* 0x008ee8000c1ef900 */
[----:B---3--:R-:W-:Y:S01]  /*0da0*/  CCTL.IVALL ;  /* 0x00000000ff00798f */ /* 0x008fe20002000000 */
[----:B------:R-:W-:Y:S05]  /*0db0*/  YIELD ;  /* 0x0000000000007946 */ /* 0x000fea0003800000 */
[----:B------:R-:W-:-:S13]  /*0dc0*/  ISETP.NE.AND P1, PT, R10, R13, PT ;  /* 0x0000000d0a00720c */ /* 0x000fda0003f25270 */
[----:B------:R-:W-:Y:S05]  /*0dd0*/  @P1 BRA `(.L_x_1813) ;  /* 0xfffffffc00ec1947 */ /* 0x000fea000383ffff */
.L_x_1812:
        /* <DEDUP_REMOVED lines=15> */
.L_x_1815:
        /* <DEDUP_REMOVED lines=11> */
[----:B------:R-:W-:Y:S01]  /*0f80*/  VOTEU.ALL UP1, P1 ;  /* 0x0000000000ff7886 */ /* 0x000fe20000820000 */
[----:B------:R-:W-:Y:S01]  /*0f90*/  MOV R9, UR25 ;  /* 0x0000001900097c02 */ /* 0x000fe20008000f00 */
[----:B------:R-:W-:-:S03]  /*0fa0*/  @!UP0 UIMAD.WIDE.U32 UR24, UR22, 0x8, UR18 ;  /* 0x00000008161888a5 */ /* 0x000fc6000f8e0012 */
[----:B------:R-:W-:Y:S02]  /*0fb0*/  @!UP1 UIMAD.WIDE.U32 UR26, UR10, 0x8, UR18 ;  /* 0x000000080a1a98a5 */ /* 0x000fe4000f8e0012 */
[----:B------:R-:W0:Y:S01]  /*0fc0*/  @!P5 LDG.E.64 R8, desc[UR16][R8.64] ;  /* 0x000000100808d981 */ /* 0x000e22000c1e1b00 */
[----:B------:R-:W-:Y:S01]  /*0fd0*/  IMAD.U32 R10, RZ, RZ, UR24 ;  /* 0x00000018ff0a7e24 */ /* 0x000fe2000f8e00ff */
[----:B------:R-:W-:Y:S02]  /*0fe0*/  MOV R11, UR25 ;  /* 0x00000019000b7c02 */ /* 0x000fe40008000f00 */
[----:B------:R-:W-:Y:S02]  /*0ff0*/  MOV R12, UR26 ;  /* 0x0000001a000c7c02 */ /* 0x000fe40008000f00 */
[----:B------:R-:W-:Y:S02]  /*1000*/  MOV R13, UR27 ;  /* 0x0000001b000d7c02 */ /* 0x000fe40008000f00 */
[----:B------:R-:W3:Y:S04]  /*1010*/  @!P6 LDG.E.64 R10, desc[UR16][R10.64] ;  /* 0x000000100a0ae981 */ /* 0x000ee8000c1e1b00 */
[----:B------:R-:W4:Y:S01]  /*1020*/  @!P1 LDG.E.64 R12, desc[UR16][R12.64] ;  /* 0x000000100c0c9981 */ /* 0x000f22000c1e1b00 */
[----:B------:R-:W-:-:S02]  /*1030*/  UIADD3 UR24, UPT, UPT, UR5, 0x3, URZ ;  /* 0x0000000305187890 */ /* 0x000fc4000fffe0ff */
[----:B------:R-:W-:-:S04]  /*1040*/  UIADD3 UR25, UPT, UPT, UR5, 0x4, URZ ;  /* 0x0000000405197890 */ /* 0x000fc8000fffe0ff */
[----:B-1----:R-:W-:Y:S01]  /*1050*/  MOV R14, UR24 ;  /* 0x00000018000e7c02 */ /* 0x002fe20008000f00 */
[----:B------:R-:W-:Y:S01]  /*1060*/  UIADD3 UR24, UPT, UPT, UR5, 0x5, URZ ;  /* 0x0000000505187890 */ /* 0x000fe2000fffe0ff */
[----:B------:R-:W-:Y:S01]  /*1070*/  IMAD.U32 R15, RZ, RZ, UR25 ;  /* 0x00000019ff0f7e24 */ /* 0x000fe2000f8e00ff */
[----:B------:R-:W-:Y:S01]  /*1080*/  UIADD3 UR25, UPT, UPT, UR5, 0x6, URZ ;  /* 0x0000000605197890 */ /* 0x000fe2000fffe0ff */
[----:B------:R-:W-:-:S03]  /*1090*/  ISETP.EQ.OR P3, PT, R14, UR15, P2 ;  /* 0x0000000f0e007c0c */ /* 0x000fc60009762670 */
[----:B------:R-:W-:-:S10]  /*10a0*/  ISETP.EQ.OR P4, PT, R15, UR15, P2 ;  /* 0x0000000f0f007c0c */ /* 0x000fd40009782670 */
[----:B------:R-:W-:-:S03]  /*10b0*/  VOTEU.ALL UP0, P3 ;  /* 0x0000000000ff7886 */ /* 0x000fc60001800000 */
[----:B------:R-:W-:-:S05]  /*10c0*/  VOTEU.ALL UP1, P4 ;  /* 0x0000000000ff7886 */ /* 0x000fca0002020000 */
[----:B------:R-:W-:Y:S01]  /*10d0*/  @!UP1 UIMAD.WIDE.U32 UR26, UR11, 0x8, UR18 ;  /* 0x000000080b1a98a5 */ /* 0x000fe2000f8e0012 */
[----:B0-----:R-:W-:Y:S01]  /*10e0*/  @!P5 FADD.FTZ R22, R22, R8 ;  /* 0x000000081616d221 */ /* 0x001fe20000010000 */
[----:B------:R-:W-:Y:S01]  /*10f0*/  MOV R8, UR24 ;  /* 0x0000001800087c02 */ /* 0x000fe20008000f00 */
[----:B------:R-:W-:Y:S01]  /*1100*/  UIADD3 UR24, UPT, UPT, UR5, 0x7, URZ ;  /* 0x0000000705187890 */ /* 0x000fe2000fffe0ff */
[----:B------:R-:W-:Y:S01]  /*1110*/  @!P5 FADD.FTZ R23, R23, R9 ;  /* 0x000000091717d221 */ /* 0x000fe20000010000 */
[----:B------:R-:W-:Y:S02]  /*1120*/  MOV R9, UR25 ;  /* 0x0000001900097c02 */ /* 0x000fe40008000f00 */
[----:B------:R-:W-:Y:S01]  /*1130*/  ISETP.EQ.OR P5, PT, R8, UR15, P2 ;  /* 0x0000000f08007c0c */ /* 0x000fe200097a2670 */
[----:B---3--:R-:W-:Y:S01]  /*1140*/  @!P6 FADD.FTZ R22, R22, R10 ;  /* 0x0000000a1616e221 */ /* 0x008fe20000010000 */
[----:B------:R-:W-:Y:S01]  /*1150*/  @!P6 FADD.FTZ R23, R23, R11 ;  /* 0x0000000b1717e221 */ /* 0x000fe20000010000 */
[----:B------:R-:W-:-:S02]  /*1160*/  ISETP.EQ.OR P6, PT, R9, UR15, P2 ;  /* 0x0000000f09007c0c */ /* 0x000fc400097c2670 */
[----:B------:R-:W-:Y:S01]  /*1170*/  MOV R8, UR24 ;  /* 0x0000001800087c02 */ /* 0x000fe20008000f00 */
[----:B----4-:R-:W-:Y:S01]  /*1180*/  @!P1 FADD.FTZ R22, R22, R12 ;  /* 0x0000000c16169221 */ /* 0x010fe20000010000 */
[----:B------:R-:W-:Y:S01]  /*1190*/  @!P1 FADD.FTZ R23, R23, R13 ;  /* 0x0000000d17179221 */ /* 0x000fe20000010000 */
[----:B------:R-:W-:Y:S01]  /*11a0*/  @!UP0 UIMAD.WIDE.U32 UR24, UR12, 0x8, UR18 ;  /* 0x000000080c1888a5 */ /* 0x000fe2000f8e0012 */
[----:B------:R-:W-:-:S04]  /*11b0*/  ISETP.EQ.OR P1, PT, R8, UR15, P2 ;  /* 0x0000000f08007c0c */ /* 0x000fc80009722670 */
[----:B------:R-:W-:Y:S01]  /*11c0*/  VOTEU.ALL UP0, P5 ;  /* 0x0000000000ff7886 */ /* 0x000fe20002800000 */
[----:B------:R-:W-:Y:S01]  /*11d0*/  MOV R8, UR24 ;  /* 0x0000001800087c02 */ /* 0x000fe20008000f00 */
[----:B------:R-:W-:Y:S01]  /*11e0*/  IMAD.U32 R9, RZ, RZ, UR25 ;  /* 0x00000019ff097e24 */ /* 0x000fe2000f8e00ff */
[----:B------:R-:W-:Y:S02]  /*11f0*/  VOTEU.ALL UP1, P6 ;  /* 0x0000000000ff7886 */ /* 0x000fe40003020000 */
[----:B------:R-:W-:Y:S01]  /*1200*/  @!UP0 UIMAD.WIDE.U32 UR24, UR21, 0x8, UR18 ;  /* 0x00000008151888a5 */ /* 0x000fe2000f8e0012 */
[----:B------:R-:W-:Y:S02]  /*1210*/  MOV R10, UR26 ;  /* 0x0000001a000a7c02 */ /* 0x000fe40008000f00 */
[----:B------:R-:W-:Y:S01]  /*1220*/  MOV R11, UR27 ;  /* 0x0000001b000b7c02 */ /* 0x000fe20008000f00 */
[----:B------:R-:W3:Y:S01]  /*1230*/  @!P3 LDG.E.64 R8, desc[UR16][R8.64] ;  /* 0x000000100808b981 */ /* 0x000ee2000c1e1b00 */
[----:B------:R-:W-:Y:S01]  /*1240*/  VOTEU.ALL UP2, P1 ;  /* 0x0000000000ff7886 */ /* 0x000fe20000840000 */
        /* <DEDUP_REMOVED lines=35> */
.L_x_1814:
        /* <DEDUP_REMOVED lines=26> */
[----:B------:R-:W-:Y:S01]  /*1620*/  IMAD.U32 R9, RZ, RZ, UR11 ;  /* 0x0000000bff097e24 */ /* 0x000fe2000f8e00ff */
[----:B------:R-:W-:Y:S02]  /*1630*/  @!UP1 UIMAD.WIDE.U32 UR12, UR12, 0x8, UR18 ;  /* 0x000000080c0c98a5 */ /* 0x000fe4000f8e0012 */
[----:B------:R-:W-:Y:S02]  /*1640*/  @!UP2 UIMAD UR14, UR14, UR20, UR6 ;  /* 0x000000140e0ea2a4 */ /* 0x000fe4000f8e0206 */
[----:B------:R-:W-:Y:S01]  /*1650*/  @!UP0 UIMAD.WIDE.U32 UR10, UR9, 0x8, UR18 ;  /* 0x00000008090a88a5 */ /* 0x000fe2000f8e0012 */
[----:B------:R-:W0:Y:S01]  /*1660*/  @!P3 LDG.E.64 R8, desc[UR16][R8.64] ;  /* 0x000000100808b981 */ /* 0x000e22000c1e1b00 */
[----:B------:R-:W-:Y:S02]  /*1670*/  MOV R10, UR12 ;  /* 0x0000000c000a7c02 */ /* 0x000fe40008000f00 */
[----:B------:R-:W-:Y:S01]  /*1680*/  MOV R11, UR13 ;  /* 0x0000000d000b7c02 */ /* 0x000fe20008000f00 */
[----:B------:R-:W-:Y:S01]  /*1690*/  @!UP2 UIMAD.WIDE.U32 UR12, UR14, 0x8, UR18 ;  /* 0x000000080e0ca8a5 */ /* 0x000fe2000f8e0012 */
[----:B------:R-:W-:-:S02]  /*16a0*/  MOV R12, UR10 ;  /* 0x0000000a000c7c02 */ /* 0x000fc40008000f00 */
[----:B------:R-:W-:Y:S02]  /*16b0*/  MOV R13, UR11 ;  /* 0x0000000b000d7c02 */ /* 0x000fe40008000f00 */
[----:B------:R-:W2:Y:S01]  /*16c0*/  @!P4 LDG.E.64 R10, desc[UR16][R10.64] ;  /* 0x000000100a0ac981 */ /* 0x000ea2000c1e1b00 */
[----:B-1----:R-:W-:Y:S01]  /*16d0*/  IMAD.U32 R14, RZ, RZ, UR12 ;  /* 0x0000000cff0e7e24 */ /* 0x002fe2000f8e00ff */
[----:B------:R-:W-:Y:S02]  /*16e0*/  MOV R15, UR13 ;  /* 0x0000000d000f7c02 */ /* 0x000fe40008000f00 */
        /* <DEDUP_REMOVED lines=13> */
.L_x_1816:
        /* <DEDUP_REMOVED lines=27> */
.L_x_1817:
        /* <DEDUP_REMOVED lines=13> */
.L_x_1818:
[----:B------:R-:W-:Y:S05]  /*1a40*/  BSYNC.RECONVERGENT B0 ;  /* 0x0000000000007941 */ /* 0x000fea0003800200 */
.L_x_1811:
        /* <DEDUP_REMOVED lines=18> */
[----:B------:R-:W3:Y:S04]  /*1b70*/  LDG.E.64 R8, desc[UR16][R8.64] ;  /* 0x0000001008087981 */ /* 0x000ee8000c1e1b00 */
[----:B------:R-:W3:Y:S04]  /*1b80*/  LDG.E.64 R10, desc[UR16][R10.64] ;  /* 0x000000100a0a7981 */ /* 0x000ee8000c1e1b00 */
[----:B------:R-:W1:Y:S01]  /*1b90*/  LDS.64 R18, [UR5+0xc0] ;  /* 0x0000c005ff127984 */ /* 0x000e620008000a00 */
[----:B------:R-:W4:Y:S02]  /*1ba0*/  LDCU.U8 UR5, c[0x0][0x3fc] ;  /* 0x00007f80ff0577ac */ /* 0x000f240008000000 */
[----:B----4-:R-:W-:Y:S01]  /*1bb0*/  UISETP.NE.AND UP0, UPT, UR5, URZ, UPT ;  /* 0x000000ff0500728c */ /* 0x010fe2000bf05270 */
[----:B-1----:R-:W-:-:S04]  /*1bc0*/  FMUL.FTZ R18, R18, UR10 ;  /* 0x0000000a12127c20 */ /* 0x002fc80008410000 */
[C---:B------:R-:W-:Y:S01]  /*1bd0*/  FMUL.FTZ R0, R18.reuse, R18 ;  /* 0x0000001212007220 */ /* 0x040fe20000410000 */
[C---:B------:R-:W-:Y:S01]  /*1be0*/  FADD.FTZ R13, -R18.reuse, R4 ;  /* 0x00000004120d7221 */ /* 0x040fe20000010100 */
[----:B------:R-:W-:Y:S02]  /*1bf0*/  FADD.FTZ R5, -R18, R5 ;  /* 0x0000000512057221 */ /* 0x000fe40000010100 */
[----:B------:R-:W-:Y:S01]  /*1c00*/  FFMA.FTZ R0, R19, UR10, -R0 ;  /* 0x0000000a13007c23 */ /* 0x000fe20008010800 */
[----:B------:R-:W1:Y:S04]  /*1c10*/  LDCU.64 UR10, c[0x0][0x3e8] ;  /* 0x00007d00ff0a77ac */ /* 0x000e680008000a00 */
[----:B------:R-:W-:-:S13]  /*1c20*/  FSETP.GTU.FTZ.AND P1, PT, R0, RZ, PT ;  /* 0x000000ff0000720b */ /* 0x000fda0003f3c000 */
[----:B------:R-:W4:Y:S02]  /*1c30*/  @P1 LDC R19, c[0x0][0x3a8] ;  /* 0x0000ea00ff131b82 */ /* 0x000f240000000800 */
[----:B----4-:R-:W-:Y:S01]  /*1c40*/  @P1 FADD.FTZ R12, R0, R19 ;  /* 0x00000013000c1221 */ /* 0x010fe20000010000 */
[----:B------:R-:W-:-:S06]  /*1c50*/  MOV R0, 0x3f800000 ;  /* 0x3f80000000007802 */ /* 0x000fcc0000000f00 */
[----:B------:R-:W4:Y:S01]  /*1c60*/  @P1 MUFU.RSQ R0, R12 ;  /* 0x0000000c00001308 */ /* 0x000f220000001400 */
[----:B-1----:R-:W-:-:S04]  /*1c70*/  ISETP.GE.U32.AND P1, PT, R24, UR10, PT ;  /* 0x0000000a18007c0c */ /* 0x002fc8000bf26070 */
[----:B------:R-:W-:Y:S01]  /*1c80*/  ISETP.GE.AND.EX P1, PT, R3, UR11, PT, P1 ;  /* 0x0000000b03007c0c */ /* 0x000fe2000bf26310 */
[-C--:B----4-:R-:W-:Y:S01]  /*1c90*/  FMUL.FTZ R13, R13, R0.reuse ;  /* 0x000000000d0d7220 */ /* 0x090fe20000410000 */
[----:B------:R-:W-:-:S03]  /*1ca0*/  FMUL.FTZ R0, R5, R0 ;  /* 0x0000000005007220 */ /* 0x000fc60000410000 */
[----:B---3--:R-:W-:Y:S01]  /*1cb0*/  FFMA.FTZ R8, R8, R13, R10 ;  /* 0x0000000d08087223 */ /* 0x008fe2000001000a */
[----:B------:R-:W-:Y:S01]  /*1cc0*/  FFMA.FTZ R9, R9, R0, R11 ;  /* 0x0000000009097223 */ /* 0x000fe2000001000b */
[----:B------:R-:W-:Y:S06]  /*1cd0*/  BRA.U !UP0, `(.L_x_1819) ;  /* 0x0000000108287547 */ /* 0x000fec000b800000 */
[----:B------:R-:W-:Y:S01]  /*1ce0*/  FMUL.FTZ R0, R8, -1.4426950216293334961 ;  /* 0xbfb8aa3b08007820 */ /* 0x000fe20000410000 */
[----:B------:R-:W-:-:S05]  /*1cf0*/  FMUL.FTZ R10, R9, -1.4426950216293334961 ;  /* 0xbfb8aa3b090a7820 */ /* 0x000fca0000410000 */
[----:B------:R-:W1:Y:S08]  /*1d00*/  MUFU.EX2 R0, R0 ;  /* 0x0000000000007308 */ /* 0x000e700000000800 */
[----:B------:R-:W3:Y:S01]  /*1d10*/  MUFU.EX2 R10, R10 ;  /* 0x0000000a000a7308 */ /* 0x000ee20000000800 */
[----:B-1----:R-:W-:-:S07]  /*1d20*/  FADD.FTZ R4, R0, 1 ;  /* 0x3f80000000047421 */ /* 0x002fce0000010000 */
[----:B------:R-:W1:Y:S01]  /*1d30*/  MUFU.RCP R5, R4 ;  /* 0x0000000400057308 */ /* 0x000e620000001000 */
[----:B---3--:R-:W-:-:S07]  /*1d40*/  FADD.FTZ R11, R10, 1 ;  /* 0x3f8000000a0b7421 */ /* 0x008fce0000010000 */
[----:B------:R-:W3:Y:S01]  /*1d50*/  MUFU.RCP R12, R11 ;  /* 0x0000000b000c7308 */ /* 0x000ee20000001000 */
[----:B-1----:R-:W-:Y:S01]  /*1d60*/  FMUL.FTZ R8, R8, R5 ;  /* 0x0000000508087220 */ /* 0x002fe20000410000 */
[----:B---3--:R-:W-:-:S07]  /*1d70*/  FMUL.FTZ R9, R9, R12 ;  /* 0x0000000c09097220 */ /* 0x008fce0000410000 */
.L_x_1819:
[----:B------:R-:W-:Y:S04]  /*1d80*/  BSSY.RECONVERGENT B0, `(.L_x_1820) ;  /* 0x000000c000007945 */ /* 0x000fe80003800200 */
[----:B------:R-:W-:Y:S05]  /*1d90*/  @P1 BRA `(.L_x_1821) ;  /* 0x0000000000281947 */ /* 0x000fea0003800000 */
[----:B------:R-:W1:Y:S01]  /*1da0*/  LDCU.64 UR12, c[0x0][0x3e0] ;  /* 0x00007c00ff0c77ac */ /* 0x000e620008000a00 */
[----:B------:R-:W-:Y:S01]  /*1db0*/  MOV R27, R29 ;  /* 0x0000001d001b7202 */ /* 0x000fe20000000f00 */
[----:B------:R-:W3:Y:S01]  /*1dc0*/  LDCU.64 UR10, c[0x0][0x380] ;  /* 0x00007000ff0a77ac */ /* 0x000ee20008000a00 */
[----:B-1----:R-:W-:Y:S02]  /*1dd0*/  IMAD R5, R3, UR12, RZ ;  /* 0x0000000c03057c24 */ /* 0x002fe4000f8e02ff */
[----:B------:R-:W-:-:S04]  /*1de0*/  IMAD.WIDE.U32 R26, R24, UR12, R26 ;  /* 0x0000000c181a7c25 */ /* 0x000fc8000f8e001a */
[----:B------:R-:W-:Y:S01]  /*1df0*/  IMAD R5, R24, UR13, R5 ;  /* 0x0000000d18057c24 */ /* 0x000fe2000f8e0205 */
[----:B---3--:R-:W-:-:S04]  /*1e00*/  LEA R4, P1, R26, UR10, 0x2 ;  /* 0x0000000a1a047c11 */ /* 0x008fc8000f8210ff */
[----:B------:R-:W-:-:S04]  /*1e10*/  IADD3 R5, PT, PT, R27, R5, RZ ;  /* 0x000000051b057210 */ /* 0x000fc80007ffe0ff */
[----:B------:R-:W-:-:S05]  /*1e20*/  LEA.HI.X R5, R26, UR11, R5, 0x2, P1 ;  /* 0x0000000b1a057c11 */ /* 0x000fca00088f1405 */
[----:B------:R1:W-:Y:S02]  /*1e30*/  STG.E.64 desc[UR16][R4.64], R8 ;  /* 0x0000000804007986 */ /* 0x0003e4000c101b10 */
.L_x_1821:
[----:B------:R-:W-:Y:S05]  /*1e40*/  BSYNC.RECONVERGENT B0 ;  /* 0x0000000000007941 */ /* 0x000fea0003800200 */
.L_x_1820:
[----:B------:R-:W-:Y:S02]  /*1e50*/  UIADD3 UR8, UPT, UPT, UR20, UR8, URZ ;  /* 0x0000000814087290 */ /* 0x000fe4000fffe0ff */
[----:B------:R-:W-:Y:S02]  /*1e60*/  UIADD3 UR4, UPT, UPT, UR4, 0x1, URZ ;  /* 0x0000000104047890 */ /* 0x000fe4000fffe0ff */
[----:B------:R-:W-:-:S09]  /*1e70*/  UISETP.GE.AND UP0, UPT, UR8, UR7, UPT ;  /* 0x000000070800728c */ /* 0x000fd2000bf06270 */
[----:B------:R-:W-:Y:S05]  /*1e80*/  BRA.U !UP0, `(.L_x_1822) ;  /* 0xffffffe108e87547 */ /* 0x000fea000b83ffff */
[----:B------:R-:W-:Y:S05]  /*1e90*/  EXIT ;  /* 0x000000000000794d */ /* 0x000fea0003800000 */
.L_x_1823:
        /* <DEDUP_REMOVED lines=14> */
.L_x_2120:


//--------------------- .text._Z35group_norm_nhwc_fwd_one_pass_kernelI11Fp32IOFp32WLi128ELi10ELi640EEv26Group_norm_nhwc_fwd_params --------------------------
	.section	.text._Z35group_norm_nhwc_fwd_one_pass_kernelI11Fp32IOFp32WLi128ELi10ELi640EEv26Group_norm_nhwc_fwd_params,"ax",@progbits
	.align	128
        .global         _Z35group_norm_nhwc_fwd_one_pass_kernelI11Fp32IOFp32WLi128ELi10ELi640EEv26Group_norm_nhwc_fwd_params
        .type           _Z35group_norm_nhwc_fwd_one_pass_kernelI11Fp32IOFp32WLi128ELi10ELi640EEv26Group_norm_nhwc_fwd_params,@function
        .size           _Z35group_norm_nhwc_fwd_one_pass_kernelI11Fp32IOFp32WLi128ELi10ELi640EEv26Group_norm_nhwc_fwd_params,(.L_x_2121 - _Z35group_norm_nhwc_fwd_one_pass_kernelI11Fp32IOFp32WLi128ELi10ELi640EEv26Group_norm_nhwc_fwd_params)
        .other          _Z35group_norm_nhwc_fwd_one_pass_kernelI11Fp32IOFp32WLi128ELi10ELi640EEv26Group_norm_nhwc_fwd_params,@"STO_CUDA_ENTRY STV_DEFAULT"
_Z35group_norm_nhwc_fwd_one_pass_kernelI11Fp32IOFp32WLi128ELi10ELi640EEv26Group_norm_nhwc_fwd_params:
.text._Z35group_norm_nhwc_fwd_one_pass_kernelI11Fp32IOFp32WLi128ELi10ELi640EEv26Group_norm_nhwc_fwd_params:
        /* <DEDUP_REMOVED lines=35> */
.L_x_1839:
        /* <DEDUP_REMOVED lines=93> */
.L_x_1825:
[----:B------:R-:W-:Y:S05]  /*0800*/  BSYNC.RECONVERGENT B0 ;  /* 0x0000000000007941 */ /* 0x000fea0003800200 */
.L_x_1824:
        /* <DEDUP_REMOVED lines=56> */
.L_x_1827:
[----:B------:R-:W-:Y:S05]  /*0b90*/  BSYNC.RECONVERGENT B0 ;  /* 0x0000000000007941 */ /* 0x000fea0003800200 */
.L_x_1826:
        /* <DEDUP_REMOVED lines=31> */
.L_x_1830:
[----:B---3--:R-:W3:Y:S04]  /*0d90*/  LDG.E.STRONG.GPU R10, desc[UR16][R8.64] ;  /* 0x00000010080a7981 */ /* 0x008ee8000c1ef900 */
[----:B---3--:R-:W-:Y:S01]  /*0da0*/  CCTL.IVALL ;  /* 0x00000000ff00798f */ /* 0x008fe20002000000 */
[----:B------:R-:W-:Y:S05]  /*0db0*/  YIELD ;  /* 0x0000000000007946 */ /* 0x000fea0003800000 */
[----:B------:R-:W-:-:S13]  /*0dc0*/  ISETP.NE.AND P1, PT, R10, R13, PT ;  /* 0x0000000d0a00720c */ /* 0x000fda0003f25270 */
[----:B------:R-:W-:Y:S05]  /*0dd0*/  @P1 BRA `(.L_x_1830) ;  /* 0xfffffffc00ec1947 */ /* 0x000fea000383ffff */
.L_x_1829:
        /* <DEDUP_REMOVED lines=15> */
.L_x_1832:
        /* <DEDUP_REMOVED lines=91> */
.L_x_1831:
        /* <DEDUP_REMOVED lines=52> */
.L_x_1833:
        /* <DEDUP_REMOVED lines=27> */
.L_x_1834:
        /* <DEDUP_REMOVED lines=13> */
.L_x_1835:
[----:B------:R-:W-:Y:S05]  /*1a40*/  BSYNC.RECONVERGENT B0 ;  /* 0x0000000000007941 */ /* 0x000fea0003800200 */
.L_x_1828:
        /* <DEDUP_REMOVED lines=51> */
.L_x_1836:
        /* <DEDUP_REMOVED lines=12> */
.L_x_1838:
[----:B------:R-:W-:Y:S05]  /*1e40*/  BSYNC.RECONVERGENT B0 ;  /* 0x0000000000007941 */ /* 0x000fea0003800200 */
.L_x_1837:
[----:B------:R-:W-:Y:S02]  /*1e50*/  UIADD3 UR8, UPT, UPT, UR20, UR8, URZ ;  /* 0x0000000814087290 */ /* 0x000fe4000fffe0ff */
[----:B------:R-:W-:Y:S02]  /*1e60*/  UIADD3 UR4, UPT, UPT, UR4, 0x1, URZ ;  /* 0x0000000104047890 */ /* 0x000fe4000fffe0ff */
[----:B------:R-:W-:-:S09]  /*1e70*/  UISETP.GE.AND UP0, UPT, UR8, UR7, UPT ;  /* 0x000000070800728c */ /* 0x000fd2000bf06270 */
[----:B------:R-:W-:Y:S05]  /*1e80*/  BRA.U !UP0, `(.L_x_1839) ;  /* 0xffffffe108e87547 */ /* 0x000fea000b83ffff */
[----:B------:R-:W-:Y:S05]  /*1e90*/  EXIT ;  /* 0x000000000000794d */ /* 0x000fea0003800000 */
.L_x_1840:
        /* <DEDUP_REMOVED lines=14> */
.L_x_2121:


//--------------------- .text._Z35group_norm_nhwc_fwd_one_pass_kernelI11Fp32IOFp32WLi256ELi10ELi640EEv26Group_norm_nhwc_fwd_params --------------------------
	.section	.text._Z35group_norm_nhwc_fwd_one_pass_kernelI11Fp32IOFp32WLi256ELi10ELi640EEv26Group_norm_nhwc_fwd_params,"ax",@progbits
	.align	128
        .global         _Z35group_norm_nhwc_fwd_one_pass_kernelI11Fp32IOFp32WLi256ELi10ELi640EEv26Group_norm_nhwc_fwd_params
        .type           _Z35group_norm_nhwc_fwd_one_pass_kernelI11Fp32IOFp32WLi256ELi10ELi640EEv26Group_norm_nhwc_fwd_params,@function
        .size           _Z35group_norm_nhwc_fwd_one_pass_kernelI11Fp32IOFp32WLi256ELi10ELi640EEv26Group_norm_nhwc_fwd_params,(.L_x_2122 - _Z35group_norm_nhwc_fwd_one_pass_kernelI11Fp32IOFp32WLi256ELi10ELi640EEv26Group_norm_nhwc_fwd_params)
        .other          _Z35group_norm_nhwc_fwd_one_pass_kernelI11Fp32IOFp32WLi256ELi10ELi640EEv26Group_norm_nhwc_fwd_params,@"STO_CUDA_ENTRY STV_DEFAULT"
_Z35group_norm_nhwc_fwd_one_pass_kernelI11Fp32IOFp32WLi256ELi10ELi640EEv26Group_norm_nhwc_fwd_params:
.text._Z35group_norm_nhwc_fwd_one_pass_kernelI11Fp32IOFp32WLi256ELi10ELi640EEv26Group_norm_nhwc_fwd_params:
        /* <DEDUP_REMOVED lines=36> */
.L_x_1860:
[----:B------:R-:W0:Y:S01]  /*0240*/  LDC R0, c[0x0][0x3f8] ;  /* 0x0000fe00ff007b82 */ /* 0x000e220000000800 */
[----:B-1----:R-:W1:Y:S01]  /*0250*/  LDCU.64 UR8, c[0x0][0x3e8] ;  /* 0x00007d00ff0877ac */ /* 0x002e620008000a00 */
[----:B0--3--:R-:W-:Y:S02]  /*0260*/  IABS R7, R0 ;  /* 0x0000000000077213 */ /* 0x009fe40000000000 */
[----:B------:R-:W-:Y:S02]  /*0270*/  ISETP.NE.AND P3, PT, R0, RZ, PT ;  /* 0x000000ff0000720c */ /* 0x000fe40003f65270 */
[----:B------:R-:W0:Y:S08]  /*0280*/  I2F.RP R6, R7 ;  /* 0x0000000700067306 */ /* 0x000e300000209400 */
[----:B0-----:R-:W0:Y:S02]  /*0290*/  MUFU.RCP R6, R6 ;  /* 0x0000000600067308 */ /* 0x001e240000001000 */
[----:B0-2-4-:R-:W-:-:S06]  /*02a0*/  IADD3 R4, PT, PT, R6, 0xffffffe, RZ ;  /* 0x0ffffffe06047810 */ /* 0x015fcc0007ffe0ff */
[----:B------:R0:W2:Y:S02]  /*02b0*/  F2I.FTZ.U32.TRUNC.NTZ R5, R4 ;  /* 0x0000000400057305 */ /* 0x0000a4000021f000 */
[----:B0-----:R-:W-:Y:S01]  /*02c0*/  IMAD.MOV.U32 R4, RZ, RZ, RZ ;  /* 0x000000ffff047224 */ /* 0x001fe200078e00ff */
[----:B--2--5:R-:W-:-:S05]  /*02d0*/  IADD3 R8, PT, PT, RZ, -R5, RZ ;  /* 0x80000005ff087210 */ /* 0x024fca0007ffe0ff */
        /* <DEDUP_REMOVED lines=19> */
[----:B------:R-:W-:Y:S01]  /*0410*/  @!P4 IADD3 R13, PT, PT, -R13, RZ, RZ ;  /* 0x000000ff0d0dc210 */ /* 0x000fe20007ffe1ff */
[----:B------:R-:W1:Y:S01]  /*0420*/  @!P2 LDC.64 R8, c[0x0][0x3e0] ;  /* 0x0000f800ff08ab82 */ /* 0x000e620000000a00 */
[----:B------:R-:W-:-:S04]  /*0430*/  @!P3 LOP3.LUT R13, RZ, R0, RZ, 0x33, !PT ;  /* 0x00000000ff0db212 */ /* 0x000fc800078e33ff */
[--C-:B------:R-:W-:Y:S01]  /*0440*/  SHF.R.S32.HI R6, RZ, 0x1f, R13.reuse ;  /* 0x0000001fff067819 */ /* 0x100fe2000001140d */
[----:B------:R-:W-:-:S04]  /*0450*/  IMAD.MOV R7, RZ, RZ, -R13 ;  /* 0x000000ffff077224 */ /* 0x000fc800078e0a0d */
[----:B------:R-:W2:Y:S01]  /*0460*/  @!P1 LDC.64 R4, c[0x0][0x3e0] ;  /* 0x0000f800ff049b82 */ /* 0x000ea20000000a00 */
[----:B------:R-:W-:-:S04]  /*0470*/  IMAD R0, R0, R7, UR7 ;  /* 0x0000000700007e24 */ /* 0x000fc8000f8e0207 */
[----:B------:R-:W-:Y:S02]  /*0480*/  IMAD R0, R0, 0xa, RZ ;  /* 0x0000000a00007824 */ /* 0x000fe400078e02ff */
[----:B0-----:R-:W-:Y:S01]  /*0490*/  IMAD R12, R6, UR8, RZ ;  /* 0x00000008060c7c24 */ /* 0x001fe2000f8e02ff */
[----:B------:R-:W0:Y:S02]  /*04a0*/  @!P1 LDC.64 R10, c[0x0][0x390] ;  /* 0x0000e400ff0a9b82 */ /* 0x000e240000000a00 */
[----:B------:R-:W-:Y:S01]  /*04b0*/  IADD3 R24, P3, PT, R0, R15, RZ ;  /* 0x0000000f00187210 */ /* 0x000fe20007f7e0ff */
[----:B------:R-:W-:-:S03]  /*04c0*/  IMAD R27, R13, UR9, R12 ;  /* 0x000000090d1b7c24 */ /* 0x000fc6000f8e020c */
[----:B------:R-:W-:Y:S02]  /*04d0*/  LEA.HI.X.SX32 R25, R0, RZ, 0x1, P3 ;  /* 0x000000ff00197211 */ /* 0x000fe400018f0eff */
[----:B------:R-:W3:Y:S01]  /*04e0*/  @!P2 LDC.64 R6, c[0x0][0x390] ;  /* 0x0000e400ff06ab82 */ /* 0x000ee20000000a00 */
[----:B------:R-:W-:-:S04]  /*04f0*/  IMAD.WIDE.U32 R24, R13, UR8, R24 ;  /* 0x000000080d187c25 */ /* 0x000fc8000f8e0018 */
[----:B-1----:R-:W-:Y:S01]  /*0500*/  @!P2 IMAD R13, R3, R8, RZ ;  /* 0x00000008030da224 */ /* 0x002fe200078e02ff */
[----:B------:R-:W-:Y:S01]  /*0510*/  IADD3 R27, PT, PT, R25, R27, RZ ;  /* 0x0000001b191b7210 */ /* 0x000fe20007ffe0ff */
[----:B--2---:R-:W-:Y:S01]  /*0520*/  @!P1 IMAD R12, R17, R4, RZ ;  /* 0x00000004110c9224 */ /* 0x004fe200078e02ff */
[-C--:B------:R-:W-:Y:S01]  /*0530*/  @!P1 MOV R26, R24.reuse ;  /* 0x00000018001a9202 */ /* 0x080fe20000000f00 */
[----:B------:R-:W-:Y:S01]  /*0540*/  @!P2 IMAD R9, R22, R9, R13 ;  /* 0x000000091609a224 */ /* 0x000fe200078e020d */
[----:B------:R-:W-:Y:S01]  /*0550*/  @!P2 MOV R13, R27 ;  /* 0x0000001b000da202 */ /* 0x000fe20000000f00 */
[C---:B------:R-:W-:Y:S01]  /*0560*/  @!P1 IMAD R15, R23.reuse, R5, R12 ;  /* 0x00000005170f9224 */ /* 0x040fe200078e020c */
[----:B------:R-:W-:Y:S01]  /*0570*/  @!P2 MOV R12, R24 ;  /* 0x00000018000ca202 */ /* 0x000fe20000000f00 */
[----:B------:R-:W-:-:S04]  /*0580*/  @!P1 IMAD.WIDE.U32 R4, R23, R4, R26 ;  /* 0x0000000417049225 */ /* 0x000fc800078e001a */
[----:B------:R-:W-:Y:S01]  /*0590*/  @!P2 IMAD.WIDE.U32 R12, R22, R8, R12 ;  /* 0x00000008160ca225 */ /* 0x000fe200078e000c */
[----:B------:R-:W-:Y:S02]  /*05a0*/  @!P1 IADD3 R5, PT, PT, R5, R15, RZ ;  /* 0x0000000f05059210 */ /* 0x000fe40007ffe0ff */
[C---:B0-----:R-:W-:Y:S02]  /*05b0*/  @!P1 LEA R10, P3, R4.reuse, R10, 0x2 ;  /* 0x0000000a040a9211 */ /* 0x041fe400078610ff */
[----:B------:R-:W-:Y:S02]  /*05c0*/  @!P2 IADD3 R9, PT, PT, R13, R9, RZ ;  /* 0x000000090d09a210 */ /* 0x000fe40007ffe0ff */
[----:B------:R-:W-:Y:S01]  /*05d0*/  @!P1 LEA.HI.X R11, R4, R11, R5, 0x2, P3 ;  /* 0x0000000b040b9211 */ /* 0x000fe200018f1405 */
[----:B------:R-:W-:Y:S01]  /*05e0*/  HFMA2 R4, -RZ, RZ, 0, 0 ;  /* 0x00000000ff047431 */ /* 0x000fe200000001ff */
[----:B---3--:R-:W-:Y:S01]  /*05f0*/  @!P2 LEA R8, P4, R12, R6, 0x2 ;  /* 0x000000060c08a211 */ /* 0x008fe200078810ff */
[----:B------:R-:W-:-:S03]  /*0600*/  IMAD.MOV.U32 R5, RZ, RZ, RZ ;  /* 0x000000ffff057224 */ /* 0x000fc600078e00ff */
[----:B------:R-:W-:Y:S02]  /*0610*/  @!P2 LEA.HI.X R9, R12, R7, R9, 0x2, P4 ;  /* 0x000000070c09a211 */ /* 0x000fe400020f1409 */
[----:B------:R-:W-:Y:S01]  /*0620*/  CS2R R6, SRZ ;  /* 0x0000000000067805 */ /* 0x000fe2000001ff00 */
[----:B------:R-:W2:Y:S05]  /*0630*/  @!P1 LDG.E.64 R4, desc[UR14][R10.64] ;  /* 0x0000000e0a049981 */ /* 0x000eaa000c1e1b00 */
[----:B------:R-:W3:Y:S01]  /*0640*/  @!P2 LDG.E.64 R6, desc[UR14][R8.64] ;  /* 0x0000000e0806a981 */ /* 0x000ee2000c1e1b00 */
[C---:B------:R-:W-:Y:S01]  /*0650*/  ISETP.GT.AND P1, PT, R16.reuse, 0x1e, PT ;  /* 0x0000001e1000780c */ /* 0x040fe20003f24270 */
[----:B------:R-:W-:Y:S01]  /*0660*/  BSSY.RECONVERGENT B0, `(.L_x_1841) ;  /* 0x000002e000007945 */ /* 0x000fe20003800200 */
[----:B------:R-:W-:Y:S01]  /*0670*/  ISETP.GT.AND P2, PT, R16, 0xf, PT ;  /* 0x0000000f1000780c */ /* 0x000fe20003f44270 */
[----:B--2---:R-:W-:Y:S01]  /*0680*/  FMUL.FTZ R13, R5, R5 ;  /* 0x00000005050d7220 */ /* 0x004fe20000410000 */
[----:B------:R-:W-:Y:S01]  /*0690*/  FADD.FTZ R12, R4, R5 ;  /* 0x00000005040c7221 */ /* 0x000fe20000010000 */
[----:B---3--:R-:W-:-:S02]  /*06a0*/  FMUL.FTZ R21, R7, R7 ;  /* 0x0000000707157220 */ /* 0x008fc40000410000 */
[----:B------:R-:W-:Y:S01]  /*06b0*/  FFMA.FTZ R13, R4, R4, R13 ;  /* 0x00000004040d7223 */ /* 0x000fe2000001000d */
[C---:B------:R-:W-:Y:S01]  /*06c0*/  FADD.FTZ R15, R6.reuse, R7 ;  /* 0x00000007060f7221 */ /* 0x040fe20000010000 */
[----:B------:R-:W-:Y:S01]  /*06d0*/  FADD.FTZ R12, RZ, R12 ;  /* 0x0000000cff0c7221 */ /* 0x000fe20000010000 */
[----:B------:R-:W-:Y:S01]  /*06e0*/  FFMA.FTZ R14, R6, R6, R21 ;  /* 0x00000006060e7223 */ /* 0x000fe20000010015 */
[----:B------:R-:W-:Y:S02]  /*06f0*/  FADD.FTZ R13, RZ, R13 ;  /* 0x0000000dff0d7221 */ /* 0x000fe40000010000 */
        /* <DEDUP_REMOVED lines=36> */
.L_x_1842:
[----:B------:R-:W-:Y:S05]  /*0940*/  BSYNC.RECONVERGENT B0 ;  /* 0x0000000000007941 */ /* 0x000fea0003800200 */
.L_x_1841:
        /* <DEDUP_REMOVED lines=9> */
[----:B-1----:R-:W1:Y:S01]  /*09e0*/  LDS.128 R12, [UR5+0x30] ;  /* 0x00003005ff0c7984 */ /* 0x002e620008000c00 */
        /* <DEDUP_REMOVED lines=46> */
.L_x_1844:
[----:B------:R-:W-:Y:S05]  /*0cd0*/  BSYNC.RECONVERGENT B0 ;  /* 0x0000000000007941 */ /* 0x000fea0003800200 */
.L_x_1843:
        /* <DEDUP_REMOVED lines=31> */
.L_x_1847:
[----:B---3--:R-:W3:Y:S04]  /*0ed0*/  LDG.E.STRONG.GPU R8, desc[UR14][R10.64] ;  /* 0x0000000e0a087981 */ /* 0x008ee8000c1ef900 */
[----:B---3--:R-:W-:Y:S01]  /*0ee0*/  CCTL.IVALL ;  /* 0x00000000ff00798f */ /* 0x008fe20002000000 */
[----:B------:R-:W-:Y:S05]  /*0ef0*/  YIELD ;  /* 0x0000000000007946 */ /* 0x000fea0003800000 */
[----:B------:R-:W-:-:S13]  /*0f00*/  ISETP.NE.AND P1, PT, R8, R13, PT ;  /* 0x0000000d0800720c */ /* 0x000fda0003f25270 */
[----:B------:R-:W-:Y:S05]  /*0f10*/  @P1 BRA `(.L_x_1847) ;  /* 0xfffffffc00ec1947 */ /* 0x000fea000383ffff */
.L_x_1846:
[----:B------:R-:W-:Y:S05]  /*0f20*/  WARPSYNC.ALL ;  /* 0x0000000000007948 */ /* 0x000fea0003800000 */
[----:B------:R-:W-:Y:S06]  /*0f30*/  BAR.SYNC.DEFER_BLOCKING 0x0 ;  /* 0x0000000000007b1d */ /* 0x000fec0000010000 */
[----:B------:R-:W-:Y:S01]  /*0f40*/  UMOV UR5, URZ ;  /* 0x000000ff00057c82 */ /* 0x000fe20008000000 */
[----:B------:R-:W-:Y:S05]  /*0f50*/  @!P3 BRA `(.L_x_1848) ;  /* 0x000000040098b947 */ /* 0x000fea0003800000 */
[----:B--2---:R-:W-:Y:S01]  /*0f60*/  LOP3.LUT R28, R2, 0x7ffffff8, RZ, 0xc0, !PT ;  /* 0x7ffffff8021c7812 */ /* 0x004fe200078ec0ff */
        /* <DEDUP_REMOVED lines=10> */
.L_x_1849:
[----:B------:R-:W-:Y:S01]  /*1010*/  UIADD3 UR23, UPT, UPT, UR5, 0x1, URZ ;  /* 0x0000000105177890 */ /* 0x000fe2000fffe0ff */
[----:B------:R-:W-:-:S05]  /*1020*/  ISETP.EQ.OR P1, PT, RZ, UR22, P2 ;  /* 0x00000016ff007c0c */ /* 0x000fca0009722670 */
[----:B---3--:R-:W-:-:S05]  /*1030*/  IMAD.U32 R8, RZ, RZ, UR23 ;  /* 0x00000017ff087e24 */ /* 0x008fca000f8e00ff */
[----:B------:R-:W-:-:S03]  /*1040*/  ISETP.EQ.OR P3, PT, R8, UR13, P2 ;  /* 0x0000000d08007c0c */ /* 0x000fc60009762670 */
[----:B------:R-:W-:Y:S01]  /*1050*/  VOTEU.ALL UP0, P1 ;  /* 0x0000000000ff7886 */ /* 0x000fe20000800000 */
[----:B------:R-:W-:-:S04]  /*1060*/  UIADD3 UR23, UPT, UPT, UR5, 0x2, URZ ;  /* 0x0000000205177890 */ /* 0x000fc8000fffe0ff */
[----:B------:R-:W-:Y:S02]  /*1070*/  @!UP0 UIMAD.WIDE.U32 UR24, UR8, 0x8, UR16 ;  /* 0x00000008081888a5 */ /* 0x000fe4000f8e0010 */
[----:B------:R-:W-:-:S03]  /*1080*/  MOV R10, UR23 ;  /* 0x00000017000a7c02 */ /* 0x000fc60008000f00 */
[----:B------:R-:W-:Y:S01]  /*1090*/  VOTEU.ALL UP0, P3 ;  /* 0x0000000000ff7886 */ /* 0x000fe20001800000 */
[----:B------:R-:W-:Y:S02]  /*10a0*/  MOV R8, UR24 ;  /* 0x0000001800087c02 */ /* 0x000fe40008000f00 */
[----:B------:R-:W-:Y:S02]  /*10b0*/  MOV R9, UR25 ;  /* 0x0000001900097c02 */ /* 0x000fe40008000f00 */
[----:B------:R-:W-:Y:S01]  /*10c0*/  @!UP0 UIMAD.WIDE.U32 UR24, UR21, 0x8, UR16 ;  /* 0x00000008151888a5 */ /* 0x000fe2000f8e0010 */
[----:B------:R-:W-:Y:S01]  /*10d0*/  ISETP.EQ.OR P6, PT, R10, UR13, P2 ;  /* 0x0000000d0a007c0c */ /* 0x000fe200097c2670 */
[----:B------:R-:W-:Y:S02]  /*10e0*/  UIADD3 UR23, UPT, UPT, UR5, 0x3, URZ ;  /* 0x0000000305177890 */ /* 0x000fe4000fffe0ff */
[----:B------:R-:W0:Y:S02]  /*10f0*/  @!P1 LDG.E.64 R8, desc[UR14][R8.64] ;  /* 0x0000000e08089981 */ /* 0x000e24000c1e1b00 */
[----:B------:R-:W-:-:S02]  /*1100*/  MOV R12, UR24 ;  /* 0x00000018000c7c02 */ /* 0x000fc40008000f00 */
[----:B------:R-:W-:Y:S02]  /*1110*/  MOV R13, UR25 ;  /* 0x00000019000d7c02 */ /* 0x000fe40008000f00 */
[----:B------:R-:W-:-:S04]  /*1120*/  MOV R10, UR23 ;  /* 0x00000017000a7c02 */ /* 0x000fc80008000f00 */
[----:B------:R-:W2:Y:S01]  /*1130*/  @!P3 LDG.E.64 R12, desc[UR14][R12.64] ;  /* 0x0000000e0c0cb981 */ /* 0x000ea2000c1e1b00 */
[----:B------:R-:W-:Y:S01]  /*1140*/  VOTEU.ALL UP0, P6 ;  /* 0x0000000000ff7886 */ /* 0x000fe20003000000 */
[----:B------:R-:W-:Y:S01]  /*1150*/  ISETP.EQ.OR P5, PT, R10, UR13, P2 ;  /* 0x0000000d0a007c0c */ /* 0x000fe200097a2670 */
[----:B------:R-:W-:-:S03]  /*1160*/  UIADD3 UR26, UPT, UPT, UR5, 0x4, URZ ;  /* 0x00000004051a7890 */ /* 0x000fc6000fffe0ff */
[----:B------:R-:W-:-:S03]  /*1170*/  @!UP0 UIMAD.WIDE.U32 UR24, UR9, 0x8, UR16 ;  /* 0x00000008091888a5 */ /* 0x000fc6000f8e0010 */
[----:B------:R-:W-:-:S03]  /*1180*/  MOV R11, UR26 ;  /* 0x0000001a000b7c02 */ /* 0x000fc60008000f00 */
[----:B-1----:R-:W-:Y:S01]  /*1190*/  IMAD.U32 R14, RZ, RZ, UR24 ;  /* 0x00000018ff0e7e24 */ /* 0x002fe2000f8e00ff */
[----:B------:R-:W-:Y:S02]  /*11a0*/  MOV R15, UR25 ;  /* 0x00000019000f7c02 */ /* 0x000fe40008000f00 */
[----:B------:R-:W-:Y:S01]  /*11b0*/  VOTEU.ALL UP0, P5 ;  /* 0x0000000000ff7886 */ /* 0x000fe20002800000 */
[----:B------:R-:W-:-:S03]  /*11c0*/  ISETP.EQ.OR P4, PT, R11, UR13, P2 ;  /* 0x0000000d0b007c0c */ /* 0x000fc60009782670 */
        /* <DEDUP_REMOVED lines=17> */
[----:B------:R-:W-:Y:S01]  /*12e0*/  ISETP.EQ.OR P1, PT, R12, UR13, P2 ;  /* 0x0000000d0c007c0c */ /* 0x000fe20009722670 */
[----:B------:R-:W-:-:S04]  /*12f0*/  IMAD.U32 R12, RZ, RZ, UR24 ;  /* 0x00000018ff0c7e24 */ /* 0x000fc8000f8e00ff */
        /* <DEDUP_REMOVED lines=44> */
.L_x_1848:
[----:B------:R-:W-:-:S13]  /*15c0*/  LOP3.LUT P1, RZ, R2, 0x7, RZ, 0xc0, !PT ;  /* 0x0000000702ff7812 */ /* 0x000fda000782c0ff */
[----:B------:R-:W-:Y:S05]  /*15d0*/  @!P1 BRA `(.L_x_1845) ;  /* 0x0000000400709947 */ /* 0x000fea0003800000 */
[----:B---3--:R-:W-:-:S04]  /*15e0*/  LOP3.LUT R8, R2, 0x7, RZ, 0xc0, !PT ;  /* 0x0000000702087812 */ /* 0x008fc800078ec0ff */
[----:B------:R-:W-:-:S04]  /*15f0*/  IADD3 R8, PT, PT, R8, -0x1, RZ ;  /* 0xffffffff08087810 */ /* 0x000fc80007ffe0ff */
[----:B------:R-:W-:-:S13]  /*1600*/  ISETP.GE.U32.AND P1, PT, R8, 0x3, PT ;  /* 0x000000030800780c */ /* 0x000fda0003f26070 */
[----:B------:R-:W-:Y:S05]  /*1610*/  @!P1 BRA `(.L_x_1850) ;  /* 0x0000000000b89947 */ /* 0x000fea0003800000 */
[----:B------:R-:W-:Y:S01]  /*1620*/  IMAD.U32 R8, RZ, RZ, UR5 ;  /* 0x00000005ff087e24 */ /* 0x000fe2000f8e00ff */
[----:B------:R-:W-:Y:S02]  /*1630*/  UIADD3 UR10, UPT, UPT, UR5, 0x1, URZ ;  /* 0x00000001050a7890 */ /* 0x000fe4000fffe0ff */
[----:B------:R-:W-:Y:S02]  /*1640*/  UIADD3 UR11, UPT, UPT, UR5, 0x2, URZ ;  /* 0x00000002050b7890 */ /* 0x000fe4000fffe0ff */
[----:B------:R-:W-:Y:S01]  /*1650*/  ISETP.EQ.OR P1, PT, R8, UR13, P2 ;  /* 0x0000000d08007c0c */ /* 0x000fe20009722670 */
[----:B------:R-:W-:Y:S01]  /*1660*/  UIADD3 UR12, UPT, UPT, UR5, 0x3, URZ ;  /* 0x00000003050c7890 */ /* 0x000fe2000fffe0ff */
[----:B------:R-:W-:Y:S02]  /*1670*/  MOV R8, UR10 ;  /* 0x0000000a00087c02 */ /* 0x000fe40008000f00 */
[----:B------:R-:W-:Y:S02]  /*1680*/  MOV R9, UR11 ;  /* 0x0000000b00097c02 */ /* 0x000fe40008000f00 */
[----:B------:R-:W-:-:S02]  /*1690*/  ISETP.EQ.OR P3, PT, R8, UR13, P2 ;  /* 0x0000000d08007c0c */ /* 0x000fc40009762670 */
[----:B------:R-:W-:Y:S02]  /*16a0*/  ISETP.EQ.OR P4, PT, R9, UR13, P2 ;  /* 0x0000000d09007c0c */ /* 0x000fe40009782670 */
[----:B------:R-:W-:-:S03]  /*16b0*/  MOV R8, UR12 ;  /* 0x0000000c00087c02 */ /* 0x000fc60008000f00 */
[----:B------:R-:W-:Y:S01]  /*16c0*/  VOTEU.ALL UP1, P1 ;  /* 0x0000000000ff7886 */ /* 0x000fe20000820000 */
[----:B------:R-:W-:-:S04]  /*16d0*/  ISETP.EQ.OR P5, PT, R8, UR13, P2 ;  /* 0x0000000d08007c0c */ /* 0x000fc800097a2670 */
[----:B------:R-:W-:Y:S01]  /*16e0*/  @!UP1 UIMAD UR8, UR5, UR18, UR6 ;  /* 0x00000012050892a4 */ /* 0x000fe2000f8e0206 */
[----:B------:R-:W-:-:S03]  /*16f0*/  VOTEU.ALL UP0, P3 ;  /* 0x0000000000ff7886 */ /* 0x000fc60001800000 */
[----:B------:R-:W-:Y:S01]  /*1700*/  @!UP1 UIMAD.WIDE.U32 UR8, UR8, 0x8, UR16 ;  /* 0x00000008080898a5 */ /* 0x000fe2000f8e0010 */
[----:B------:R-:W-:Y:S01]  /*1710*/  VOTEU.ALL UP1, P4 ;  /* 0x0000000000ff7886 */ /* 0x000fe20002020000 */
[----:B------:R-:W-:-:S03]  /*1720*/  @!UP0 UIMAD UR10, UR10, UR18, UR6 ;  /* 0x000000120a0a82a4 */ /* 0x000fc6000f8e0206 */
[----:B------:R-:W-:Y:S01]  /*1730*/  VOTEU.ALL UP2, P5 ;  /* 0x0000000000ff7886 */ /* 0x000fe20002840000 */
[----:B------:R-:W-:Y:S01]  /*1740*/  MOV R8, UR8 ;  /* 0x0000000800087c02 */ /* 0x000fe20008000f00 */
[----:B------:R-:W-:Y:S01]  /*1750*/  @!UP1 UIMAD UR11, UR11, UR18, UR6 ;  /* 0x000000120b0b92a4 */ /* 0x000fe2000f8e0206 */
[----:B------:R-:W-:Y:S01]  /*1760*/  MOV R9, UR9 ;  /* 0x0000000900097c02 */ /* 0x000fe20008000f00 */
[----:B------:R-:W-:Y:S02]  /*1770*/  @!UP0 UIMAD.WIDE.U32 UR8, UR10, 0x8, UR16 ;  /* 0x000000080a0888a5 */ /* 0x000fe4000f8e0010 */
[----:B------:R-:W-:-:S03]  /*1780*/  @!UP1 UIMAD.WIDE.U32 UR10, UR11, 0x8, UR16 ;  /* 0x000000080b0a98a5 */ /* 0x000fc6000f8e0010 */
[----:B------:R-:W0:Y:S01]  /*1790*/  @!P1 LDG.E.64 R8, desc[UR14][R8.64] ;  /* 0x0000000e08089981 */ /* 0x000e22000c1e1b00 */
[----:B------:R-:W-:Y:S01]  /*17a0*/  @!UP2 UIMAD UR12, UR12, UR18, UR6 ;  /* 0x000000120c0ca2a4 */ /* 0x000fe2000f8e0206 */
[----:B------:R-:W-:Y:S01]  /*17b0*/  MOV R10, UR8 ;  /* 0x00000008000a7c02 */ /* 0x000fe20008000f00 */
[----:B------:R-:W-:Y:S01]  /*17c0*/  IMAD.U32 R12, RZ, RZ, UR10 ;  /* 0x0000000aff0c7e24 */ /* 0x000fe2000f8e00ff */
[----:B------:R-:W-:Y:S01]  /*17d0*/  MOV R11, UR9 ;  /* 0x00000009000b7c02 */ /* 0x000fe20008000f00 */
[----:B------:R-:W-:Y:S01]  /*17e0*/  @!UP2 UIMAD.WIDE.U32 UR8, UR12, 0x8, UR16 ;  /* 0x000000080c08a8a5 */ /* 0x000fe2000f8e0010 */
[----:B------:R-:W-:-:S04]  /*17f0*/  MOV R13, UR11 ;  /* 0x0000000b000d7c02 */ /* 0x000fc80008000f00 */
[----:B------:R-:W3:Y:S01]  /*1800*/  @!P3 LDG.E.64 R10, desc[UR14][R10.64] ;  /* 0x0000000e0a0ab981 */ /* 0x000ee2000c1e1b00 */
[----:B-1----:R-:W-:Y:S02]  /*1810*/  MOV R14, UR8 ;  /* 0x00000008000e7c02 */ /* 0x002fe40008000f00 */
[----:B------:R-:W-:Y:S01]  /*1820*/  MOV R15, UR9 ;  /* 0x00000009000f7c02 */ /* 0x000fe20008000f00 */
[----:B------:R-:W4:Y:S05]  /*1830*/  @!P4 LDG.E.64 R12, desc[UR14][R12.64] ;  /* 0x0000000e0c0cc981 */ /* 0x000f2a000c1e1b00 */
[----:B------:R-:W5:Y:S01]  /*1840*/  @!P5 LDG.E.64 R14, desc[UR14][R14.64] ;  /* 0x0000000e0e0ed981 */ /* 0x000f62000c1e1b00 */
[----:B0-----:R-:W-:Y:S01]  /*1850*/  @!P1 FADD.FTZ R20, R20, R8 ;  /* 0x0000000814149221 */ /* 0x001fe20000010000 */
[----:B------:R-:W-:Y:S01]  /*1860*/  MOV R8, UR5 ;  /* 0x0000000500087c02 */ /* 0x000fe20008000f00 */
[----:B------:R-:W-:-:S03]  /*1870*/  @!P1 FADD.FTZ R21, R21, R9 ;  /* 0x0000000915159221 */ /* 0x000fc60000010000 */
[----:B------:R-:W-:-:S04]  /*1880*/  IADD3 R8, PT, PT, R8, 0x4, RZ ;  /* 0x0000000408087810 */ /* 0x000fc80007ffe0ff */
[----:B------:R-:W-:Y:S01]  /*1890*/  R2UR UR5, R8 ;  /* 0x00000000080572ca */ /* 0x000fe200000e0000 */
[----:B---3--:R-:W-:Y:S01]  /*18a0*/  @!P3 FADD.FTZ R20, R20, R10 ;  /* 0x0000000a1414b221 */ /* 0x008fe20000010000 */
[----:B------:R-:W-:-:S03]  /*18b0*/  @!P3 FADD.FTZ R21, R21, R11 ;  /* 0x0000000b1515b221 */ /* 0x000fc60000010000 */
[----:B----4-:R-:W-:Y:S01]  /*18c0*/  @!P4 FADD.FTZ R20, R20, R12 ;  /* 0x0000000c1414c221 */ /* 0x010fe20000010000 */
[----:B------:R-:W-:-:S03]  /*18d0*/  @!P4 FADD.FTZ R21, R21, R13 ;  /* 0x0000000d1515c221 */ /* 0x000fc60000010000 */
[----:B-----5:R-:W-:Y:S01]  /*18e0*/  @!P5 FADD.FTZ R20, R20, R14 ;  /* 0x0000000e1414d221 */ /* 0x020fe20000010000 */
[----:B------:R-:W-:-:S07]  /*18f0*/  @!P5 FADD.FTZ R21, R21, R15 ;  /* 0x0000000f1515d221 */ /* 0x000fce0000010000 */
.L_x_1850:
        /* <DEDUP_REMOVED lines=28> */
.L_x_1851:
        /* <DEDUP_REMOVED lines=11> */
[----:B0-----:R-:W-:Y:S01]  /*1b70*/  FADD.FTZ R20, R20, R8 ;  /* 0x0000000814147221 */ /* 0x001fe20000010000 */
[----:B------:R-:W-:-:S07]  /*1b80*/  FADD.FTZ R21, R21, R9 ;  /* 0x0000000915157221 */ /* 0x000fce0000010000 */
.L_x_1852:
[----:B------:R-:W-:Y:S05]  /*1b90*/  BSYNC.RECONVERGENT B0 ;  /* 0x0000000000007941 */ /* 0x000fea0003800200 */
.L_x_1845:
[----:B------:R-:W4:Y:S01]  /*1ba0*/  S2UR UR8, SR_CgaCtaId ;  /* 0x00000000000879c3 */ /* 0x000f220000008800 */
[----:B------:R-:W2:Y:S01]  /*1bb0*/  LDCU UR9, c[0x0][0x414] ;  /* 0x00008280ff0977ac */ /* 0x000ea20008000800 */
[----:B------:R-:W-:Y:S02]  /*1bc0*/  MOV R29, UR7 ;  /* 0x00000007001d7c02 */ /* 0x000fe40008000f00 */
[----:B---3--:R-:W-:Y:S01]  /*1bd0*/  LOP3.LUT R15, R19, 0xffff, RZ, 0xc0, !PT ;  /* 0x0000ffff130f7812 */ /* 0x008fe200078ec0ff */
[----:B------:R-:W-:-:S03]  /*1be0*/  UMOV UR5, 0x400 ;  /* 0x0000040000057882 */ /* 0x000fc60000000000 */
[----:B------:R-:W3:Y:S01]  /*1bf0*/  @P0 LDC.64 R12, c[0x0][0x388] ;  /* 0x0000e200ff0c0b82 */ /* 0x000ee20000000a00 */
[----:B------:R-:W-:-:S07]  /*1c00*/  IADD3 R0, PT, PT, R0, R15, RZ ;  /* 0x0000000f00007210 */ /* 0x000fce0007ffe0ff */
[----:B------:R-:W0:Y:S01]  /*1c10*/  LDC.64 R10, c[0x0][0x398] ;  /* 0x0000e600ff0a7b82 */ /* 0x000e220000000a00 */
[----:B--2---:R-:W-:Y:S01]  /*1c20*/  @P0 FMUL.FTZ R28, R20, UR9 ;  /* 0x00000009141c0c20 */ /* 0x004fe20008410000 */
[----:B----4-:R-:W-:-:S06]  /*1c30*/  ULEA UR5, UR8, UR5, 0x18 ;  /* 0x0000000508057291 */ /* 0x010fcc000f8ec0ff */
[----:B------:R-:W2:Y:S01]  /*1c40*/  LDC.64 R8, c[0x0][0x3a0] ;  /* 0x0000e800ff087b82 */ /* 0x000ea20000000a00 */
[----:B---3--:R-:W-:-:S04]  /*1c50*/  @P0 IMAD.WIDE R12, R29, 0x8, R12 ;  /* 0x000000081d0c0825 */ /* 0x008fc800078e020c */
[----:B------:R-:W-:Y:S01]  /*1c60*/  @P0 FMUL.FTZ R29, R21, UR9 ;  /* 0x00000009151d0c20 */ /* 0x000fe20008410000 */
[----:B------:R2:W-:Y:S04]  /*1c70*/  @!P2 STS.64 [UR5+0xc0], R20 ;  /* 0x0000c014ff00a988 */ /* 0x0005e80008000a05 */
[----:B------:R-:W-:Y:S01]  /*1c80*/  @P0 STG.E.64 desc[UR14][R12.64], R28 ;  /* 0x0000001c0c000986 */ /* 0x000fe2000c101b0e */
[C---:B0-----:R-:W-:Y:S01]  /*1c90*/  IMAD.WIDE R10, R0.reuse, 0x4, R10 ;  /* 0x00000004000a7825 */ /* 0x041fe200078e020a */
[----:B------:R-:W-:Y:S03]  /*1ca0*/  BAR.SYNC.DEFER_BLOCKING 0x0 ;  /* 0x0000000000007b1d */ /* 0x000fe60000010000 */
[----:B--2---:R-:W-:-:S03]  /*1cb0*/  IMAD.WIDE R20, R0, 0x4, R8 ;  /* 0x0000000400147825 */ /* 0x004fc600078e0208 */
[----:B------:R-:W0:Y:S01]  /*1cc0*/  LDS.64 R12, [UR5+0xc0] ;  /* 0x0000c005ff0c7984 */ /* 0x000e220008000a00 */
[----:B------:R-:W2:Y:S03]  /*1cd0*/  LDCU.U8 UR5, c[0x0][0x3fc] ;  /* 0x00007f80ff0577ac */ /* 0x000ea60008000000 */
[----:B------:R-:W5:Y:S04]  /*1ce0*/  LDG.E.64 R8, desc[UR14][R10.64] ;  /* 0x0000000e0a087981 */ /* 0x000f68000c1e1b00 */
[----:B------:R3:W5:Y:S01]  /*1cf0*/  LDG.E.64 R10, desc[UR14][R20.64] ;  /* 0x0000000e140a7981 */ /* 0x000762000c1e1b00 */
[----:B------:R-:W-:Y:S01]  /*1d00*/  BSSY.RECONVERGENT B0, `(.L_x_1853) ;  /* 0x0000076000007945 */ /* 0x000fe20003800200 */
[----:B--2---:R-:W-:Y:S01]  /*1d10*/  UISETP.NE.AND UP0, UPT, UR5, URZ, UPT ;  /* 0x000000ff0500728c */ /* 0x004fe2000bf05270 */
[----:B0-----:R-:W-:-:S04]  /*1d20*/  FMUL.FTZ R0, R12, UR9 ;  /* 0x000000090c007c20 */ /* 0x001fc80008410000 */
[----:B-1----:R-:W-:-:S04]  /*1d30*/  FMUL.FTZ R14, R0, R0 ;  /* 0x00000000000e7220 */ /* 0x002fc80000410000 */
[----:B------:R-:W-:-:S05]  /*1d40*/  FFMA.FTZ R14, R13, UR9, -R14 ;  /* 0x000000090d0e7c23 */ /* 0x000fca000801080e */
[----:B------:R-:W-:-:S13]  /*1d50*/  FSETP.GTU.FTZ.AND P1, PT, R14, RZ, PT ;  /* 0x000000ff0e00720b */ /* 0x000fda0003f3c000 */
[----:B---3--:R-:W0:Y:S02]  /*1d60*/  @P1 LDC R21, c[0x0][0x3a8] ;  /* 0x0000ea00ff151b82 */ /* 0x008e240000000800 */
[----:B0-----:R-:W-:Y:S01]  /*1d70*/  @P1 FADD.FTZ R12, R14, R21 ;  /* 0x000000150e0c1221 */ /* 0x001fe20000010000 */
[----:B------:R-:W-:-:S06]  /*1d80*/  MOV R14, 0x3f800000 ;  /* 0x3f800000000e7802 */ /* 0x000fcc0000000f00 */
        /* <DEDUP_REMOVED lines=9> */
[----:B------:R-:W0:Y:S01]  /*1e20*/  LDCU.64 UR16, c[0x0][0x3e0] ;  /* 0x00007c00ff1077ac */ /* 0x000e220008000a00 */
[----:B------:R-:W-:Y:S01]  /*1e30*/  MOV R20, R24 ;  /* 0x0000001800147202 */ /* 0x000fe20000000f00 */
[----:B------:R-:W-:Y:S01]  /*1e40*/  FADD.FTZ R5, -R0, R5 ;  /* 0x0000000500057221 */ /* 0x000fe20000010100 */
[----:B------:R-:W-:Y:S01]  /*1e50*/  MOV R21, R27 ;  /* 0x0000001b00157202 */ /* 0x000fe20000000f00 */
[----:B------:R-:W2:Y:S01]  /*1e60*/  LDCU.64 UR8, c[0x0][0x380] ;  /* 0x00007000ff0877ac */ /* 0x000ea20008000a00 */
[----:B0-----:R-:W-:Y:S02]  /*1e70*/  IMAD R12, R17, UR16, RZ ;  /* 0x00000010110c7c24 */ /* 0x001fe4000f8e02ff */
[----:B------:R-:W-:-:S04]  /*1e80*/  IMAD.WIDE.U32 R20, R23, UR16, R20 ;  /* 0x0000001017147c25 */ /* 0x000fc8000f8e0014 */
[----:B------:R-:W-:Y:S01]  /*1e90*/  IMAD R13, R23, UR17, R12 ;  /* 0x00000011170d7c24 */ /* 0x000fe2000f8e020c */
[----:B--2---:R-:W-:-:S04]  /*1ea0*/  LEA R12, P1, R20, UR8, 0x2 ;  /* 0x00000008140c7c11 */ /* 0x004fc8000f8210ff */
[----:B------:R-:W-:Y:S01]  /*1eb0*/  IADD3 R13, PT, PT, R21, R13, RZ ;  /* 0x0000000d150d7210 */ /* 0x000fe20007ffe0ff */
[----:B------:R-:W-:-:S03]  /*1ec0*/  FADD.FTZ R21, -R0, R4 ;  /* 0x0000000400157221 */ /* 0x000fc60000010100 */
[----:B------:R-:W-:Y:S01]  /*1ed0*/  LEA.HI.X R13, R20, UR9, R13, 0x2, P1 ;  /* 0x00000009140d7c11 */ /* 0x000fe200088f140d */
[-C--:B-1----:R-:W-:Y:S01]  /*1ee0*/  FMUL.FTZ R21, R21, R14.reuse ;  /* 0x0000000e15157220 */ /* 0x082fe20000410000 */
[----:B------:R-:W-:-:S03]  /*1ef0*/  FMUL.FTZ R20, R5, R14 ;  /* 0x0000000e05147220 */ /* 0x000fc60000410000 */
[----:B-----5:R-:W-:Y:S01]  /*1f00*/  FFMA.FTZ R4, R8, R21, R10 ;  /* 0x0000001508047223 */ /* 0x020fe2000001000a */
[----:B------:R-:W-:-:S05]  /*1f10*/  FFMA.FTZ R5, R9, R20, R11 ;  /* 0x0000001409057223 */ /* 0x000fca000001000b */
[----:B------:R2:W-:Y:S02]  /*1f20*/  STG.E.64 desc[UR14][R12.64], R4 ;  /* 0x000000040c007986 */ /* 0x0005e4000c101b0e */
.L_x_1856:
[----:B------:R-:W-:Y:S05]  /*1f30*/  BSYNC.RECONVERGENT B1 ;  /* 0x0000000000017941 */ /* 0x000fea0003800200 */
.L_x_1855:
[----:B------:R-:W-:Y:S05]  /*1f40*/  @P2 BRA `(.L_x_1857) ;  /* 0x0000000400442947 */ /* 0x000fea0003800000 */
[----:B------:R-:W3:Y:S01]  /*1f50*/  LDCU.64 UR8, c[0x0][0x3e0] ;  /* 0x00007c00ff0877ac */ /* 0x000ee20008000a00 */
[----:B--2---:R-:W-:Y:S01]  /*1f60*/  MOV R4, R24 ;  /* 0x0000001800047202 */ /* 0x004fe20000000f00 */
[----:B------:R-:W-:Y:S02]  /*1f70*/  IMAD.MOV.U32 R5, RZ, RZ, R27 ;  /* 0x000000ffff057224 */ /* 0x000fe400078e001b */
[C---:B------:R-:W-:Y:S01]  /*1f80*/  FADD.FTZ R13, -R0.reuse, R6 ;  /* 0x00000006000d7221 */ /* 0x040fe20000010100 */
[----:B------:R-:W2:Y:S01]  /*1f90*/  LDCU.64 UR10, c[0x0][0x380] ;  /* 0x00007000ff0a77ac */ /* 0x000ea20008000a00 */
[----:B------:R-:W-:Y:S02]  /*1fa0*/  FADD.FTZ R7, -R0, R7 ;  /* 0x0000000700077221 */ /* 0x000fe40000010100 */
[-C--:B-1----:R-:W-:Y:S02]  /*1fb0*/  FMUL.FTZ R13, R13, R14.reuse ;  /* 0x0000000e0d0d7220 */ /* 0x082fe40000410000 */
[----:B------:R-:W-:-:S02]  /*1fc0*/  FMUL.FTZ R14, R7, R14 ;  /* 0x0000000e070e7220 */ /* 0x000fc40000410000 */
[----:B-----5:R-:W-:Y:S02]  /*1fd0*/  FFMA.FTZ R8, R8, R13, R10 ;  /* 0x0000000d08087223 */ /* 0x020fe4000001000a */
[----:B------:R-:W-:Y:S01]  /*1fe0*/  FFMA.FTZ R9, R9, R14, R11 ;  /* 0x0000000e09097223 */ /* 0x000fe2000001000b */
[----:B---3--:R-:W-:Y:S02]  /*1ff0*/  IMAD R21, R3, UR8, RZ ;  /* 0x0000000803157c24 */ /* 0x008fe4000f8e02ff */
[----:B------:R-:W-:-:S04]  /*2000*/  IMAD.WIDE.U32 R4, R22, UR8, R4 ;  /* 0x0000000816047c25 */ /* 0x000fc8000f8e0004 */
[----:B------:R-:W-:Y:S01]  /*2010*/  IMAD R21, R22, UR9, R21 ;  /* 0x0000000916157c24 */ /* 0x000fe2000f8e0215 */
[----:B--2---:R-:W-:-:S04]  /*2020*/  LEA R6, P1, R4, UR10, 0x2 ;  /* 0x0000000a04067c11 */ /* 0x004fc8000f8210ff */
[----:B------:R-:W-:-:S04]  /*2030*/  IADD3 R21, PT, PT, R5, R21, RZ ;  /* 0x0000001505157210 */ /* 0x000fc80007ffe0ff */
[----:B------:R-:W-:-:S05]  /*2040*/  LEA.HI.X R7, R4, UR11, R21, 0x2, P1 ;  /* 0x0000000b04077c11 */ /* 0x000fca00088f1415 */
[----:B------:R3:W-:Y:S01]  /*2050*/  STG.E.64 desc[UR14][R6.64], R8 ;  /* 0x0000000806007986 */ /* 0x0007e2000c101b0e */
[----:B------:R-:W-:Y:S05]  /*2060*/  BRA `(.L_x_1857) ;  /* 0x0000000000fc7947 */ /* 0x000fea0003800000 */
.L_x_1854:
        /* <DEDUP_REMOVED lines=11> */
[----:B------:R-:W2:Y:S02]  /*2120*/  LDCU.64 UR16, c[0x0][0x380] ;  /* 0x00007000ff1077ac */ /* 0x000ea40008000a00 */
[----:B-1----:R-:W-:-:S04]  /*2130*/  FMUL.FTZ R28, R5, R14 ;  /* 0x0000000e051c7220 */ /* 0x002fc80000410000 */
[----:B-----5:R-:W-:-:S04]  /*2140*/  FFMA.FTZ R5, R9, R28, R11 ;  /* 0x0000001c09057223 */ /* 0x020fc8000001000b */
[----:B------:R-:W-:Y:S01]  /*2150*/  FMUL.FTZ R28, R5, -1.4426950216293334961 ;  /* 0xbfb8aa3b051c7820 */ /* 0x000fe20000410000 */
[----:B0-----:R-:W-:Y:S02]  /*2160*/  IMAD R12, R17, UR10, RZ ;  /* 0x0000000a110c7c24 */ /* 0x001fe4000f8e02ff */
[----:B------:R-:W-:-:S03]  /*2170*/  IMAD.WIDE.U32 R20, R23, UR10, R20 ;  /* 0x0000000a17147c25 */ /* 0x000fc6000f8e0014 */
[----:B------:R-:W0:Y:S01]  /*2180*/  MUFU.EX2 R28, R28 ;  /* 0x0000001c001c7308 */ /* 0x000e220000000800 */
[----:B------:R-:W-:Y:S01]  /*2190*/  IMAD R13, R23, UR11, R12 ;  /* 0x0000000b170d7c24 */ /* 0x000fe2000f8e020c */
[----:B--2---:R-:W-:-:S04]  /*21a0*/  LEA R12, P1, R20, UR16, 0x2 ;  /* 0x00000010140c7c11 */ /* 0x004fc8000f8210ff */
[----:B------:R-:W-:Y:S01]  /*21b0*/  IADD3 R13, PT, PT, R21, R13, RZ ;  /* 0x0000000d150d7210 */ /* 0x000fe20007ffe0ff */
[----:B------:R-:W-:-:S03]  /*21c0*/  FADD.FTZ R21, -R0, R4 ;  /* 0x0000000400157221 */ /* 0x000fc60000010100 */
[----:B------:R-:W-:Y:S01]  /*21d0*/  LEA.HI.X R13, R20, UR17, R13, 0x2, P1 ;  /* 0x00000011140d7c11 */ /* 0x000fe200088f140d */
[----:B------:R-:W-:-:S04]  /*21e0*/  FMUL.FTZ R21, R21, R14 ;  /* 0x0000000e15157220 */ /* 0x000fc80000410000 */
[----:B------:R-:W-:Y:S01]  /*21f0*/  FFMA.FTZ R4, R8, R21, R10 ;  /* 0x0000001508047223 */ /* 0x000fe2000001000a */
[----:B0-----:R-:W-:-:S03]  /*2200*/  FADD.FTZ R29, R28, 1 ;  /* 0x3f8000001c1d7421 */ /* 0x001fc60000010000 */
[----:B------:R-:W-:-:S03]  /*2210*/  FMUL.FTZ R20, R4, -1.4426950216293334961 ;  /* 0xbfb8aa3b04147820 */ /* 0x000fc60000410000 */
[----:B------:R-:W0:Y:S08]  /*2220*/  MUFU.RCP R29, R29 ;  /* 0x0000001d001d7308 */ /* 0x000e300000001000 */
[----:B------:R-:W1:Y:S01]  /*2230*/  MUFU.EX2 R20, R20 ;  /* 0x0000001400147308 */ /* 0x000e620000000800 */
[----:B0-----:R-:W-:Y:S01]  /*2240*/  FMUL.FTZ R5, R5, R29 ;  /* 0x0000001d05057220 */ /* 0x001fe20000410000 */
[----:B-1----:R-:W-:-:S06]  /*2250*/  FADD.FTZ R21, R20, 1 ;  /* 0x3f80000014157421 */ /* 0x002fcc0000010000 */
[----:B------:R-:W0:Y:S02]  /*2260*/  MUFU.RCP R21, R21 ;  /* 0x0000001500157308 */ /* 0x000e240000001000 */
[----:B0-----:R-:W-:-:S05]  /*2270*/  FMUL.FTZ R4, R4, R21 ;  /* 0x0000001504047220 */ /* 0x001fca0000410000 */
[----:B------:R2:W-:Y:S02]  /*2280*/  STG.E.64 desc[UR14][R12.64], R4 ;  /* 0x000000040c007986 */ /* 0x0005e4000c101b0e */
.L_x_1859:
[----:B------:R-:W-:Y:S05]  /*2290*/  BSYNC.RECONVERGENT B1 ;  /* 0x0000000000017941 */ /* 0x000fea0003800200 */
.L_x_1858:
[----:B------:R-:W-:Y:S05]  /*22a0*/  @P2 BRA `(.L_x_1857) ;  /* 0x00000000006c2947 */ /* 0x000fea0003800000 */
[C---:B--2---:R-:W-:Y:S01]  /*22b0*/  FADD.FTZ R5, -R0.reuse, R6 ;  /* 0x0000000600057221 */ /* 0x044fe20000010100 */
[----:B------:R-:W-:Y:S01]  /*22c0*/  FADD.FTZ R7, -R0, R7 ;  /* 0x0000000700077221 */ /* 0x000fe20000010100 */
[----:B------:R-:W2:Y:S01]  /*22d0*/  LDCU.64 UR8, c[0x0][0x3e0] ;  /* 0x00007c00ff0877ac */ /* 0x000ea20008000a00 */
[----:B------:R-:W-:Y:S01]  /*22e0*/  MOV R6, R24 ;  /* 0x0000001800067202 */ /* 0x000fe20000000f00 */
[-C--:B-1----:R-:W-:Y:S01]  /*22f0*/  FMUL.FTZ R5, R5, R14.reuse ;  /* 0x0000000e05057220 */ /* 0x082fe20000410000 */
[----:B------:R-:W-:Y:S01]  /*2300*/  FMUL.FTZ R14, R7, R14 ;  /* 0x0000000e070e7220 */ /* 0x000fe20000410000 */
[----:B------:R-:W1:Y:S01]  /*2310*/  LDCU.64 UR10, c[0x0][0x380] ;  /* 0x00007000ff0a77ac */ /* 0x000e620008000a00 */
[----:B------:R-:W-:Y:S01]  /*2320*/  MOV R7, R27 ;  /* 0x0000001b00077202 */ /* 0x000fe20000000f00 */
[----:B-----5:R-:W-:Y:S01]  /*2330*/  FFMA.FTZ R8, R8, R5, R10 ;  /* 0x0000000508087223 */ /* 0x020fe2000001000a */
[----:B------:R-:W-:-:S03]  /*2340*/  FFMA.FTZ R9, R9, R14, R11 ;  /* 0x0000000e09097223 */ /* 0x000fc6000001000b */
[----:B------:R-:W-:Y:S01]  /*2350*/  FMUL.FTZ R0, R8, -1.4426950216293334961 ;  /* 0xbfb8aa3b08007820 */ /* 0x000fe20000410000 */
[----:B------:R-:W-:-:S05]  /*2360*/  FMUL.FTZ R4, R9, -1.4426950216293334961 ;  /* 0xbfb8aa3b09047820 */ /* 0x000fca0000410000 */
[----:B------:R-:W3:Y:S01]  /*2370*/  MUFU.EX2 R0, R0 ;  /* 0x0000000000007308 */ /* 0x000ee20000000800 */
[----:B--2---:R-:W-:Y:S02]  /*2380*/  IMAD R5, R3, UR8, RZ ;  /* 0x0000000803057c24 */ /* 0x004fe4000f8e02ff */
[----:B------:R-:W-:-:S05]  /*2390*/  IMAD.WIDE.U32 R6, R22, UR8, R6 ;  /* 0x0000000816067c25 */ /* 0x000fca000f8e0006 */
[----:B------:R-:W0:Y:S01]  /*23a0*/  MUFU.EX2 R4, R4 ;  /* 0x0000000400047308 */ /* 0x000e220000000800 */
[----:B------:R-:W-:-:S05]  /*23b0*/  IMAD R5, R22, UR9, R5 ;  /* 0x0000000916057c24 */ /* 0x000fca000f8e0205 */
[----:B------:R-:W-:Y:S01]  /*23c0*/  IADD3 R5, PT, PT, R7, R5, RZ ;  /* 0x0000000507057210 */ /* 0x000fe20007ffe0ff */
[----:B---3--:R-:W-:-:S04]  /*23d0*/  FADD.FTZ R10, R0, 1 ;  /* 0x3f800000000a7421 */ /* 0x008fc80000010000 */
[----:B------:R-:W2:Y:S01]  /*23e0*/  MUFU.RCP R11, R10 ;  /* 0x0000000a000b7308 */ /* 0x000ea20000001000 */
[----:B0-----:R-:W-:Y:S01]  /*23f0*/  FADD.FTZ R12, R4, 1 ;  /* 0x3f800000040c7421 */ /* 0x001fe20000010000 */
[----:B-1----:R-:W-:-:S04]  /*2400*/  LEA R4, P1, R6, UR10, 0x2 ;  /* 0x0000000a06047c11 */ /* 0x002fc8000f8210ff */
[----:B------:R-:W-:Y:S02]  /*2410*/  LEA.HI.X R5, R6, UR11, R5, 0x2, P1 ;  /* 0x0000000b06057c11 */ /* 0x000fe400088f1405 */
[----:B------:R-:W0:Y:S01]  /*2420*/  MUFU.RCP R12, R12 ;  /* 0x0000000c000c7308 */ /* 0x000e220000001000 */
[----:B--2---:R-:W-:Y:S01]  /*2430*/  FMUL.FTZ R8, R8, R11 ;  /* 0x0000000b08087220 */ /* 0x004fe20000410000 */
[----:B0-----:R-:W-:-:S05]  /*2440*/  FMUL.FTZ R9, R9, R12 ;  /* 0x0000000c09097220 */ /* 0x001fca0000410000 */
[----:B------:R4:W-:Y:S02]  /*2450*/  STG.E.64 desc[UR14][R4.64], R8 ;  /* 0x0000000804007986 */ /* 0x0009e4000c101b0e */
.L_x_1857:
[----:B------:R-:W-:Y:S05]  /*2460*/  BSYNC.RECONVERGENT B0 ;  /* 0x0000000000007941 */ /* 0x000fea0003800200 */
.L_x_1853:
        /* <DEDUP_REMOVED lines=8> */
.L_x_1861:
        /* <DEDUP_REMOVED lines=9> */
.L_x_2122:


//--------------------- .text._Z35group_norm_nhwc_fwd_one_pass_kernelI11Fp32IOFp32WLi512ELi10ELi640EEv26Group_norm_nhwc_fwd_params --------------------------
	.section	.text._Z35group_norm_nhwc_fwd_one_pass_kernelI11Fp32IOFp32WLi512ELi10ELi640EEv26Group_norm_nhwc_fwd_params,"ax",@progbits
	.align	128
        .global         _Z35group_norm_nhwc_fwd_one_pass_kernelI11Fp32IOFp32WLi512ELi10ELi640EEv26Group_norm_nhwc_fwd_params
        .type           _Z35group_norm_nhwc_fwd_one_pass_kernelI11Fp32IOFp32WLi512ELi10ELi640EEv26Group_norm_nhwc_fwd_params,@function
        .size           _Z35group_norm_nhwc_fwd_one_pass_kernelI11Fp32IOFp32WLi512ELi10ELi640EEv26Group_norm_nhwc_fwd_params,(.L_x_2123 - _Z35group_norm_nhwc_fwd_one_pass_kernelI11Fp32IOFp32WLi512ELi10ELi640EEv26Group_norm_nhwc_fwd_params)
        .other          _Z35group_norm_nhwc_fwd_one_pass_kernelI11Fp32IOFp32WLi512ELi10ELi640EEv26Group_norm_nhwc_fwd_params,@"STO_CUDA_ENTRY STV_DEFAULT"
_Z35group_norm_nhwc_fwd_one_pass_kernelI11Fp32IOFp32WLi512ELi10ELi640EEv26Group_norm_nhwc_fwd_params:
.text._Z35group_norm_nhwc_fwd_one_pass_kernelI11Fp32IOFp32WLi512ELi10ELi640EEv26Group_norm_nhwc_fwd_params:
        /* <DEDUP_REMOVED lines=12> */
[----:B------:R-:W4:Y:S05]  /*00c0*/  LDCU UR21, c[0x0][0x374] ;  /* 0x00006e80ff1577ac */ /* 0x000f2a0008000800 */
[----:B------:R-:W5:Y:S01]  /*00d0*/  LDC R22, c[0x0][0x370] ;  /* 0x0000dc00ff167b82 */ /* 0x000f620000000800 */
[----:B------:R-:W4:Y:S01]  /*00e0*/  LDCU.64 UR10, c[0x0][0x388] ;  /* 0x00007100ff0a77ac */ /* 0x000f220008000a00 */
[----:B------:R-:W1:Y:S06]  /*00f0*/  LDCU.U8 UR9, c[0x0][0x3fc] ;  /* 0x00007f80ff0977ac */ /* 0x000e6c0008000000 */
[----:B------:R-:W3:Y:S01]  /*0100*/  S2UR UR4, SR_CgaCtaId ;  /* 0x00000000000479c3 */ /* 0x000ee20000008800 */
[----:B------:R-:W-:Y:S01]  /*0110*/  UMOV UR8, 0x400 ;  /* 0x0000040000087882 */ /* 0x000fe20000000000 */
[----:B------:R-:W3:Y:S01]  /*0120*/  LDCU.64 UR16, c[0x0][0x358] ;  /* 0x00006b00ff1077ac */ /* 0x000ee20008000a00 */
[----:B--2---:R-:W-:-:S02]  /*0130*/  MOV R3, UR5 ;  /* 0x0000000500037c02 */ /* 0x004fc40008000f00 */
[----:B----4-:R-:W-:Y:S02]  /*0140*/  ISETP.NE.U32.AND P1, PT, RZ, UR10, PT ;  /* 0x0000000aff007c0c */ /* 0x010fe4000bf25070 */
[C---:B0-----:R-:W-:Y:S01]  /*0150*/  LOP3.LUT R0, R4.reuse, 0xffff, RZ, 0xc0, !PT ;  /* 0x0000ffff04007812 */ /* 0x041fe200078ec0ff */
[----:B-1----:R-:W-:Y:S01]  /*0160*/  UISETP.NE.AND UP0, UPT, UR9, URZ, UPT ;  /* 0x000000ff0900728c */ /* 0x002fe2000bf05270 */
[----:B------:R-:W-:Y:S02]  /*0170*/  LOP3.LUT P0, RZ, R4, UR20, RZ, 0xfc, !PT ;  /* 0x0000001404ff7c12 */ /* 0x000fe4000f80fcff */
[----:B------:R-:W-:Y:S01]  /*0180*/  SHF.R.U32.HI R29, RZ, 0x2, R4 ;  /* 0x00000002ff1d7819 */ /* 0x000fe20000011604 */
[----:B------:R-:W-:Y:S01]  /*0190*/  IMAD R0, R0, 0x3334, RZ ;  /* 0x0000333400007824 */ /* 0x000fe200078e02ff */
[----:B------:R-:W-:Y:S01]  /*01a0*/  ISETP.NE.AND.EX P0, PT, RZ, UR11, !P0, P1 ;  /* 0x0000000bff007c0c */ /* 0x000fe2000c705310 */
[----:B------:R-:W-:Y:S01]  /*01b0*/  UMOV UR9, UR6 ;  /* 0x0000000600097c82 */ /* 0x000fe20008000000 */
[----:B------:R-:W-:Y:S01]  /*01c0*/  LOP3.LUT R29, R29, 0xf8, RZ, 0xc0, !PT ;  /* 0x000000f81d1d7812 */ /* 0x000fe200078ec0ff */
[----:B---3--:R-:W-:Y:S01]  /*01d0*/  ULEA UR8, UR4, UR8, 0x18 ;  /* 0x0000000804087291 */ /* 0x008fe2000f8ec0ff */
[----:B------:R-:W-:-:S02]  /*01e0*/  SHF.R.U32.HI R0, RZ, 0x10, R0 ;  /* 0x00000010ff007819 */ /* 0x000fc40000011600 */
[----:B-----5:R-:W-:Y:S01]  /*01f0*/  LOP3.LUT R27, R22, 0x7ffffff8, RZ, 0xc0, !PT ;  /* 0x7ffffff8161b7812 */ /* 0x020fe200078ec0ff */
[----:B------:R-:W-:Y:S01]  /*0200*/  UMOV UR4, URZ ;  /* 0x000000ff00047c82 */ /* 0x000fe20008000000 */
[----:B------:R-:W-:Y:S01]  /*0210*/  PRMT R2, R0, 0x9910, RZ ;  /* 0x0000991000027816 */ /* 0x000fe200000000ff */
[----:B------:R-:W-:-:S04]  /*0220*/  IMAD R0, R3, UR20, R0 ;  /* 0x0000001403007c24 */ /* 0x000fc8000f8e0200 */
[----:B------:R-:W-:Y:S01]  /*0230*/  IMAD R2, R2, 0x5, RZ ;  /* 0x0000000502027824 */ /* 0x000fe200078e02ff */
[----:B------:R-:W-:-:S04]  /*0240*/  IADD3 R23, PT, PT, R0, 0x180, RZ ;  /* 0x0000018000177810 */ /* 0x000fc80007ffe0ff */
[----:B------:R-:W-:-:S04]  /*0250*/  IADD3 R2, PT, PT, RZ, -R2, RZ ;  /* 0x80000002ff027210 */ /* 0x000fc80007ffe0ff */
[----:B------:R-:W-:-:S04]  /*0260*/  PRMT R2, R2, 0x7710, RZ ;  /* 0x0000771002027816 */ /* 0x000fc800000000ff */
[----:B------:R-:W-:-:S04]  /*0270*/  IADD3 R2, PT, PT, R2, R4, RZ ;  /* 0x0000000402027210 */ /* 0x000fc80007ffe0ff */
[----:B------:R-:W-:-:S04]  /*0280*/  SHF.L.U32 R2, R2, 0x1, RZ ;  /* 0x0000000102027819 */ /* 0x000fc800000006ff */
[----:B------:R-:W-:-:S07]  /*0290*/  LOP3.LUT R26, R2, 0xffff, RZ, 0xc0, !PT ;  /* 0x0000ffff021a7812 */ /* 0x000fce00078ec0ff */
.L_x_1889:
[----:B0-----:R-:W0:Y:S01]  /*02a0*/  LDCU UR5, c[0x0][0x3f8] ;  /* 0x00007f00ff0577ac */ /* 0x001e220008000800 */
[----:B------:R-:W-:Y:S02]  /*02b0*/  IABS R8, UR9 ;  /* 0x0000000900087c13 */ /* 0x000fe40008000000 */
[C---:B-1----:R-:W-:Y:S01]  /*02c0*/  IADD3 R9, PT, PT, R0.reuse, 0x80, RZ ;  /* 0x0000008000097810 */ /* 0x042fe20007ffe0ff */
[----:B------:R-:W1:Y:S01]  /*02d0*/  LDCU.64 UR14, c[0x0][0x3f0] ;  /* 0x00007e00ff0e77ac */ /* 0x000e620008000a00 */
[----:B------:R-:W-:-:S04]  /*02e0*/  IADD3 R14, PT, PT, R0, 0x100, RZ ;  /* 0x00000100000e7810 */ /* 0x000fc80007ffe0ff */
[----:B-----5:R-:W-:Y:S02]  /*02f0*/  SHF.R.S32.HI R12, RZ, 0x1f, R14 ;  /* 0x0000001fff0c7819 */ /* 0x020fe4000001140e */
[----:B0--3--:R-:W-:-:S04]  /*0300*/  MOV R2, UR5 ;  /* 0x0000000500027c02 */ /* 0x009fc80008000f00 */
[----:B--2---:R-:W-:-:S04]  /*0310*/  IABS R5, R2 ;  /* 0x0000000200057213 */ /* 0x004fc80000000000 */
[----:B------:R-:W0:Y:S08]  /*0320*/  I2F.RP R4, R5 ;  /* 0x0000000500047306 */ /* 0x000e300000209400 */
[----:B0-----:R-:W0:Y:S02]  /*0330*/  MUFU.RCP R4, R4 ;  /* 0x0000000400047308 */ /* 0x001e240000001000 */
[----:B0-----:R-:W-:-:S06]  /*0340*/  IADD3 R2, PT, PT, R4, 0xffffffe, RZ ;  /* 0x0ffffffe04027810 */ /* 0x001fcc0007ffe0ff */
[----:B------:R0:W2:Y:S02]  /*0350*/  F2I.FTZ.U32.TRUNC.NTZ R3, R2 ;  /* 0x0000000200037305 */ /* 0x0000a4000021f000 */
[----:B0-----:R-:W-:Y:S01]  /*0360*/  HFMA2 R2, -RZ, RZ, 0, 0 ;  /* 0x00000000ff027431 */ /* 0x001fe200000001ff */
[----:B--2---:R-:W-:Y:S02]  /*0370*/  R2UR UR11, R3 ;  /* 0x00000000030b72ca */ /* 0x004fe400000e0000 */
[----:B------:R-:W-:Y:S02]  /*0380*/  IADD3 R6, PT, PT, RZ, -R3, RZ ;  /* 0x80000003ff067210 */ /* 0x000fe40007ffe0ff */
[----:B------:R-:W-:-:S03]  /*0390*/  R2UR UR10, R2 ;  /* 0x00000000020a72ca */ /* 0x000fc600000e0000 */
[----:B------:R-:W-:Y:S01]  /*03a0*/  IMAD R7, R6, R5, RZ ;  /* 0x0000000506077224 */ /* 0x000fe200078e02ff */
[----:B------:R-:W-:-:S04]  /*03b0*/  MOV R6, R8 ;  /* 0x0000000800067202 */ /* 0x000fc80000000f00 */
[----:B------:R-:W-:-:S05]  /*03c0*/  R2UR UR12, R6 ;  /* 0x00000000060c72ca */ /* 0x000fca00000e0000 */
[----:B------:R-:W-:-:S05]  /*03d0*/  IMAD.HI.U32 R7, R3, R7, UR10 ;  /* 0x0000000a03077e27 */ /* 0x000fca000f8e0007 */
[----:B------:R-:W-:Y:S02]  /*03e0*/  R2UR UR10, R7 ;  /* 0x00000000070a72ca */ /* 0x000fe400000e0000 */
[----:B-1----:R-:W-:-:S11]  /*03f0*/  MOV R7, UR14 ;  /* 0x0000000e00077c02 */ /* 0x002fd60008000f00 */
[----:B------:R-:W-:Y:S02]  /*0400*/  UIMAD.WIDE.U32 UR10, UR10, UR12, URZ ;  /* 0x0000000c0a0a72a5 */ /* 0x000fe4000f8e00ff */
[----:B------:R-:W-:-:S04]  /*0410*/  ULOP3.LUT UR10, UR9, UR5, URZ, 0x3c, !UPT ;  /* 0x00000005090a7292 */ /* 0x000fc8000f8e3cff */
[----:B------:R-:W-:-:S05]  /*0420*/  IADD3 R2, PT, PT, RZ, -UR11, RZ ;  /* 0x8000000bff027c10 */ /* 0x000fca000fffe0ff */
[C---:B------:R-:W-:Y:S01]  /*0430*/  IMAD R2, R5.reuse, R2, UR12 ;  /* 0x0000000c05027e24 */ /* 0x040fe2000f8e0202 */
[----:B------:R-:W0:Y:S04]  /*0440*/  LDCU.64 UR12, c[0x0][0x3e8] ;  /* 0x00007d00ff0c77ac */ /* 0x000e280008000a00 */
[----:B------:R-:W-:-:S13]  /*0450*/  ISETP.GT.U32.AND P1, PT, R5, R2, PT ;  /* 0x000000020500720c */ /* 0x000fda0003f24070 */
[----:B------:R-:W-:Y:S01]  /*0460*/  VOTEU.ANY UP1, P1 ;  /* 0x0000000000ff7886 */ /* 0x000fe20000820100 */
[----:B------:R-:W-:Y:S02]  /*0470*/  PLOP3.LUT P1, PT, PT, PT, UP1, 0x80, 0x8 ;  /* 0x000000000008781c */ /* 0x000fe40003f2f018 */
[----:B0-----:R-:W-:Y:S02]  /*0480*/  ISETP.GE.U32.AND P2, PT, R9, UR12, PT ;  /* 0x0000000c09007c0c */ /* 0x001fe4000bf46070 */
[----:B------:R-:W-:Y:S01]  /*0490*/  @!UP1 UIADD3 UR11, UPT, UPT, UR11, 0x1, URZ ;  /* 0x000000010b0b9890 */ /* 0x000fe2000fffe0ff */
[----:B------:R-:W-:Y:S01]  /*04a0*/  ISETP.GE.U32.AND P3, PT, R14, UR12, PT ;  /* 0x0000000c0e007c0c */ /* 0x000fe2000bf66070 */
[----:B------:R-:W-:-:S03]  /*04b0*/  UISETP.GE.AND UP1, UPT, UR10, URZ, UPT ;  /* 0x000000ff0a00728c */ /* 0x000fc6000bf26270 */
[----:B------:R-:W-:-:S04]  /*04c0*/  ISETP.GE.AND.EX P3, PT, R12, UR13, PT, P3 ;  /* 0x0000000d0c007c0c */ /* 0x000fc8000bf66330 */
[----:B------:R-:W-:-:S05]  /*04d0*/  @!P1 IMAD.IADD R2, R2, 0x1, -R5 ;  /* 0x0000000102029824 */ /* 0x000fca00078e0a05 */
[----:B------:R-:W-:Y:S02]  /*04e0*/  ISETP.GE.U32.AND P1, PT, R2, R5, PT ;  /* 0x000000050200720c */ /* 0x000fe40003f26070 */
[----:B------:R-:W-:Y:S02]  /*04f0*/  SHF.R.S32.HI R5, RZ, 0x1f, R9 ;  /* 0x0000001fff057819 */ /* 0x000fe40000011409 */
[----:B------:R-:W0:Y:S02]  /*0500*/  @!P3 LDC.64 R18, c[0x0][0x3e0] ;  /* 0x0000f800ff12bb82 */ /* 0x000e240000000a00 */
[----:B------:R-:W-:-:S07]  /*0510*/  ISETP.GE.AND.EX P2, PT, R5, UR13, PT, P2 ;  /* 0x0000000d05007c0c */ /* 0x000fce000bf46320 */
[----:B------:R-:W-:-:S05]  /*0520*/  VOTEU.ANY UP2, P1 ;  /* 0x0000000000ff7886 */ /* 0x000fca0000840100 */
[----:B------:R-:W-:Y:S01]  /*0530*/  @UP2 UIADD3 UR11, UPT, UPT, UR11, 0x1, URZ ;  /* 0x000000010b0b2890 */ /* 0x000fe2000fffe0ff */
[----:B------:R-:W1:Y:S01]  /*0540*/  @!P2 LDC.64 R10, c[0x0][0x3e0] ;  /* 0x0000f800ff0aab82 */ /* 0x000e620000000a00 */
[----:B------:R-:W-:Y:S02]  /*0550*/  UISETP.NE.AND UP2, UPT, UR5, URZ, UPT ;  /* 0x000000ff0500728c */ /* 0x000fe4000bf45270 */
[----:B------:R-:W-:-:S05]  /*0560*/  @!UP1 UIADD3 UR11, UPT, UPT, -UR11, URZ, URZ ;  /* 0x000000ff0b0b9290 */ /* 0x000fca000fffe1ff */
[----:B------:R-:W2:Y:S01]  /*0570*/  @!P2 LDC.64 R16, c[0x0][0x390] ;  /* 0x0000e400ff10ab82 */ /* 0x000ea20000000a00 */
[----:B0-----:R-:W-:-:S03]  /*0580*/  @!P3 IMAD R12, R12, R18, RZ ;  /* 0x000000120c0cb224 */ /* 0x001fc600078e02ff */
[----:B------:R-:W-:Y:S01]  /*0590*/  @!UP2 ULOP3.LUT UR11, URZ, UR5, URZ, 0x33, !UPT ;  /* 0x00000005ff0ba292 */ /* 0x000fe2000f8e33ff */
[----:B------:R-:W-:-:S03]  /*05a0*/  @!P3 IMAD R15, R14, R19, R12 ;  /* 0x000000130e0fb224 */ /* 0x000fc600078e020c */
[----:B------:R-:W-:-:S04]  /*05b0*/  UIADD3 UR10, UPT, UPT, -UR11, URZ, URZ ;  /* 0x000000ff0b0a7290 */ /* 0x000fc8000fffe1ff */
[----:B------:R-:W-:Y:S02]  /*05c0*/  UIMAD UR10, UR5, UR10, UR9 ;  /* 0x0000000a050a72a4 */ /* 0x000fe4000f8e0209 */
[----:B------:R-:W-:Y:S02]  /*05d0*/  USHF.R.S32.HI UR5, URZ, 0x1f, UR11 ;  /* 0x0000001fff057899 */ /* 0x000fe4000801140b */
[----:B------:R-:W-:Y:S01]  /*05e0*/  UIMAD UR10, UR10, 0xa, URZ ;  /* 0x0000000a0a0a78a4 */ /* 0x000fe2000f8e02ff */
[----:B-1----:R-:W-:Y:S01]  /*05f0*/  @!P2 IMAD R4, R5, R10, RZ ;  /* 0x0000000a0504a224 */ /* 0x002fe200078e02ff */
[----:B------:R-:W-:-:S03]  /*0600*/  UIMAD UR5, UR5, UR14, URZ ;  /* 0x0000000e050572a4 */ /* 0x000fc6000f8e02ff */
[----:B------:R-:W-:Y:S01]  /*0610*/  @!P2 IMAD R13, R9, R11, R4 ;  /* 0x0000000b090da224 */ /* 0x000fe200078e0204 */
[----:B------:R-:W-:Y:S01]  /*0620*/  IADD3 R2, P1, PT, R26, UR10, RZ ;  /* 0x0000000a1a027c10 */ /* 0x000fe2000ff3e0ff */
[----:B------:R-:W-:Y:S01]  /*0630*/  UIMAD UR5, UR11, UR15, UR5 ;  /* 0x0000000f0b0572a4 */ /* 0x000fe2000f8e0205 */
[----:B------:R-:W-:-:S04]  /*0640*/  MOV R3, UR10 ;  /* 0x0000000a00037c02 */ /* 0x000fc80008000f00 */
[----:B------:R-:W-:Y:S02]  /*0650*/  LEA.HI.X.SX32 R3, R3, RZ, 0x1, P1 ;  /* 0x000000ff03037211 */ /* 0x000fe400008f0eff */
[----:B------:R-:W-:Y:S01]  /*0660*/  ISETP.GE.U32.AND P1, PT, R0, UR12, PT ;  /* 0x0000000c00007c0c */ /* 0x000fe2000bf26070 */
[----:B------:R-:W-:Y:S01]  /*0670*/  IMAD.WIDE.U32 R2, R7, UR11, R2 ;  /* 0x0000000b07027c25 */ /* 0x000fe2000f8e0002 */
[----:B------:R-:W-:-:S04]  /*0680*/  SHF.R.S32.HI R7, RZ, 0x1f, R0 ;  /* 0x0000001fff077819 */ /* 0x000fc80000011400 */
[----:B------:R-:W-:Y:S02]  /*0690*/  IADD3 R5, PT, PT, R3, UR5, RZ ;  /* 0x0000000503057c10 */ /* 0x000fe4000fffe0ff */
[-C--:B------:R-:W-:Y:S02]  /*06a0*/  @!P2 MOV R4, R2.reuse ;  /* 0x000000020004a202 */ /* 0x080fe40000000f00 */
[----:B------:R-:W-:Y:S02]  /*06b0*/  ISETP.GE.AND.EX P1, PT, R7, UR13, PT, P1 ;  /* 0x0000000d07007c0c */ /* 0x000fe4000bf26310 */
[----:B------:R-:W-:Y:S01]  /*06c0*/  @!P3 MOV R12, R2 ;  /* 0x00000002000cb202 */ /* 0x000fe20000000f00 */
[----:B------:R-:W-:Y:S02]  /*06d0*/  @!P2 IMAD.WIDE.U32 R10, R9, R10, R4 ;  /* 0x0000000a090aa225 */ /* 0x000fe400078e0004 */
[----:B------:R-:W0:Y:S03]  /*06e0*/  @!P3 LDC.64 R8, c[0x0][0x390] ;  /* 0x0000e400ff08bb82 */ /* 0x000e260000000a00 */
[----:B------:R-:W-:-:S02]  /*06f0*/  @!P2 IADD3 R6, PT, PT, R11, R13, RZ ;  /* 0x0000000d0b06a210 */ /* 0x000fc40007ffe0ff */
[C---:B--2---:R-:W-:Y:S02]  /*0700*/  @!P2 LEA R16, P4, R10.reuse, R16, 0x2 ;  /* 0x000000100a10a211 */ /* 0x044fe400078810ff */
[----:B------:R-:W-:Y:S02]  /*0710*/  @!P3 MOV R13, R5 ;  /* 0x00000005000db202 */ /* 0x000fe40000000f00 */
[----:B------:R-:W-:Y:S02]  /*0720*/  @!P2 LEA.HI.X R17, R10, R17, R6, 0x2, P4 ;  /* 0x000000110a11a211 */ /* 0x000fe400020f1406 */
[----:B------:R-:W1:Y:S01]  /*0730*/  @!P1 LDC.64 R10, c[0x0][0x3e0] ;  /* 0x0000f800ff0a9b82 */ /* 0x000e620000000a00 */
[----:B------:R-:W-:Y:S01]  /*0740*/  SHF.R.S32.HI R6, RZ, 0x1f, R23 ;  /* 0x0000001fff067819 */ /* 0x000fe20000011417 */
[----:B------:R-:W-:Y:S01]  /*0750*/  @!P3 IMAD.WIDE.U32 R18, R14, R18, R12 ;  /* 0x000000120e12b225 */ /* 0x000fe200078e000c */
[----:B------:R-:W-:-:S04]  /*0760*/  ISETP.GE.U32.AND P4, PT, R23, UR12, PT ;  /* 0x0000000c17007c0c */ /* 0x000fc8000bf86070 */
[----:B------:R-:W-:Y:S01]  /*0770*/  ISETP.GE.AND.EX P4, PT, R6, UR13, PT, P4 ;  /* 0x0000000d06007c0c */ /* 0x000fe2000bf86340 */
[----:B------:R-:W2:Y:S01]  /*0780*/  @!P1 LDC.64 R12, c[0x0][0x390] ;  /* 0x0000e400ff0c9b82 */ /* 0x000ea20000000a00 */
[----:B------:R-:W-:Y:S02]  /*0790*/  @!P3 IADD3 R19, PT, PT, R19, R15, RZ ;  /* 0x0000000f1313b210 */ /* 0x000fe40007ffe0ff */
[----:B0-----:R-:W-:-:S04]  /*07a0*/  @!P3 LEA R8, P5, R18, R8, 0x2 ;  /* 0x000000081208b211 */ /* 0x001fc800078a10ff */
[----:B------:R-:W-:Y:S01]  /*07b0*/  @!P3 LEA.HI.X R9, R18, R9, R19, 0x2, P5 ;  /* 0x000000091209b211 */ /* 0x000fe200028f1413 */
[----:B------:R-:W-:Y:S01]  /*07c0*/  @!P1 IMAD.MOV.U32 R18, RZ, RZ, R2 ;  /* 0x000000ffff129224 */ /* 0x000fe200078e0002 */
[----:B------:R-:W-:-:S03]  /*07d0*/  @!P1 MOV R19, R5 ;  /* 0x0000000500139202 */ /* 0x000fc60000000f00 */
[----:B------:R-:W0:Y:S01]  /*07e0*/  @!P4 LDC.64 R14, c[0x0][0x3e0] ;  /* 0x0000f800ff0ecb82 */ /* 0x000e220000000a00 */
[-C--:B-1----:R-:W-:Y:S02]  /*07f0*/  @!P1 IMAD R7, R7, R10.reuse, RZ ;  /* 0x0000000a07079224 */ /* 0x082fe400078e02ff */
[----:B------:R-:W-:-:S04]  /*0800*/  @!P1 IMAD.WIDE.U32 R18, R0, R10, R18 ;  /* 0x0000000a00129225 */ /* 0x000fc800078e0012 */
[----:B------:R-:W-:Y:S02]  /*0810*/  @!P1 IMAD R7, R0, R11, R7 ;  /* 0x0000000b00079224 */ /* 0x000fe400078e0207 */
[----:B------:R-:W1:Y:S01]  /*0820*/  @!P4 LDC.64 R10, c[0x0][0x390] ;  /* 0x0000e400ff0acb82 */ /* 0x000e620000000a00 */
[C---:B--2---:R-:W-:Y:S02]  /*0830*/  @!P1 LEA R12, P5, R18.reuse, R12, 0x2 ;  /* 0x0000000c120c9211 */ /* 0x044fe400078a10ff */
[----:B------:R-:W-:Y:S02]  /*0840*/  @!P1 IADD3 R7, PT, PT, R19, R7, RZ ;  /* 0x0000000713079210 */ /* 0x000fe40007ffe0ff */
[----:B------:R-:W-:Y:S02]  /*0850*/  CS2R R20, SRZ ;  /* 0x0000000000147805 */ /* 0x000fe4000001ff00 */
[----:B------:R-:W-:Y:S02]  /*0860*/  @!P1 LEA.HI.X R13, R18, R13, R7, 0x2, P5 ;  /* 0x0000000d120d9211 */ /* 0x000fe400028f1407 */
[----:B------:R-:W-:-:S02]  /*0870*/  CS2R R18, SRZ ;  /* 0x0000000000127805 */ /* 0x000fc4000001ff00 */
[----:B------:R-:W-:Y:S01]  /*0880*/  @!P4 MOV R7, R5 ;  /* 0x000000050007c202 */ /* 0x000fe20000000f00 */
[----:B0-----:R-:W-:Y:S01]  /*0890*/  @!P4 IMAD R24, R6, R14, RZ ;  /* 0x0000000e0618c224 */ /* 0x001fe200078e02ff */
[----:B------:R-:W-:Y:S01]  /*08a0*/  @!P4 MOV R6, R2 ;  /* 0x000000020006c202 */ /* 0x000fe20000000f00 */
[----:B------:R-:W2:Y:S02]  /*08b0*/  @!P1 LDG.E.64 R20, desc[UR16][R12.64] ;  /* 0x000000100c149981 */ /* 0x000ea4000c1e1b00 */
[C---:B------:R-:W-:Y:S02]  /*08c0*/  @!P4 IMAD R24, R23.reuse, R15, R24 ;  /* 0x0000000f1718c224 */ /* 0x040fe400078e0218 */
[----:B------:R-:W-:Y:S01]  /*08d0*/  @!P4 IMAD.WIDE.U32 R14, R23, R14, R6 ;  /* 0x0000000e170ec225 */ /* 0x000fe200078e0006 */
[----:B------:R0:W3:Y:S01]  /*08e0*/  @!P2 LDG.E.64 R18, desc[UR16][R16.64] ;  /* 0x000000101012a981 */ /* 0x0000e2000c1e1b00 */
[----:B------:R-:W-:-:S03]  /*08f0*/  CS2R R6, SRZ ;  /* 0x0000000000067805 */ /* 0x000fc6000001ff00 */
[----:B------:R-:W-:Y:S02]  /*0900*/  @!P4 IADD3 R24, PT, PT, R15, R24, RZ ;  /* 0x000000180f18c210 */ /* 0x000fe40007ffe0ff */
[C---:B-1----:R-:W-:Y:S02]  /*0910*/  @!P4 LEA R10, P2, R14.reuse, R10, 0x2 ;  /* 0x0000000a0e0ac211 */ /* 0x042fe400078410ff */
[----:B0-----:R-:W-:Y:S02]  /*0920*/  CS2R R16, SRZ ;  /* 0x0000000000107805 */ /* 0x001fe4000001ff00 */
[----:B------:R-:W-:-:S04]  /*0930*/  @!P4 LEA.HI.X R11, R14, R11, R24, 0x2, P2 ;  /* 0x0000000b0e0bc211 */ /* 0x000fc800010f1418 */
[----:B------:R-:W4:Y:S04]  /*0940*/  @!P3 LDG.E.64 R16, desc[UR16][R8.64] ;  /* 0x000000100810b981 */ /* 0x000f28000c1e1b00 */
[----:B------:R-:W5:Y:S01]  /*0950*/  @!P4 LDG.E.64 R6, desc[UR16][R10.64] ;  /* 0x000000100a06c981 */ /* 0x000f62000c1e1b00 */
[C---:B------:R-:W-:Y:S02]  /*0960*/  ISETP.GT.AND P2, PT, R28.reuse, 0x1e, PT ;  /* 0x0000001e1c00780c */ /* 0x040fe40003f44270 */
[----:B------:R-:W-:Y:S01]  /*0970*/  ISETP.GT.AND P3, PT, R28, 0xf, PT ;  /* 0x0000000f1c00780c */ /* 0x000fe20003f64270 */
[----:B------:R-:W-:Y:S01]  /*0980*/  BSSY.RECONVERGENT B0, `(.L_x_1862) ;  /* 0x0000031000007945 */ /* 0x000fe20003800200 */
[----:B--2---:R-:W-:Y:S01]  /*0990*/  FMUL.FTZ R15, R21, R21 ;  /* 0x00000015150f7220 */ /* 0x004fe20000410000 */
[----:B------:R-:W-:-:S03]  /*09a0*/  FADD.FTZ R12, R20, R21 ;  /* 0x00000015140c7221 */ /* 0x000fc60000010000 */
[----:B------:R-:W-:Y:S01]  /*09b0*/  FFMA.FTZ R15, R20, R20, R15 ;  /* 0x00000014140f7223 */ /* 0x000fe2000001000f */
[----:B---3--:R-:W-:Y:S01]  /*09c0*/  FMUL.FTZ R25, R19, R19 ;  /* 0x0000001313197220 */ /* 0x008fe20000410000 */
[C---:B------:R-:W-:Y:S01]  /*09d0*/  FADD.FTZ R13, R18.reuse, R19 ;  /* 0x00000013120d7221 */ /* 0x040fe20000010000 */
[----:B------:R-:W-:Y:S01]  /*09e0*/  FADD.FTZ R12, RZ, R12 ;  /* 0x0000000cff0c7221 */ /* 0x000fe20000010000 */
[----:B------:R-:W-:Y:S01]  /*09f0*/  FADD.FTZ R15, RZ, R15 ;  /* 0x0000000fff0f7221 */ /* 0x000fe20000010000 */
[----:B------:R-:W-:Y:S02]  /*0a00*/  FFMA.FTZ R14, R18, R18, R25 ;  /* 0x00000012120e7223 */ /* 0x000fe40000010019 */
[----:B------:R-:W-:Y:S02]  /*0a10*/  FADD.FTZ R12, R12, R13 ;  /* 0x0000000d0c0c7221 */ /* 0x000fe40000010000 */
[----:B------:R-:W-:Y:S01]  /*0a20*/  FADD.FTZ R14, R15, R14 ;  /* 0x0000000e0f0e7221 */ /* 0x000fe20000010000 */
[----:B----4-:R-:W-:Y:S01]  /*0a30*/  FMUL.FTZ R25, R17, R17 ;  /* 0x0000001111197220 */ /* 0x010fe20000410000 */
[----:B------:R-:W-:-:S03]  /*0a40*/  FADD.FTZ R9, R16, R17 ;  /* 0x0000001110097221 */ /* 0x000fc60000010000 */
[----:B------:R-:W-:Y:S01]  /*0a50*/  FFMA.FTZ R25, R16, R16, R25 ;  /* 0x0000001010197223 */ /* 0x000fe20000010019 */
[----:B-----5:R-:W-:Y:S01]  /*0a60*/  FMUL.FTZ R11, R7, R7 ;  /* 0x00000007070b7220 */ /* 0x020fe20000410000 */
[----:B------:R-:W-:Y:S01]  /*0a70*/  FADD.FTZ R9, R12, R9 ;  /* 0x000000090c097221 */ /* 0x000fe20000010000 */
[----:B------:R-:W-:Y:S01]  /*0a80*/  FADD.FTZ R8, R6, R7 ;  /* 0x0000000706087221 */ /* 0x000fe20000010000 */
[----:B------:R-:W-:Y:S01]  /*0a90*/  FADD.FTZ R14, R14, R25 ;  /* 0x000000190e0e7221 */ /* 0x000fe20000010000 */
[----:B------:R-:W-:Y:S02]  /*0aa0*/  FFMA.FTZ R11, R6, R6, R11 ;  /* 0x00000006060b7223 */ /* 0x000fe4000001000b */
        /* <DEDUP_REMOVED lines=30> */
.L_x_1863:
[----:B------:R-:W-:Y:S05]  /*0c90*/  BSYNC.RECONVERGENT B0 ;  /* 0x0000000000007941 */ /* 0x000fea0003800200 */
.L_x_1862:
[----:B------:R-:W4:Y:S01]  /*0ca0*/  S2R R8, SR_TID.X ;  /* 0x0000000000087919 */ /* 0x000f220000002100 */
[----:B------:R-:W-:Y:S01]  /*0cb0*/  BSSY.RECONVERGENT B0, `(.L_x_1864) ;  /* 0x0000038000007945 */ /* 0x000fe20003800200 */
[----:B------:R-:W-:Y:S01]  /*0cc0*/  BAR.SYNC.DEFER_BLOCKING 0x0 ;  /* 0x0000000000007b1d */ /* 0x000fe20000010000 */
[----:B------:R-:W-:Y:S02]  /*0cd0*/  ISETP.GE.U32.AND P2, PT, R22, 0x2, PT ;  /* 0x000000021600780c */ /* 0x000fe40003f46070 */
[----:B----4-:R-:W-:-:S13]  /*0ce0*/  ISETP.NE.AND P3, PT, R8, RZ, PT ;  /* 0x000000ff0800720c */ /* 0x010fda0003f65270 */
[----:B------:R-:W-:Y:S05]  /*0cf0*/  @P3 BRA `(.L_x_1865) ;  /* 0x0000000000cc3947 */ /* 0x000fea0003800000 */
[----:B------:R-:W4:Y:S01]  /*0d00*/  S2UR UR11, SR_CgaCtaId ;  /* 0x00000000000b79c3 */ /* 0x000f220000008800 */
[----:B------:R-:W-:Y:S02]  /*0d10*/  UMOV UR5, 0x400 ;  /* 0x0000040000057882 */ /* 0x000fe40000000000 */
[----:B----4-:R-:W-:-:S09]  /*0d20*/  ULEA UR5, UR11, UR5, 0x18 ;  /* 0x000000050b057291 */ /* 0x010fd2000f8ec0ff */
[----:B------:R-:W2:Y:S02]  /*0d30*/  LDS.128 R8, [UR5+0x20] ;  /* 0x00002005ff087984 */ /* 0x000ea40008000c00 */
[----:B--2---:R-:W-:Y:S01]  /*0d40*/  FADD.FTZ R15, R12, R8 ;  /* 0x000000080c0f7221 */ /* 0x004fe20000010000 */
[----:B------:R-:W-:-:S03]  /*0d50*/  FADD.FTZ R8, R13, R9 ;  /* 0x000000090d087221 */ /* 0x000fc60000010000 */
[----:B------:R-:W-:Y:S01]  /*0d60*/  FADD.FTZ R9, R15, R10 ;  /* 0x0000000a0f097221 */ /* 0x000fe20000010000 */
[----:B------:R-:W-:Y:S01]  /*0d70*/  FADD.FTZ R8, R8, R11 ;  /* 0x0000000b08087221 */ /* 0x000fe20000010000 */
[----:B01-3--:R-:W0:Y:S02]  /*0d80*/  LDS.128 R12, [UR5+0x30] ;  /* 0x00003005ff0c7984 */ /* 0x00be240008000c00 */
[----:B0-----:R-:W-:Y:S01]  /*0d90*/  FADD.FTZ R9, R9, R12 ;  /* 0x0000000c09097221 */ /* 0x001fe20000010000 */
[----:B------:R-:W-:-:S03]  /*0da0*/  FADD.FTZ R12, R8, R13 ;  /* 0x0000000d080c7221 */ /* 0x000fc60000010000 */
[----:B------:R-:W-:Y:S01]  /*0db0*/  FADD.FTZ R13, R9, R14 ;  /* 0x0000000e090d7221 */ /* 0x000fe20000010000 */
[----:B------:R-:W-:Y:S01]  /*0dc0*/  FADD.FTZ R12, R12, R15 ;  /* 0x0000000f0c0c7221 */ /* 0x000fe20000010000 */
[----:B------:R-:W0:Y:S02]  /*0dd0*/  LDS.128 R8, [UR5+0x40] ;  /* 0x00004005ff087984 */ /* 0x000e240008000c00 */
        /* <DEDUP_REMOVED lines=31> */
[----:B------:R-:W-:Y:S01]  /*0fd0*/  FADD.FTZ R14, R14, R9 ;  /* 0x000000090e0e7221 */ /* 0x000fe20000010000 */
[----:B------:R-:W0:Y:S02]  /*0fe0*/  LDS.64 R12, [UR5+0xb0] ;  /* 0x0000b005ff0c7984 */ /* 0x000e240008000a00 */
[----:B------:R-:W-:Y:S01]  /*0ff0*/  FADD.FTZ R15, R15, R10 ;  /* 0x0000000a0f0f7221 */ /* 0x000fe20000010000 */
[----:B------:R-:W-:-:S03]  /*1000*/  FADD.FTZ R14, R14, R11 ;  /* 0x0000000b0e0e7221 */ /* 0x000fc60000010000 */
[----:B0-----:R-:W-:Y:S01]  /*1010*/  FADD.FTZ R12, R15, R12 ;  /* 0x0000000c0f0c7221 */ /* 0x001fe20000010000 */
[----:B------:R-:W-:-:S07]  /*1020*/  FADD.FTZ R13, R14, R13 ;  /* 0x0000000d0e0d7221 */ /* 0x000fce0000010000 */
.L_x_1865:
[----:B------:R-:W-:Y:S05]  /*1030*/  BSYNC.RECONVERGENT B0 ;  /* 0x0000000000007941 */ /* 0x000fea0003800200 */
.L_x_1864:
        /* <DEDUP_REMOVED lines=17> */
[----:B------:R-:W-:Y:S01]  /*1150*/  MOV R10, UR14 ;  /* 0x0000000e000a7c02 */ /* 0x000fe20008000f00 */
[----:B------:R-:W-:-:S04]  /*1160*/  UIMAD.WIDE.U32 UR12, UR12, 0x8, UR18 ;  /* 0x000000080c0c78a5 */ /* 0x000fc8000f8e0012 */
[----:B------:R-:W-:Y:S01]  /*1170*/  IMAD.U32 R25, RZ, RZ, UR11 ;  /* 0x0000000bff197e24 */ /* 0x000fe2000f8e00ff */
[----:B----4-:R-:W-:Y:S02]  /*1180*/  LEA R8, P4, R11, R8, 0x2 ;  /* 0x000000080b087211 */ /* 0x010fe400078810ff */
[----:B------:R-:W-:Y:S02]  /*1190*/  MOV R11, UR13 ;  /* 0x0000000d000b7c02 */ /* 0x000fe40008000f00 */
[----:B------:R-:W-:Y:S02]  /*11a0*/  LEA.HI.X R9, R10, R9, RZ, 0x2, P4 ;  /* 0x000000090a097211 */ /* 0x000fe400020f14ff */
[----:B------:R-:W-:Y:S02]  /*11b0*/  PLOP3.LUT P4, PT, PT, PT, UP1, 0x80, 0x8 ;  /* 0x000000000008781c */ /* 0x000fe40003f8f018 */
[----:B------:R-:W-:Y:S02]  /*11c0*/  MOV R10, UR12 ;  /* 0x0000000c000a7c02 */ /* 0x000fe40008000f00 */
[----:B--2---:R-:W-:-:S03]  /*11d0*/  SEL R15, R22, RZ, !P4 ;  /* 0x000000ff160f7207 */ /* 0x004fc60006000000 */
[----:B------:R4:W-:Y:S01]  /*11e0*/  STG.E.64 desc[UR16][R10.64], R12 ;  /* 0x0000000c0a007986 */ /* 0x0009e2000c101b10 */
[----:B------:R-:W-:Y:S01]  /*11f0*/  ISETP.NE.AND P4, PT, R15, -0x1, PT ;  /* 0xffffffff0f00780c */ /* 0x000fe20003f85270 */
[----:B------:R-:W-:Y:S06]  /*1200*/  MEMBAR.ALL.GPU ;  /* 0x0000000000007992 */ /* 0x000fec000000a000 */
[----:B------:R-:W-:-:S00]  /*1210*/  ERRBAR ;  /* 0x00000000000079ab */ /* 0x000fc00000000000 */
[----:B------:R-:W-:Y:S06]  /*1220*/  CGAERRBAR ;  /* 0x00000000000075ab */ /* 0x000fec0000000000 */
[----:B------:R4:W-:Y:S01]  /*1230*/  REDG.E.ADD.S32.STRONG.GPU desc[UR16][R8.64], R25 ;  /* 0x000000190800798e */ /* 0x0009e2000c12e310 */
[----:B------:R-:W-:Y:S05]  /*1240*/  @!P4 BRA `(.L_x_1867) ;  /* 0x000000000014c947 */ /* 0x000fea0003800000 */
.L_x_1868:
[----:B----4-:R-:W2:Y:S04]  /*1250*/  LDG.E.STRONG.GPU R10, desc[UR16][R8.64] ;  /* 0x00000010080a7981 */ /* 0x010ea8000c1ef900 */
[----:B--2---:R-:W-:Y:S01]  /*1260*/  CCTL.IVALL ;  /* 0x00000000ff00798f */ /* 0x004fe20002000000 */
[----:B------:R-:W-:Y:S05]  /*1270*/  YIELD ;  /* 0x0000000000007946 */ /* 0x000fea0003800000 */
[----:B------:R-:W-:-:S13]  /*1280*/  ISETP.NE.AND P4, PT, R10, R15, PT ;  /* 0x0000000f0a00720c */ /* 0x000fda0003f85270 */
[----:B------:R-:W-:Y:S05]  /*1290*/  @P4 BRA `(.L_x_1868) ;  /* 0xfffffffc00ec4947 */ /* 0x000fea000383ffff */
.L_x_1867:
[----:B------:R-:W-:Y:S05]  /*12a0*/  WARPSYNC.ALL ;  /* 0x0000000000007948 */ /* 0x000fea0003800000 */
[----:B------:R-:W-:Y:S06]  /*12b0*/  BAR.SYNC.DEFER_BLOCKING 0x0 ;  /* 0x0000000000007b1d */ /* 0x000fec0000010000 */
[----:B------:R-:W-:Y:S01]  /*12c0*/  UMOV UR5, URZ ;  /* 0x000000ff00057c82 */ /* 0x000fe20008000000 */
[----:B------:R-:W-:Y:S05]  /*12d0*/  @!P2 BRA `(.L_x_1869) ;  /* 0x000000040094a947 */ /* 0x000fea0003800000 */
[----:B------:R-:W-:Y:S02]  /*12e0*/  UIMAD UR25, UR21, 0x7, UR6 ;  /* 0x00000007151978a4 */ /* 0x000fe4000f8e0206 */
[----:B------:R-:W-:Y:S02]  /*12f0*/  ULEA UR12, UR21, UR6, 0x1 ;  /* 0x00000006150c7291 */ /* 0x000fe4000f8e08ff */
[----:B------:R-:W-:Y:S02]  /*1300*/  ULEA UR13, UR21, UR6, 0x2 ;  /* 0x00000006150d7291 */ /* 0x000fe4000f8e10ff */
[----:B------:R-:W-:Y:S02]  /*1310*/  UIMAD UR14, UR21, 0x6, UR6 ;  /* 0x00000006150e78a4 */ /* 0x000fe4000f8e0206 */
[----:B------:R-:W-:Y:S02]  /*1320*/  UIMAD UR15, UR21, 0x5, UR6 ;  /* 0x00000005150f78a4 */ /* 0x000fe4000f8e0206 */
[----:B------:R-:W-:-:S02]  /*1330*/  UIMAD UR22, UR21, 0x3, UR6 ;  /* 0x00000003151678a4 */ /* 0x000fc4000f8e0206 */
[----:B------:R-:W-:Y:S02]  /*1340*/  UIADD3 UR23, UPT, UPT, UR6, UR21, URZ ;  /* 0x0000001506177290 */ /* 0x000fe4000fffe0ff */
[----:B------:R-:W-:Y:S01]  /*1350*/  UIADD3 UR24, UPT, UPT, -UR20, URZ, URZ ;  /* 0x000000ff14187290 */ /* 0x000fe2000fffe1ff */
[----:B------:R-:W-:Y:S01]  /*1360*/  UMOV UR5, URZ ;  /* 0x000000ff00057c82 */ /* 0x000fe20008000000 */
[----:B------:R-:W-:-:S10]  /*1370*/  UMOV UR11, UR6 ;  /* 0x00000006000b7c82 */ /* 0x000fd40008000000 */
.L_x_1870:
[----:B------:R-:W-:Y:S01]  /*1380*/  UIADD3 UR26, UPT, UPT, UR5, 0x1, URZ ;  /* 0x00000001051a7890 */ /* 0x000fe2000fffe0ff */
[----:B------:R-:W-:-:S05]  /*1390*/  ISETP.EQ.OR P2, PT, RZ, UR24, P3 ;  /* 0x00000018ff007c0c */ /* 0x000fca0009f42670 */
[----:B----4-:R-:W-:-:S04]  /*13a0*/  MOV R8, UR26 ;  /* 0x0000001a00087c02 */ /* 0x010fc80008000f00 */
        /* <DEDUP_REMOVED lines=12> */
[----:B-1----:R-:W-:Y:S01]  /*1470*/  MOV R14, UR26 ;  /* 0x0000001a000e7c02 */ /* 0x002fe20008000f00 */
        /* <DEDUP_REMOVED lines=8> */
[----:B--2---:R-:W-:Y:S01]  /*1500*/  MOV R15, UR27 ;  /* 0x0000001b000f7c02 */ /* 0x004fe20008000f00 */
[----:B------:R-:W-:-:S05]  /*1510*/  @!UP1 UIMAD.WIDE.U32 UR26, UR22, 0x8, UR18 ;  /* 0x00000008161a98a5 */ /* 0x000fca000f8e0012 */
[----:B------:R-:W2:Y:S01]  /*1520*/  @!P5 LDG.E.64 R14, desc[UR16][R14.64] ;  /* 0x000000100e0ed981 */ /* 0x000ea2000c1e1b00 */
[----:B0--3--:R-:W-:Y:S01]  /*1530*/  @!P2 FADD.FTZ R12, R12, R8 ;  /* 0x000000080c0ca221 */ /* 0x009fe20000010000 */
[----:B------:R-:W-:Y:S01]  /*1540*/  @!P2 FADD.FTZ R13, R13, R9 ;  /* 0x000000090d0da221 */ /* 0x000fe20000010000 */
[----:B------:R-:W-:Y:S01]  /*1550*/  MOV R8, UR26 ;  /* 0x0000001a00087c02 */ /* 0x000fe20008000f00 */
[----:B------:R-:W-:Y:S01]  /*1560*/  IMAD.U32 R9, RZ, RZ, UR27 ;  /* 0x0000001bff097e24 */ /* 0x000fe2000f8e00ff */
[----:B------:R-:W-:Y:S01]  /*1570*/  UIADD3 UR26, UPT, UPT, UR5, 0x4, URZ ;  /* 0x00000004051a7890 */ /* 0x000fe2000fffe0ff */
[----:B----4-:R-:W-:-:S04]  /*1580*/  @!P4 FADD.FTZ R12, R12, R10 ;  /* 0x0000000a0c0cc221 */ /* 0x010fc80000010000 */
        /* <DEDUP_REMOVED lines=58> */
.L_x_1869:
[----:B----4-:R-:W-:-:S04]  /*1930*/  LOP3.LUT R8, R22, 0x7, RZ, 0xc0, !PT ;  /* 0x0000000716087812 */ /* 0x010fc800078ec0ff */
[----:B------:R-:W-:-:S13]  /*1940*/  ISETP.NE.AND P2, PT, R8, RZ, PT ;  /* 0x000000ff0800720c */ /* 0x000fda0003f45270 */
[----:B------:R-:W-:Y:S05]  /*1950*/  @!P2 BRA `(.L_x_1866) ;  /* 0x00000004006ca947 */ /* 0x000fea0003800000 */
[----:B------:R-:W-:-:S04]  /*1960*/  IADD3 R8, PT, PT, R8, -0x1, RZ ;  /* 0xffffffff08087810 */ /* 0x000fc80007ffe0ff */
[----:B------:R-:W-:-:S13]  /*1970*/  ISETP.GE.U32.AND P2, PT, R8, 0x3, PT ;  /* 0x000000030800780c */ /* 0x000fda0003f46070 */
[----:B------:R-:W-:Y:S05]  /*1980*/  @!P2 BRA `(.L_x_1871) ;  /* 0x0000000000b8a947 */ /* 0x000fea0003800000 */
[----:B------:R-:W-:Y:S01]  /*1990*/  MOV R8, UR5 ;  /* 0x0000000500087c02 */ /* 0x000fe20008000f00 */
[----:B------:R-:W-:-:S03]  /*19a0*/  UIADD3 UR11, UPT, UPT, UR5, 0x1, URZ ;  /* 0x00000001050b7890 */ /* 0x000fc6000fffe0ff */
[----:B------:R-:W-:-:S03]  /*19b0*/  ISETP.EQ.OR P2, PT, R8, UR20, P3 ;  /* 0x0000001408007c0c */ /* 0x000fc60009f42670 */
[----:B------:R-:W-:-:S04]  /*19c0*/  MOV R8, UR11 ;  /* 0x0000000b00087c02 */ /* 0x000fc80008000f00 */
[----:B------:R-:W-:-:S06]  /*19d0*/  ISETP.EQ.OR P4, PT, R8, UR20, P3 ;  /* 0x0000001408007c0c */ /* 0x000fcc0009f82670 */
[----:B------:R-:W-:-:S05]  /*19e0*/  VOTEU.ALL UP1, P2 ;  /* 0x0000000000ff7886 */ /* 0x000fca0001020000 */
[----:B------:R-:W-:Y:S02]  /*19f0*/  @!UP1 UIMAD UR12, UR5, UR21, UR6 ;  /* 0x00000015050c92a4 */ /* 0x000fe4000f8e0206 */
[----:B------:R-:W-:Y:S02]  /*1a00*/  VOTEU.ALL UP2, P4 ;  /* 0x0000000000ff7886 */ /* 0x000fe40002040000 */
[----:B------:R-:W-:-:S03]  /*1a10*/  @!UP1 UIMAD.WIDE.U32 UR12, UR12, 0x8, UR18 ;  /* 0x000000080c0c98a5 */ /* 0x000fc6000f8e0012 */
[----:B------:R-:W-:-:S03]  /*1a20*/  @!UP2 UIMAD UR11, UR11, UR21, UR6 ;  /* 0x000000150b0ba2a4 */ /* 0x000fc6000f8e0206 */
[----:B------:R-:W-:Y:S02]  /*1a30*/  MOV R10, UR12 ;  /* 0x0000000c000a7c02 */ /* 0x000fe40008000f00 */
[----:B------:R-:W-:Y:S01]  /*1a40*/  MOV R11, UR13 ;  /* 0x0000000d000b7c02 */ /* 0x000fe20008000f00 */
[----:B------:R-:W-:-:S05]  /*1a50*/  @!UP2 UIMAD.WIDE.U32 UR12, UR11, 0x8, UR18 ;  /* 0x000000080b0ca8a5 */ /* 0x000fca000f8e0012 */
[----:B------:R-:W0:Y:S01]  /*1a60*/  @!P2 LDG.E.64 R10, desc[UR16][R10.64] ;  /* 0x000000100a0aa981 */ /* 0x000e22000c1e1b00 */
[----:B------:R-:W-:Y:S01]  /*1a70*/  MOV R8, UR12 ;  /* 0x0000000c00087c02 */ /* 0x000fe20008000f00 */
[----:B------:R-:W-:Y:S01]  /*1a80*/  UIADD3 UR12, UPT, UPT, UR5, 0x2, URZ ;  /* 0x00000002050c7890 */ /* 0x000fe2000fffe0ff */
[----:B------:R-:W-:Y:S01]  /*1a90*/  MOV R9, UR13 ;  /* 0x0000000d00097c02 */ /* 0x000fe20008000f00 */
[----:B------:R-:W-:-:S04]  /*1aa0*/  UIADD3 UR14, UPT, UPT, UR5, 0x3, URZ ;  /* 0x00000003050e7890 */ /* 0x000fc8000fffe0ff */
[----:B-1----:R-:W-:Y:S01]  /*1ab0*/  MOV R14, UR12 ;  /* 0x0000000c000e7c02 */ /* 0x002fe20008000f00 */
[----:B------:R-:W4:Y:S03]  /*1ac0*/  @!P4 LDG.E.64 R8, desc[UR16][R8.64] ;  /* 0x000000100808c981 */ /* 0x000f26000c1e1b00 */
        /* <DEDUP_REMOVED lines=8> */
[----:B------:R-:W-:-:S06]  /*1b50*/  @!UP2 UIMAD.WIDE.U32 UR14, UR14, 0x8, UR18 ;  /* 0x000000080e0ea8a5 */ /* 0x000fcc000f8e0012 */
[----:B------:R-:W-:Y:S02]  /*1b60*/  MOV R14, UR14 ;  /* 0x0000000e000e7c02 */ /* 0x000fe40008000f00 */
[----:B--2---:R-:W-:-:S06]  /*1b70*/  MOV R15, UR15 ;  /* 0x0000000f000f7c02 */ /* 0x004fcc0008000f00 */
[----:B------:R-:W2:Y:S01]  /*1b80*/  @!P6 LDG.E.64 R14, desc[UR16][R14.64] ;  /* 0x000000100e0ee981 */ /* 0x000ea2000c1e1b00 */
[----:B0--3--:R-:W-:Y:S01]  /*1b90*/  @!P2 FADD.FTZ R12, R12, R10 ;  /* 0x0000000a0c0ca221 */ /* 0x009fe20000010000 */
[----:B------:R-:W-:Y:S01]  /*1ba0*/  @!P2 FADD.FTZ R13, R13, R11 ;  /* 0x0000000b0d0da221 */ /* 0x000fe20000010000 */
[----:B------:R-:W-:Y:S01]  /*1bb0*/  IMAD.U32 R10, RZ, RZ, UR12 ;  /* 0x0000000cff0a7e24 */ /* 0x000fe2000f8e00ff */
[----:B------:R-:W-:-:S06]  /*1bc0*/  MOV R11, UR13 ;  /* 0x0000000d000b7c02 */ /* 0x000fcc0008000f00 */
[----:B------:R-:W3:Y:S01]  /*1bd0*/  @!P5 LDG.E.64 R10, desc[UR16][R10.64] ;  /* 0x000000100a0ad981 */ /* 0x000ee2000c1e1b00 */
[----:B----4-:R-:W-:Y:S01]  /*1be0*/  @!P4 FADD.FTZ R12, R12, R8 ;  /* 0x000000080c0cc221 */ /* 0x010fe20000010000 */
[----:B------:R-:W-:-:S04]  /*1bf0*/  MOV R8, UR5 ;  /* 0x0000000500087c02 */ /* 0x000fc80008000f00 */
[----:B------:R-:W-:Y:S01]  /*1c00*/  IADD3 R8, PT, PT, R8, 0x4, RZ ;  /* 0x0000000408087810 */ /* 0x000fe20007ffe0ff */
[----:B------:R-:W-:-:S03]  /*1c10*/  @!P4 FADD.FTZ R13, R13, R9 ;  /* 0x000000090d0dc221 */ /* 0x000fc60000010000 */
[----:B------:R-:W-:Y:S01]  /*1c20*/  R2UR UR5, R8 ;  /* 0x00000000080572ca */ /* 0x000fe200000e0000 */
[----:B---3--:R-:W-:Y:S01]  /*1c30*/  @!P5 FADD.FTZ R12, R12, R10 ;  /* 0x0000000a0c0cd221 */ /* 0x008fe20000010000 */
[----:B------:R-:W-:-:S03]  /*1c40*/  @!P5 FADD.FTZ R13, R13, R11 ;  /* 0x0000000b0d0dd221 */ /* 0x000fc60000010000 */
[----:B--2---:R-:W-:Y:S01]  /*1c50*/  @!P6 FADD.FTZ R12, R12, R14 ;  /* 0x0000000e0c0ce221 */ /* 0x004fe20000010000 */
[----:B------:R-:W-:-:S09]  /*1c60*/  @!P6 FADD.FTZ R13, R13, R15 ;  /* 0x0000000f0d0de221 */ /* 0x000fd20000010000 */
.L_x_1871:
        /* <DEDUP_REMOVED lines=28> */
.L_x_1872:
        /* <DEDUP_REMOVED lines=13> */
.L_x_1873:
[----:B------:R-:W-:Y:S05]  /*1f00*/  BSYNC.RECONVERGENT B0 ;  /* 0x0000000000007941 */ /* 0x000fea0003800200 */
.L_x_1866:
[----:B------:R-:W4:Y:S01]  /*1f10*/  @P0 LDC.64 R8, c[0x0][0x388] ;  /* 0x0000e200ff080b82 */ /* 0x000f220000000a00 */
[----:B------:R-:W0:Y:S01]  /*1f20*/  LDCU UR12, c[0x0][0x414] ;  /* 0x00008280ff0c77ac */ /* 0x000e220008000800 */
[----:B------:R-:W-:Y:S02]  /*1f30*/  MOV R11, UR9 ;  /* 0x00000009000b7c02 */ /* 0x000fe40008000f00 */
[----:B--2---:R-:W-:Y:S01]  /*1f40*/  IADD3 R15, PT, PT, R26, UR10, RZ ;  /* 0x0000000a1a0f7c10 */ /* 0x004fe2000fffe0ff */
[----:B------:R-:W-:-:S03]  /*1f50*/  UMOV UR5, 0x400 ;  /* 0x0000040000057882 */ /* 0x000fc60000000000 */
[----:B------:R-:W2:Y:S01]  /*1f60*/  S2UR UR11, SR_CgaCtaId ;  /* 0x00000000000b79c3 */ /* 0x000ea20000008800 */
[----:B0-----:R-:W-:Y:S01]  /*1f70*/  @P0 FMUL.FTZ R10, R12, UR12 ;  /* 0x0000000c0c0a0c20 */ /* 0x001fe20008410000 */
[----:B----4-:R-:W-:-:S04]  /*1f80*/  @P0 IMAD.WIDE R8, R11, 0x8, R8 ;  /* 0x000000080b080825 */ /* 0x010fc800078e0208 */
[----:B------:R-:W-:-:S05]  /*1f90*/  @P0 FMUL.FTZ R11, R13, UR12 ;  /* 0x0000000c0d0b0c20 */ /* 0x000fca0008410000 */
[----:B------:R0:W-:Y:S01]  /*1fa0*/  @P0 STG.E.64 desc[UR16][R8.64], R10 ;  /* 0x0000000a08000986 */ /* 0x0001e2000c101b10 */
[----:B--2---:R-:W-:-:S09]  /*1fb0*/  ULEA UR5, UR11, UR5, 0x18 ;  /* 0x000000050b057291 */ /* 0x004fd2000f8ec0ff */
[----:B------:R3:W-:Y:S01]  /*1fc0*/  @!P3 STS.64 [UR5+0xc0], R12 ;  /* 0x0000c00cff00b988 */ /* 0x0007e20008000a05 */
[----:B0-----:R-:W0:Y:S08]  /*1fd0*/  LDC.64 R10, c[0x0][0x398] ;  /* 0x0000e600ff0a7b82 */ /* 0x001e300000000a00 */
[----:B------:R-:W2:Y:S01]  /*1fe0*/  LDC.64 R8, c[0x0][0x3a0] ;  /* 0x0000e800ff087b82 */ /* 0x000ea20000000a00 */
[----:B0-----:R-:W-:-:S07]  /*1ff0*/  IMAD.WIDE R10, R15, 0x4, R10 ;  /* 0x000000040f0a7825 */ /* 0x001fce00078e020a */
[----:B------:R-:W-:Y:S01]  /*2000*/  BAR.SYNC.DEFER_BLOCKING 0x0 ;  /* 0x0000000000007b1d */ /* 0x000fe20000010000 */
[----:B--2---:R-:W-:-:S05]  /*2010*/  IMAD.WIDE R8, R15, 0x4, R8 ;  /* 0x000000040f087825 */ /* 0x004fca00078e0208 */
[----:B------:R-:W5:Y:S04]  /*2020*/  LDG.E.64 R10, desc[UR16][R10.64] ;  /* 0x000000100a0a7981 */ /* 0x000f68000c1e1b00 */
[----:B---3--:R0:W5:Y:S01]  /*2030*/  LDG.E.64 R12, desc[UR16][R8.64] ;  /* 0x00000010080c7981 */ /* 0x008162000c1e1b00 */
[----:B------:R-:W-:Y:S03]  /*2040*/  BSSY.RECONVERGENT B0, `(.L_x_1874) ;  /* 0x00000ea000007945 */ /* 0x000fe60003800200 */
[----:B0-----:R-:W0:Y:S02]  /*2050*/  LDS.64 R8, [UR5+0xc0] ;  /* 0x0000c005ff087984 */ /* 0x001e240008000a00 */
[----:B0-----:R-:W-:-:S04]  /*2060*/  FMUL.FTZ R8, R8, UR12 ;  /* 0x0000000c08087c20 */ /* 0x001fc80008410000 */
[----:B-1----:R-:W-:-:S04]  /*2070*/  FMUL.FTZ R14, R8, R8 ;  /* 0x00000008080e7220 */ /* 0x002fc80000410000 */
[----:B------:R-:W-:Y:S01]  /*2080*/  FFMA.FTZ R14, R9, UR12, -R14 ;  /* 0x0000000c090e7c23 */ /* 0x000fe2000801080e */
[----:B------:R-:W-:-:S04]  /*2090*/  MOV R9, 0x3f800000 ;  /* 0x3f80000000097802 */ /* 0x000fc80000000f00 */
[----:B------:R-:W-:-:S13]  /*20a0*/  FSETP.GTU.FTZ.AND P2, PT, R14, RZ, PT ;  /* 0x000000ff0e00720b */ /* 0x000fda0003f5c000 */
[----:B------:R-:W0:Y:S02]  /*20b0*/  @P2 LDC R15, c[0x0][0x3a8] ;  /* 0x0000ea00ff0f2b82 */ /* 0x000e240000000800 */
[----:B0-----:R-:W-:-:S04]  /*20c0*/  @P2 FADD.FTZ R14, R14, R15 ;  /* 0x0000000f0e0e2221 */ /* 0x001fc80000010000 */
[----:B------:R0:W1:Y:S01]  /*20d0*/  @P2 MUFU.RSQ R9, R14 ;  /* 0x0000000e00092308 */ /* 0x0000620000001400 */
[----:B------:R-:W-:Y:S05]  /*20e0*/  BRA.U UP0, `(.L_x_1875) ;  /* 0x0000000500747547 */ /* 0x000fea000b800000 */
[----:B------:R-:W2:Y:S01]  /*20f0*/  LDCU.64 UR12, c[0x0][0x3e8] ;  /* 0x00007d00ff0c77ac */ /* 0x000ea20008000a00 */
[----:B------:R-:W-:Y:S01]  /*2100*/  SHF.R.S32.HI R24, RZ, 0x1f, R0 ;  /* 0x0000001fff187819 */ /* 0x000fe20000011400 */
[----:B------:R-:W-:Y:S01]  /*2110*/  BSSY.RECONVERGENT B1, `(.L_x_1876) ;  /* 0x0000015000017945 */ /* 0x000fe20003800200 */
[----:B--2---:R-:W-:-:S04]  /*2120*/  ISETP.GE.U32.AND P1, PT, R0, UR12, PT ;  /* 0x0000000c00007c0c */ /* 0x004fc8000bf26070 */
[----:B------:R-:W-:-:S13]  /*2130*/  ISETP.GE.AND.EX P1, PT, R24, UR13, PT, P1 ;  /* 0x0000000d18007c0c */ /* 0x000fda000bf26310 */
[----:B------:R-:W-:Y:S05]  /*2140*/  @P1 BRA `(.L_x_1877) ;  /* 0x0000000000441947 */ /* 0x000fea0003800000 */
[----:B------:R-:W2:Y:S01]  /*2150*/  LDCU.64 UR14, c[0x0][0x3e0] ;  /* 0x00007c00ff0e77ac */ /* 0x000ea20008000a00 */
[----:B0-----:R-:W-:Y:S01]  /*2160*/  MOV R14, R2 ;  /* 0x00000002000e7202 */ /* 0x001fe20000000f00 */
[----:B------:R-:W-:Y:S01]  /*2170*/  FADD.FTZ R20, -R8, R20 ;  /* 0x0000001408147221 */ /* 0x000fe20000010100 */
[----:B------:R-:W-:Y:S01]  /*2180*/  MOV R15, R5 ;  /* 0x00000005000f7202 */ /* 0x000fe20000000f00 */
[----:B------:R-:W0:Y:S01]  /*2190*/  LDCU.64 UR10, c[0x0][0x380] ;  /* 0x00007000ff0a77ac */ /* 0x000e220008000a00 */
[----:B--2---:R-:W-:Y:S02]  /*21a0*/  IMAD R24, R24, UR14, RZ ;  /* 0x0000000e18187c24 */ /* 0x004fe4000f8e02ff */
[----:B------:R-:W-:-:S04]  /*21b0*/  IMAD.WIDE.U32 R14, R0, UR14, R14 ;  /* 0x0000000e000e7c25 */ /* 0x000fc8000f8e000e */
[----:B------:R-:W-:Y:S01]  /*21c0*/  IMAD R25, R0, UR15, R24 ;  /* 0x0000000f00197c24 */ /* 0x000fe2000f8e0218 */
[----:B0-----:R-:W-:-:S03]  /*21d0*/  LEA R24, P1, R14, UR10, 0x2 ;  /* 0x0000000a0e187c11 */ /* 0x001fc6000f8210ff */
[----:B------:R-:W-:-:S05]  /*21e0*/  IMAD.IADD R15, R15, 0x1, R25 ;  /* 0x000000010f0f7824 */ /* 0x000fca00078e0219 */
[----:B------:R-:W-:Y:S01]  /*21f0*/  LEA.HI.X R25, R14, UR11, R15, 0x2, P1 ;  /* 0x0000000b0e197c11 */ /* 0x000fe200088f140f */
[----:B------:R-:W-:Y:S01]  /*2200*/  FADD.FTZ R14, -R8, R21 ;  /* 0x00000015080e7221 */ /* 0x000fe20000010100 */
[----:B-1----:R-:W-:-:S03]  /*2210*/  FMUL.FTZ R15, R20, R9 ;  /* 0x00000009140f7220 */ /* 0x002fc60000410000 */
[----:B------:R-:W-:Y:S01]  /*2220*/  FMUL.FTZ R20, R14, R9 ;  /* 0x000000090e147220 */ /* 0x000fe20000410000 */
[----:B-----5:R-:W-:-:S03]  /*2230*/  FFMA.FTZ R14, R10, R15, R12 ;  /* 0x0000000f0a0e7223 */ /* 0x020fc6000001000c */
[----:B------:R-:W-:-:S05]  /*2240*/  FFMA.FTZ R15, R11, R20, R13 ;  /* 0x000000140b0f7223 */ /* 0x000fca000001000d */
[----:B------:R2:W-:Y:S02]  /*2250*/  STG.E.64 desc[UR16][R24.64], R14 ;  /* 0x0000000e18007986 */ /* 0x0005e4000c101b10 */
.L_x_1877:
[----:B------:R-:W-:Y:S05]  /*2260*/  BSYNC.RECONVERGENT B1 ;  /* 0x0000000000017941 */ /* 0x000fea0003800200 */
.L_x_1876:
[----:B--2---:R-:W-:Y:S01]  /*2270*/  IADD3 R25, PT, PT, R0, 0x80, RZ ;  /* 0x0000008000197810 */ /* 0x004fe20007ffe0ff */
[----:B------:R-:W-:Y:S03]  /*2280*/  BSSY.RECONVERGENT B1, `(.L_x_1878) ;  /* 0x0000016000017945 */ /* 0x000fe60003800200 */
[----:B------:R-:W-:Y:S02]  /*2290*/  ISETP.GE.U32.AND P1, PT, R25, UR12, PT ;  /* 0x0000000c19007c0c */ /* 0x000fe4000bf26070 */
[----:B0-----:R-:W-:-:S04]  /*22a0*/  SHF.R.S32.HI R14, RZ, 0x1f, R25 ;  /* 0x0000001fff0e7819 */ /* 0x001fc80000011419 */
[----:B------:R-:W-:-:S13]  /*22b0*/  ISETP.GE.AND.EX P1, PT, R14, UR13, PT, P1 ;  /* 0x0000000d0e007c0c */ /* 0x000fda000bf26310 */
[----:B------:R-:W-:Y:S05]  /*22c0*/  @P1 BRA `(.L_x_1879) ;  /* 0x0000000000441947 */ /* 0x000fea0003800000 */
[----:B------:R-:W0:Y:S01]  /*22d0*/  LDCU.64 UR10, c[0x0][0x3e0] ;  /* 0x00007c00ff0a77ac */ /* 0x000e220008000a00 */
[----:B------:R-:W-:Y:S01]  /*22e0*/  MOV R15, R5 ;  /* 0x00000005000f7202 */ /* 0x000fe20000000f00 */
[----:B------:R-:W-:Y:S01]  /*22f0*/  FADD.FTZ R18, -R8, R18 ;  /* 0x0000001208127221 */ /* 0x000fe20000010100 */
[----:B------:R-:W2:Y:S01]  /*2300*/  LDCU.64 UR14, c[0x0][0x380] ;  /* 0x00007000ff0e77ac */ /* 0x000ea20008000a00 */
[----:B0-----:R-:W-:-:S04]  /*2310*/  IMAD R14, R14, UR10, RZ ;  /* 0x0000000a0e0e7c24 */ /* 0x001fc8000f8e02ff */
[----:B------:R-:W-:Y:S01]  /*2320*/  IMAD R21, R25, UR11, R14 ;  /* 0x0000000b19157c24 */ /* 0x000fe2000f8e020e */
[----:B------:R-:W-:-:S05]  /*2330*/  MOV R14, R2 ;  /* 0x00000002000e7202 */ /* 0x000fca0000000f00 */
[----:B------:R-:W-:-:S05]  /*2340*/  IMAD.WIDE.U32 R14, R25, UR10, R14 ;  /* 0x0000000a190e7c25 */ /* 0x000fca000f8e000e */
[----:B------:R-:W-:Y:S01]  /*2350*/  IADD3 R21, PT, PT, R15, R21, RZ ;  /* 0x000000150f157210 */ /* 0x000fe20007ffe0ff */
[----:B-1----:R-:W-:Y:S01]  /*2360*/  FMUL.FTZ R15, R18, R9 ;  /* 0x00000009120f7220 */ /* 0x002fe20000410000 */
[----:B--2---:R-:W-:-:S04]  /*2370*/  LEA R20, P1, R14, UR14, 0x2 ;  /* 0x0000000e0e147c11 */ /* 0x004fc8000f8210ff */
[----:B------:R-:W-:Y:S01]  /*2380*/  LEA.HI.X R21, R14, UR15, R21, 0x2, P1 ;  /* 0x0000000f0e157c11 */ /* 0x000fe200088f1415 */
[----:B------:R-:W-:-:S04]  /*2390*/  FADD.FTZ R14, -R8, R19 ;  /* 0x00000013080e7221 */ /* 0x000fc80000010100 */
[----:B------:R-:W-:Y:S01]  /*23a0*/  FMUL.FTZ R18, R14, R9 ;  /* 0x000000090e127220 */ /* 0x000fe20000410000 */
[----:B-----5:R-:W-:-:S03]  /*23b0*/  FFMA.FTZ R14, R10, R15, R12 ;  /* 0x0000000f0a0e7223 */ /* 0x020fc6000001000c */
[----:B------:R-:W-:-:S05]  /*23c0*/  FFMA.FTZ R15, R11, R18, R13 ;  /* 0x000000120b0f7223 */ /* 0x000fca000001000d */
[----:B------:R0:W-:Y:S02]  /*23d0*/  STG.E.64 desc[UR16][R20.64], R14 ;  /* 0x0000000e14007986 */ /* 0x0001e4000c101b10 */
.L_x_1879:
[----:B------:R-:W-:Y:S05]  /*23e0*/  BSYNC.RECONVERGENT B1 ;  /* 0x0000000000017941 */ /* 0x000fea0003800200 */
.L_x_1878:
[----:B0-----:R-:W-:Y:S01]  /*23f0*/  IADD3 R21, PT, PT, R0, 0x100, RZ ;  /* 0x0000010000157810 */ /* 0x001fe20007ffe0ff */
[----:B------:R-:W-:Y:S01]  /*2400*/  BSSY.RECONVERGENT B1, `(.L_x_1880) ;  /* 0x0000019000017945 */ /* 0x000fe20003800200 */
[----:B------:R-:W-:Y:S02]  /*2410*/  SHF.R.S32.HI R20, RZ, 0x1f, R23 ;  /* 0x0000001fff147819 */ /* 0x000fe40000011417 */
[----:B------:R-:W-:Y:S02]  /*2420*/  ISETP.GE.U32.AND P1, PT, R21, UR12, PT ;  /* 0x0000000c15007c0c */ /* 0x000fe4000bf26070 */
[----:B------:R-:W-:Y:S02]  /*2430*/  SHF.R.S32.HI R14, RZ, 0x1f, R21 ;  /* 0x0000001fff0e7819 */ /* 0x000fe40000011415 */
[----:B------:R-:W-:Y:S02]  /*2440*/  ISETP.GE.U32.AND P2, PT, R23, UR12, PT ;  /* 0x0000000c17007c0c */ /* 0x000fe4000bf46070 */
[----:B------:R-:W-:-:S02]  /*2450*/  ISETP.GE.AND.EX P1, PT, R14, UR13, PT, P1 ;  /* 0x0000000d0e007c0c */ /* 0x000fc4000bf26310 */
[----:B------:R-:W-:-:S11]  /*2460*/  ISETP.GE.AND.EX P2, PT, R20, UR13, PT, P2 ;  /* 0x0000000d14007c0c */ /* 0x000fd6000bf46320 */
        /* <DEDUP_REMOVED lines=18> */
.L_x_1881:
[----:B------:R-:W-:Y:S05]  /*2590*/  BSYNC.RECONVERGENT B1 ;  /* 0x0000000000017941 */ /* 0x000fea0003800200 */
.L_x_1880:
[----:B------:R-:W-:Y:S05]  /*25a0*/  @P2 BRA `(.L_x_1882) ;  /* 0x00000008004c2947 */ /* 0x000fea0003800000 */
[----:B------:R-:W2:Y:S01]  /*25b0*/  LDCU.64 UR10, c[0x0][0x3e0] ;  /* 0x00007c00ff0a77ac */ /* 0x000ea20008000a00 */
[----:B------:R-:W-:Y:S01]  /*25c0*/  MOV R3, R5 ;  /* 0x0000000500037202 */ /* 0x000fe20000000f00 */
[C---:B------:R-:W-:Y:S01]  /*25d0*/  FADD.FTZ R6, -R8.reuse, R6 ;  /* 0x0000000608067221 */ /* 0x040fe20000010100 */
[----:B------:R-:W-:Y:S01]  /*25e0*/  FADD.FTZ R8, -R8, R7 ;  /* 0x0000000708087221 */ /* 0x000fe20000010100 */
[----:B------:R-:W3:Y:S02]  /*25f0*/  LDCU.64 UR12, c[0x0][0x380] ;  /* 0x00007000ff0c77ac */ /* 0x000ee40008000a00 */
[-C--:B-1----:R-:W-:Y:S01]  /*2600*/  FMUL.FTZ R5, R6, R9.reuse ;  /* 0x0000000906057220 */ /* 0x082fe20000410000 */
[----:B------:R-:W-:-:S03]  /*2610*/  FMUL.FTZ R8, R8, R9 ;  /* 0x0000000908087220 */ /* 0x000fc60000410000 */
[----:B-----5:R-:W-:Y:S01]  /*2620*/  FFMA.FTZ R10, R10, R5, R12 ;  /* 0x000000050a0a7223 */ /* 0x020fe2000001000c */
[----:B------:R-:W-:Y:S01]  /*2630*/  FFMA.FTZ R11, R11, R8, R13 ;  /* 0x000000080b0b7223 */ /* 0x000fe2000001000d */
[----:B--2---:R-:W-:Y:S02]  /*2640*/  IMAD R20, R20, UR10, RZ ;  /* 0x0000000a14147c24 */ /* 0x004fe4000f8e02ff */
[----:B------:R-:W-:-:S04]  /*2650*/  IMAD.WIDE.U32 R2, R23, UR10, R2 ;  /* 0x0000000a17027c25 */ /* 0x000fc8000f8e0002 */
[----:B0-----:R-:W-:Y:S01]  /*2660*/  IMAD R15, R23, UR11, R20 ;  /* 0x0000000b170f7c24 */ /* 0x001fe2000f8e0214 */
[----:B---3--:R-:W-:-:S04]  /*2670*/  LEA R4, P1, R2, UR12, 0x2 ;  /* 0x0000000c02047c11 */ /* 0x008fc8000f8210ff */
[----:B------:R-:W-:-:S04]  /*2680*/  IADD3 R15, PT, PT, R3, R15, RZ ;  /* 0x0000000f030f7210 */ /* 0x000fc80007ffe0ff */
[----:B------:R-:W-:-:S05]  /*2690*/  LEA.HI.X R5, R2, UR13, R15, 0x2, P1 ;  /* 0x0000000d02057c11 */ /* 0x000fca00088f140f */
[----:B------:R2:W-:Y:S01]  /*26a0*/  STG.E.64 desc[UR16][R4.64], R10 ;  /* 0x0000000a04007986 */ /* 0x0005e2000c101b10 */
[----:B------:R-:W-:Y:S05]  /*26b0*/  BRA `(.L_x_1882) ;  /* 0x0000000800087947 */ /* 0x000fea0003800000 */
.L_x_1875:
[----:B------:R-:W2:Y:S01]  /*26c0*/  LDCU.64 UR14, c[0x0][0x3e8] ;  /* 0x00007d00ff0e77ac */ /* 0x000ea20008000a00 */
[----:B------:R-:W-:Y:S04]  /*26d0*/  BSSY.RECONVERGENT B1, `(.L_x_1883) ;  /* 0x000001e000017945 */ /* 0x000fe80003800200 */
[----:B------:R-:W-:Y:S05]  /*26e0*/  @P1 BRA `(.L_x_1884) ;  /* 0x0000000000701947 */ /* 0x000fea0003800000 */
[----:B------:R-:W3:Y:S01]  /*26f0*/  LDCU.64 UR10, c[0x0][0x3e0] ;  /* 0x00007c00ff0a77ac */ /* 0x000ee20008000a00 */
[----:B------:R-:W-:Y:S01]  /*2700*/  SHF.R.S32.HI R24, RZ, 0x1f, R0 ;  /* 0x0000001fff187819 */ /* 0x000fe20000011400 */
[----:B------:R-:W-:Y:S01]  /*2710*/  IMAD.MOV.U32 R15, RZ, RZ, R5 ;  /* 0x000000ffff0f7224 */ /* 0x000fe200078e0005 */
[----:B0-----:R-:W-:Y:S01]  /*2720*/  MOV R14, R2 ;  /* 0x00000002000e7202 */ /* 0x001fe20000000f00 */
[----:B------:R-:W0:Y:S01]  /*2730*/  LDCU.64 UR12, c[0x0][0x380] ;  /* 0x00007000ff0c77ac */ /* 0x000e220008000a00 */
[C---:B------:R-:W-:Y:S01]  /*2740*/  FADD.FTZ R20, -R8.reuse, R20 ;  /* 0x0000001408147221 */ /* 0x040fe20000010100 */
[----:B------:R-:W-:-:S04]  /*2750*/  FADD.FTZ R21, -R8, R21 ;  /* 0x0000001508157221 */ /* 0x000fc80000010100 */
[----:B-1----:R-:W-:Y:S01]  /*2760*/  FMUL.FTZ R21, R21, R9 ;  /* 0x0000000915157220 */ /* 0x002fe20000410000 */
[----:B---3--:R-:W-:Y:S02]  /*2770*/  IMAD R24, R24, UR10, RZ ;  /* 0x0000000a18187c24 */ /* 0x008fe4000f8e02ff */
[----:B------:R-:W-:-:S04]  /*2780*/  IMAD.WIDE.U32 R14, R0, UR10, R14 ;  /* 0x0000000a000e7c25 */ /* 0x000fc8000f8e000e */
[----:B------:R-:W-:Y:S01]  /*2790*/  IMAD R25, R0, UR11, R24 ;  /* 0x0000000b00197c24 */ /* 0x000fe2000f8e0218 */
[----:B0-----:R-:W-:-:S04]  /*27a0*/  LEA R24, P1, R14, UR12, 0x2 ;  /* 0x0000000c0e187c11 */ /* 0x001fc8000f8210ff */
[----:B------:R-:W-:-:S04]  /*27b0*/  IADD3 R15, PT, PT, R15, R25, RZ ;  /* 0x000000190f0f7210 */ /* 0x000fc80007ffe0ff */
[----:B------:R-:W-:Y:S01]  /*27c0*/  LEA.HI.X R25, R14, UR13, R15, 0x2, P1 ;  /* 0x0000000d0e197c11 */ /* 0x000fe200088f140f */
[----:B------:R-:W-:-:S04]  /*27d0*/  FMUL.FTZ R15, R20, R9 ;  /* 0x00000009140f7220 */ /* 0x000fc80000410000 */
[----:B-----5:R-:W-:-:S04]  /*27e0*/  FFMA.FTZ R14, R10, R15, R12 ;  /* 0x0000000f0a0e7223 */ /* 0x020fc8000001000c */
[----:B------:R-:W-:-:S06]  /*27f0*/  FMUL.FTZ R15, R14, -1.4426950216293334961 ;  /* 0xbfb8aa3b0e0f7820 */ /* 0x000fcc0000410000 */
[----:B------:R-:W0:Y:S02]  /*2800*/  MUFU.EX2 R15, R15 ;  /* 0x0000000f000f7308 */ /* 0x000e240000000800 */
[----:B0-----:R-:W-:-:S06]  /*2810*/  FADD.FTZ R20, R15, 1 ;  /* 0x3f8000000f147421 */ /* 0x001fcc0000010000 */
[----:B------:R0:W1:Y:S02]  /*2820*/  MUFU.RCP R15, R20 ;  /* 0x00000014000f7308 */ /* 0x0000640000001000 */
[----:B0-----:R-:W-:-:S04]  /*2830*/  FFMA.FTZ R20, R11, R21, R13 ;  /* 0x000000150b147223 */ /* 0x001fc8000001000d */
[----:B------:R-:W-:Y:S01]  /*2840*/  FMUL.FTZ R21, R20, -1.4426950216293334961 ;  /* 0xbfb8aa3b14157820 */ /* 0x000fe20000410000 */
[----:B-1----:R-:W-:-:S05]  /*2850*/  FMUL.FTZ R14, R14, R15 ;  /* 0x0000000f0e0e7220 */ /* 0x002fca0000410000 */
[----:B------:R-:W0:Y:S02]  /*2860*/  MUFU.EX2 R21, R21 ;  /* 0x0000001500157308 */ /* 0x000e240000000800 */
[----:B0-----:R-:W-:-:S06]  /*2870*/  FADD.FTZ R21, R21, 1 ;  /* 0x3f80000015157421 */ /* 0x001fcc0000010000 */
[----:B------:R-:W0:Y:S02]  /*2880*/  MUFU.RCP R15, R21 ;  /* 0x00000015000f7308 */ /* 0x000e240000001000 */
[----:B0-----:R-:W-:-:S05]  /*2890*/  FMUL.FTZ R15, R20, R15 ;  /* 0x0000000f140f7220 */ /* 0x001fca0000410000 */
[----:B------:R3:W-:Y:S02]  /*28a0*/  STG.E.64 desc[UR16][R24.64], R14 ;  /* 0x0000000e18007986 */ /* 0x0007e4000c101b10 */
.L_x_1884:
[----:B--2---:R-:W-:Y:S05]  /*28b0*/  BSYNC.RECONVERGENT B1 ;  /* 0x0000000000017941 */ /* 0x004fea0003800200 */
.L_x_1883:
[----:B---3--:R-:W-:Y:S01]  /*28c0*/  IADD3 R25, PT, PT, R0, 0x80, RZ ;  /* 0x0000008000197810 */ /* 0x008fe20007ffe0ff */
[----:B------:R-:W-:Y:S03]  /*28d0*/  BSSY.RECONVERGENT B1, `(.L_x_1885) ;  /* 0x0000020000017945 */ /* 0x000fe60003800200 */
[----:B------:R-:W-:Y:S02]  /*28e0*/  ISETP.GE.U32.AND P1, PT, R25, UR14, PT ;  /* 0x0000000e19007c0c */ /* 0x000fe4000bf26070 */
[----:B0-----:R-:W-:-:S04]  /*28f0*/  SHF.R.S32.HI R14, RZ, 0x1f, R25 ;  /* 0x0000001fff0e7819 */ /* 0x001fc80000011419 */
[----:B------:R-:W-:-:S13]  /*2900*/  ISETP.GE.AND.EX P1, PT, R14, UR15, PT, P1 ;  /* 0x0000000f0e007c0c */ /* 0x000fda000bf26310 */
[----:B------:R-:W-:Y:S05]  /*2910*/  @P1 BRA `(.L_x_1886) ;  /* 0x00000000006c1947 */ /* 0x000fea0003800000 */
[----:B------:R-:W0:Y:S01]  /*2920*/  LDCU.64 UR10, c[0x0][0x3e0] ;  /* 0x00007c00ff0a77ac */ /* 0x000e220008000a00 */
[----:B------:R-:W-:Y:S01]  /*2930*/  MOV R15, R5 ;  /* 0x00000005000f7202 */ /* 0x000fe20000000f00 */
[C---:B------:R-:W-:Y:S01]  /*2940*/  FADD.FTZ R18, -R8.reuse, R18 ;  /* 0x0000001208127221 */ /* 0x040fe20000010100 */
[----:B------:R-:W-:Y:S01]  /*2950*/  FADD.FTZ R24, -R8, R19 ;  /* 0x0000001308187221 */ /* 0x000fe20000010100 */
[----:B------:R-:W2:Y:S03]  /*2960*/  LDCU.64 UR12, c[0x0][0x380] ;  /* 0x00007000ff0c77ac */ /* 0x000ea60008000a00 */
[----:B-1----:R-:W-:Y:S01]  /*2970*/  FMUL.FTZ R24, R24, R9 ;  /* 0x0000000918187220 */ /* 0x002fe20000410000 */
[----:B0-----:R-:W-:-:S04]  /*2980*/  IMAD R14, R14, UR10, RZ ;  /* 0x0000000a0e0e7c24 */ /* 0x001fc8000f8e02ff */
[----:B------:R-:W-:Y:S01]  /*2990*/  IMAD R21, R25, UR11, R14 ;  /* 0x0000000b19157c24 */ /* 0x000fe2000f8e020e */
[----:B------:R-:W-:-:S05]  /*29a0*/  MOV R14, R2 ;  /* 0x00000002000e7202 */ /* 0x000fca0000000f00 */
[----:B------:R-:W-:-:S05]  /*29b0*/  IMAD.WIDE.U32 R14, R25, UR10, R14 ;  /* 0x0000000a190e7c25 */ /* 0x000fca000f8e000e */
[----:B------:R-:W-:Y:S01]  /*29c0*/  IADD3 R21, PT, PT, R15, R21, RZ ;  /* 0x000000150f157210 */ /* 0x000fe20007ffe0ff */
[----:B------:R-:W-:Y:S01]  /*29d0*/  FMUL.FTZ R15, R18, R9 ;  /* 0x00000009120f7220 */ /* 0x000fe20000410000 */
[----:B--2---:R-:W-:-:S04]  /*29e0*/  LEA R20, P1, R14, UR12, 0x2 ;  /* 0x0000000c0e147c11 */ /* 0x004fc8000f8210ff */
[----:B------:R-:W-:Y:S01]  /*29f0*/  LEA.HI.X R21, R14, UR13, R21, 0x2, P1 ;  /* 0x0000000d0e157c11 */ /* 0x000fe200088f1415 */
        /* <DEDUP_REMOVED lines=11> */
[----:B-1----:R-:W-:-:S05]  /*2ab0*/  FMUL.FTZ R15, R15, R24 ;  /* 0x000000180f0f7220 */ /* 0x002fca0000410000 */
[----:B------:R0:W-:Y:S02]  /*2ac0*/  STG.E.64 desc[UR16][R20.64], R14 ;  /* 0x0000000e14007986 */ /* 0x0001e4000c101b10 */
.L_x_1886:
[----:B------:R-:W-:Y:S05]  /*2ad0*/  BSYNC.RECONVERGENT B1 ;  /* 0x0000000000017941 */ /* 0x000fea0003800200 */
.L_x_1885:
        /* <DEDUP_REMOVED lines=19> */
[----:B------:R-:W-:Y:S01]  /*2c10*/  FADD.FTZ R16, -R8, R17 ;  /* 0x0000001108107221 */ /* 0x000fe20000010100 */
[----:B--2---:R-:W-:-:S03]  /*2c20*/  LEA R18, P1, R14, UR12, 0x2 ;  /* 0x0000000c0e127c11 */ /* 0x004fc6000f8210ff */
[----:B------:R-:W-:Y:S01]  /*2c30*/  FMUL.FTZ R24, R16, R9 ;  /* 0x0000000910187220 */ /* 0x000fe20000410000 */
[----:B------:R-:W-:Y:S01]  /*2c40*/  LEA.HI.X R19, R14, UR13, R19, 0x2, P1 ;  /* 0x0000000d0e137c11 */ /* 0x000fe200088f1413 */
[----:B-----5:R-:W-:Y:S02]  /*2c50*/  FFMA.FTZ R14, R10, R15, R12 ;  /* 0x0000000f0a0e7223 */ /* 0x020fe4000001000c */
[----:B------:R-:W-:Y:S02]  /*2c60*/  FFMA.FTZ R15, R11, R24, R13 ;  /* 0x000000180b0f7223 */ /* 0x000fe4000001000d */
[----:B------:R-:W-:Y:S02]  /*2c70*/  FMUL.FTZ R16, R14, -1.4426950216293334961 ;  /* 0xbfb8aa3b0e107820 */ /* 0x000fe40000410000 */
[----:B------:R-:W-:-:S04]  /*2c80*/  FMUL.FTZ R21, R15, -1.4426950216293334961 ;  /* 0xbfb8aa3b0f157820 */ /* 0x000fc80000410000 */
        /* <DEDUP_REMOVED lines=9> */
.L_x_1888:
[----:B------:R-:W-:Y:S05]  /*2d20*/  BSYNC.RECONVERGENT B1 ;  /* 0x0000000000017941 */ /* 0x000fea0003800200 */
.L_x_1887:
[----:B------:R-:W-:Y:S05]  /*2d30*/  @P2 BRA `(.L_x_1882) ;  /* 0x0000000000682947 */ /* 0x000fea0003800000 */
[C---:B------:R-:W-:Y:S01]  /*2d40*/  FADD.FTZ R6, -R8.reuse, R6 ;  /* 0x0000000608067221 */ /* 0x040fe20000010100 */
[----:B------:R-:W-:Y:S01]  /*2d50*/  FADD.FTZ R8, -R8, R7 ;  /* 0x0000000708087221 */ /* 0x000fe20000010100 */
[----:B------:R-:W2:Y:S01]  /*2d60*/  LDCU.64 UR10, c[0x0][0x3e0] ;  /* 0x00007c00ff0a77ac */ /* 0x000ea20008000a00 */
        /* <DEDUP_REMOVED lines=8> */
[----:B------:R-:W3:Y:S01]  /*2df0*/  MUFU.EX2 R3, R3 ;  /* 0x0000000300037308 */ /* 0x000ee20000000800 */
[----:B--2---:R-:W-:Y:S02]  /*2e00*/  IMAD R20, R20, UR10, RZ ;  /* 0x0000000a14147c24 */ /* 0x004fe4000f8e02ff */
[----:B------:R-:W-:-:S05]  /*2e10*/  IMAD.WIDE.U32 R4, R23, UR10, R4 ;  /* 0x0000000a17047c25 */ /* 0x000fca000f8e0004 */
[----:B------:R-:W2:Y:S01]  /*2e20*/  MUFU.EX2 R8, R8 ;  /* 0x0000000800087308 */ /* 0x000ea20000000800 */
[----:B-1----:R-:W-:Y:S01]  /*2e30*/  LEA R2, P1, R4, UR12, 0x2 ;  /* 0x0000000c04027c11 */ /* 0x002fe2000f8210ff */
[----:B---3--:R-:W-:Y:S01]  /*2e40*/  FADD.FTZ R6, R3, 1 ;  /* 0x3f80000003067421 */ /* 0x008fe20000010000 */
[----:B------:R-:W-:-:S05]  /*2e50*/  IMAD R3, R23, UR11, R20 ;  /* 0x0000000b17037c24 */ /* 0x000fca000f8e0214 */
[----:B------:R-:W1:Y:S01]  /*2e60*/  MUFU.RCP R7, R6 ;  /* 0x0000000600077308 */ /* 0x000e620000001000 */
[----:B------:R-:W-:Y:S01]  /*2e70*/  IADD3 R3, PT, PT, R5, R3, RZ ;  /* 0x0000000305037210 */ /* 0x000fe20007ffe0ff */
[----:B--2---:R-:W-:-:S03]  /*2e80*/  FADD.FTZ R9, R8, 1 ;  /* 0x3f80000008097421 */ /* 0x004fc60000010000 */
[----:B------:R-:W-:-:S03]  /*2e90*/  LEA.HI.X R3, R4, UR13, R3, 0x2, P1 ;  /* 0x0000000d04037c11 */ /* 0x000fc600088f1403 */
[----:B------:R-:W2:Y:S01]  /*2ea0*/  MUFU.RCP R12, R9 ;  /* 0x00000009000c7308 */ /* 0x000ea20000001000 */
[----:B-1----:R-:W-:Y:S01]  /*2eb0*/  FMUL.FTZ R10, R10, R7 ;  /* 0x000000070a0a7220 */ /* 0x002fe20000410000 */
[----:B--2---:R-:W-:-:S05]  /*2ec0*/  FMUL.FTZ R11, R11, R12 ;  /* 0x0000000c0b0b7220 */ /* 0x004fca0000410000 */
[----:B------:R3:W-:Y:S02]  /*2ed0*/  STG.E.64 desc[UR16][R2.64], R10 ;  /* 0x0000000a02007986 */ /* 0x0007e4000c101b10 */
.L_x_1882:
[----:B------:R-:W-:Y:S05]  /*2ee0*/  BSYNC.RECONVERGENT B0 ;  /* 0x0000000000007941 */ /* 0x000fea0003800200 */
.L_x_1874:
[----:B------:R-:W-:Y:S02]  /*2ef0*/  UIADD3 UR9, UPT, UPT, UR21, UR9, URZ ;  /* 0x0000000915097290 */ /* 0x000fe4000fffe0ff */
[----:B------:R-:W-:Y:S02]  /*2f00*/  UIADD3 UR4, UPT, UPT, UR4, 0x1, URZ ;  /* 0x0000000104047890 */ /* 0x000fe4000fffe0ff */
[----:B------:R-:W-:-:S09]  /*2f10*/  UISETP.GE.AND UP1, UPT, UR9, UR7, UPT ;  /* 0x000000070900728c */ /* 0x000fd2000bf26270 */
[----:B------:R-:W-:Y:S05]  /*2f20*/  BRA.U !UP1, `(.L_x_1889) ;  /* 0xffffffd109dc7547 */ /* 0x000fea000b83ffff */
[----:B------:R-:W-:Y:S05]  /*2f30*/  EXIT ;  /* 0x000000000000794d */ /* 0x000fea0003800000 */
.L_x_1890:
        /* <DEDUP_REMOVED lines=12> */
.L_x_2123:


//--------------------- .text._Z35group_norm_nhwc_fwd_one_pass_kernelI11Fp32IOBf16WLi64ELi10ELi640EEv26Group_norm_nhwc_fwd_params --------------------------
	.section	.text._Z35group_norm_nhwc_fwd_one_pass_kernelI11Fp32IOBf16WLi64ELi10ELi640EEv26Group_norm_nhwc_fwd_params,"ax",@progbits
	.align	128
        .global         _Z35group_norm_nhwc_fwd_one_pass_kernelI11Fp32IOBf16WLi64ELi10ELi640EEv26Group_norm_nhwc_fwd_params
        .type           _Z35group_norm_nhwc_fwd_one_pass_kernelI11Fp32IOBf16WLi64ELi10ELi640EEv26Group_norm_nhwc_fwd_params,@function
        .size           _Z35group_norm_nhwc_fwd_one_pass_kernelI11Fp32IOBf16WLi64ELi10ELi640EEv26Group_norm_nhwc_fwd_params,(.L_x_2124 - _Z35group_norm_nhwc_fwd_one_pass_kernelI11Fp32IOBf16WLi64ELi10ELi640EEv26Group_norm_nhwc_fwd_params)
        .other          _Z35group_norm_nhwc_fwd_one_pass_kernelI11Fp32IOBf16WLi64ELi10ELi640EEv26Group_norm_nhwc_fwd_params,@"STO_CUDA_ENTRY STV_DEFAULT"
_Z35group_norm_nhwc_fwd_one_pass_kernelI11Fp32IOBf16WLi64ELi10ELi640EEv26Group_norm_nhwc_fwd_params:
.text._Z35group_norm_nhwc_fwd_one_pass_kernelI11Fp32IOBf16WLi64ELi10ELi640EEv26Group_norm_nhwc_fwd_params:
        /* <DEDUP_REMOVED lines=35> */
.L_x_1906:
        /* <DEDUP_REMOVED lines=93> */
.L_x_1892:
[----:B------:R-:W-:Y:S05]  /*0800*/  BSYNC.RECONVERGENT B0 ;  /* 0x0000000000007941 */ /* 0x000fea0003800200 */
.L_x_1891:
        /* <DEDUP_REMOVED lines=56> */
.L_x_1894:
[----:B------:R-:W-:Y:S05]  /*0b90*/  BSYNC.RECONVERGENT B0 ;  /* 0x0000000000007941 */ /* 0x000fea0003800200 */
.L_x_1893:
        /* <DEDUP_REMOVED lines=31> */
.L_x_1897:
[----:B---3--:R-:W3:Y:S04]  /*0d90*/  LDG.E.STRONG.GPU R10, desc[UR16][R8.64] ;  /* 0x00000010080a7981 */ /* 0x008ee8000c1ef900 */
[----:B---3--:R-:W-:Y:S01]  /*0da0*/  CCTL.IVALL ;  /* 0x00000000ff00798f */ /* 0x008fe20002000000 */
[----:B------:R-:W-:Y:S05]  /*0db0*/  YIELD ;  /* 0x0000000000007946 */ /* 0x000fea0003800000 */
[----:B------:R-:W-:-:S13]  /*0dc0*/  ISETP.NE.AND P1, PT, R10, R13, PT ;  /* 0x0000000d0a00720c */ /* 0x000fda0003f25270 */
[----:B------:R-:W-:Y:S05]  /*0dd0*/  @P1 BRA `(.L_x_1897) ;  /* 0xfffffffc00ec1947 */ /* 0x000fea000383ffff */
.L_x_1896:
        /* <DEDUP_REMOVED lines=15> */
.L_x_1899:
        /* <DEDUP_REMOVED lines=64> */
[----:B--2---:R-:W-:Y:S02]  /*12d0*/  MOV R16, UR24 ;  /* 0x0000001800107c02 */ /* 0x004fe40008000f00 */
[----:B------:R-:W-:Y:S02]  /*12e0*/  MOV R17, UR25 ;  /* 0x0000001900117c02 */ /* 0x000fe40008000f00 */
[----:B------:R-:W2:Y:S04]  /*12f0*/  @!P6 LDG.E.64 R14, desc[UR16][R14.64] ;  /* 0x000000100e0ee981 */ /* 0x000ea8000c1e1b00 */
        /* <DEDUP_REMOVED lines=24> */
.L_x_1898:
        /* <DEDUP_REMOVED lines=34> */
[----:B------:R-:W-:Y:S01]  /*16a0*/  MOV R12, UR10 ;  /* 0x0000000a000c7c02 */ /* 0x000fe20008000f00 */
[----:B------:R-:W-:-:S03]  /*16b0*/  IMAD.U32 R13, RZ, RZ, UR11 ;  /* 0x0000000bff0d7e24 */ /* 0x000fc6000f8e00ff */
[----:B------:R-:W2:Y:S01]  /*16c0*/  @!P4 LDG.E.64 R10, desc[UR16][R10.64] ;  /* 0x000000100a0ac981 */ /* 0x000ea2000c1e1b00 */
[----:B-1----:R-:W-:Y:S02]  /*16d0*/  MOV R14, UR12 ;  /* 0x0000000c000e7c02 */ /* 0x002fe40008000f00 */
[----:B------:R-:W-:Y:S01]  /*16e0*/  MOV R15, UR13 ;  /* 0x0000000d000f7c02 */ /* 0x000fe20008000f00 */
[----:B------:R-:W3:Y:S05]  /*16f0*/  @!P5 LDG.E.64 R12, desc[UR16][R12.64] ;  /* 0x000000100c0cd981 */ /* 0x000eea000c1e1b00 */
        /* <DEDUP_REMOVED lines=12> */
.L_x_1900:
        /* <DEDUP_REMOVED lines=27> */
.L_x_1901:
        /* <DEDUP_REMOVED lines=13> */
.L_x_1902:
[----:B------:R-:W-:Y:S05]  /*1a40*/  BSYNC.RECONVERGENT B0 ;  /* 0x0000000000007941 */ /* 0x000fea0003800200 */
.L_x_1895:
        /* <DEDUP_REMOVED lines=18> */
[----:B--2---:R-:W2:Y:S04]  /*1b70*/  LDG.E.U16 R16, desc[UR16][R10.64] ;  /* 0x000000100a107981 */ /* 0x004ea8000c1e1500 */
[----:B------:R-:W3:Y:S04]  /*1b80*/  LDG.E.U16 R0, desc[UR16][R8.64] ;  /* 0x0000001008007981 */ /* 0x000ee8000c1e1500 */
[----:B------:R1:W4:Y:S04]  /*1b90*/  LDG.E.U16 R25, desc[UR16][R8.64+0x2] ;  /* 0x0000021008197981 */ /* 0x000328000c1e1500 */
[----:B------:R2:W5:Y:S04]  /*1ba0*/  LDG.E.U16 R10, desc[UR16][R10.64+0x2] ;  /* 0x000002100a0a7981 */ /* 0x000568000c1e1500 */
[----:B------:R-:W0:Y:S01]  /*1bb0*/  LDS.64 R18, [UR5+0xc0] ;  /* 0x0000c005ff127984 */ /* 0x000e220008000a00 */
[----:B------:R-:W1:Y:S01]  /*1bc0*/  LDCU.U8 UR5, c[0x0][0x3fc] ;  /* 0x00007f80ff0577ac */ /* 0x000e620008000000 */
[----:B0-----:R-:W-:-:S04]  /*1bd0*/  FMUL.FTZ R18, R18, UR10 ;  /* 0x0000000a12127c20 */ /* 0x001fc80008410000 */
[----:B------:R-:W-:-:S04]  /*1be0*/  FMUL.FTZ R12, R18, R18 ;  /* 0x00000012120c7220 */ /* 0x000fc80000410000 */
[----:B------:R-:W-:Y:S01]  /*1bf0*/  FFMA.FTZ R19, R19, UR10, -R12 ;  /* 0x0000000a13137c23 */ /* 0x000fe2000801080c */
[----:B------:R-:W0:Y:S04]  /*1c00*/  LDCU.64 UR10, c[0x0][0x3e8] ;  /* 0x00007d00ff0a77ac */ /* 0x000e280008000a00 */
[----:B------:R-:W-:-:S13]  /*1c10*/  FSETP.GTU.FTZ.AND P1, PT, R19, RZ, PT ;  /* 0x000000ff1300720b */ /* 0x000fda0003f3c000 */
[----:B------:R-:W0:Y:S01]  /*1c20*/  @P1 LDC R12, c[0x0][0x3a8] ;  /* 0x0000ea00ff0c1b82 */ /* 0x000e220000000800 */
[----:B-1----:R-:W-:Y:S01]  /*1c30*/  UISETP.NE.AND UP0, UPT, UR5, URZ, UPT ;  /* 0x000000ff0500728c */ /* 0x002fe2000bf05270 */
[C---:B------:R-:W-:Y:S01]  /*1c40*/  FADD.FTZ R9, -R18.reuse, R4 ;  /* 0x0000000412097221 */ /* 0x040fe20000010100 */
[----:B------:R-:W-:Y:S01]  /*1c50*/  FADD.FTZ R5, -R18, R5 ;  /* 0x0000000512057221 */ /* 0x000fe20000010100 */
[----:B0-----:R-:W-:Y:S01]  /*1c60*/  @P1 FADD.FTZ R19, R19, R12 ;  /* 0x0000000c13131221 */ /* 0x001fe20000010000 */
[----:B------:R-:W-:-:S06]  /*1c70*/  MOV R12, 0x3f800000 ;  /* 0x3f800000000c7802 */ /* 0x000fcc0000000f00 */
[----:B------:R-:W0:Y:S01]  /*1c80*/  @P1 MUFU.RSQ R12, R19 ;  /* 0x00000013000c1308 */ /* 0x000e220000001400 */
[----:B------:R-:W-:-:S04]  /*1c90*/  ISETP.GE.U32.AND P1, PT, R24, UR10, PT ;  /* 0x0000000a18007c0c */ /* 0x000fc8000bf26070 */
[----:B------:R-:W-:Y:S01]  /*1ca0*/  ISETP.GE.AND.EX P1, PT, R3, UR11, PT, P1 ;  /* 0x0000000b03007c0c */ /* 0x000fe2000bf26310 */
[-C--:B0-----:R-:W-:Y:S01]  /*1cb0*/  FMUL.FTZ R9, R9, R12.reuse ;  /* 0x0000000c09097220 */ /* 0x081fe20000410000 */
[----:B------:R-:W-:Y:S01]  /*1cc0*/  FMUL.FTZ R5, R5, R12 ;  /* 0x0000000c05057220 */ /* 0x000fe20000410000 */
[----:B--2---:R-:W-:Y:S02]  /*1cd0*/  SHF.L.U32 R11, R16, 0x10, RZ ;  /* 0x00000010100b7819 */ /* 0x004fe400000006ff */
[----:B---3--:R-:W-:Y:S01]  /*1ce0*/  SHF.L.U32 R0, R0, 0x10, RZ ;  /* 0x0000001000007819 */ /* 0x008fe200000006ff */
[----:B----4-:R-:W-:Y:S01]  /*1cf0*/  IMAD.U32 R8, R25, 0x10000, RZ ;  /* 0x0001000019087824 */ /* 0x010fe200078e00ff */
[----:B-----5:R-:W-:-:S03]  /*1d00*/  SHF.L.U32 R13, R10, 0x10, RZ ;  /* 0x000000100a0d7819 */ /* 0x020fc600000006ff */
[----:B------:R-:W-:Y:S02]  /*1d10*/  FFMA.FTZ R4, R0, R9, R11 ;  /* 0x0000000900047223 */ /* 0x000fe4000001000b */
        /* <DEDUP_REMOVED lines=12> */
.L_x_1903:
[----:B------:R-:W-:Y:S04]  /*1de0*/  BSSY.RECONVERGENT B0, `(.L_x_1904) ;  /* 0x000000c000007945 */ /* 0x000fe80003800200 */
[----:B------:R-:W-:Y:S05]  /*1df0*/  @P1 BRA `(.L_x_1905) ;  /* 0x0000000000281947 */ /* 0x000fea0003800000 */
[----:B------:R-:W0:Y:S01]  /*1e00*/  LDCU.64 UR12, c[0x0][0x3e0] ;  /* 0x00007c00ff0c77ac */ /* 0x000e220008000a00 */
[----:B------:R-:W-:Y:S01]  /*1e10*/  MOV R27, R29 ;  /* 0x0000001d001b7202 */ /* 0x000fe20000000f00 */
[----:B------:R-:W1:Y:S01]  /*1e20*/  LDCU.64 UR10, c[0x0][0x380] ;  /* 0x00007000ff0a77ac */ /* 0x000e620008000a00 */
[----:B0-----:R-:W-:Y:S02]  /*1e30*/  IMAD R9, R3, UR12, RZ ;  /* 0x0000000c03097c24 */ /* 0x001fe4000f8e02ff */
[----:B------:R-:W-:-:S04]  /*1e40*/  IMAD.WIDE.U32 R26, R24, UR12, R26 ;  /* 0x0000000c181a7c25 */ /* 0x000fc8000f8e001a */
[----:B------:R-:W-:Y:S01]  /*1e50*/  IMAD R9, R24, UR13, R9 ;  /* 0x0000000d18097c24 */ /* 0x000fe2000f8e0209 */
[----:B-1----:R-:W-:-:S04]  /*1e60*/  LEA R8, P1, R26, UR10, 0x2 ;  /* 0x0000000a1a087c11 */ /* 0x002fc8000f8210ff */
[----:B------:R-:W-:-:S04]  /*1e70*/  IADD3 R9, PT, PT, R27, R9, RZ ;  /* 0x000000091b097210 */ /* 0x000fc80007ffe0ff */
[----:B------:R-:W-:-:S05]  /*1e80*/  LEA.HI.X R9, R26, UR11, R9, 0x2, P1 ;  /* 0x0000000b1a097c11 */ /* 0x000fca00088f1409 */
[----:B------:R0:W-:Y:S02]  /*1e90*/  STG.E.64 desc[UR16][R8.64], R4 ;  /* 0x0000000408007986 */ /* 0x0001e4000c101b10 */
.L_x_1905:
[----:B------:R-:W-:Y:S05]  /*1ea0*/  BSYNC.RECONVERGENT B0 ;  /* 0x0000000000007941 */ /* 0x000fea0003800200 */
.L_x_1904:
[----:B------:R-:W-:Y:S02]  /*1eb0*/  UIADD3 UR8, UPT, UPT, UR20, UR8, URZ ;  /* 0x0000000814087290 */ /* 0x000fe4000fffe0ff */
[----:B------:R-:W-:Y:S02]  /*1ec0*/  UIADD3 UR4, UPT, UPT, UR4, 0x1, URZ ;  /* 0x0000000104047890 */ /* 0x000fe4000fffe0ff */
[----:B------:R-:W-:-:S09]  /*1ed0*/  UISETP.GE.AND UP0, UPT, UR8, UR7, UPT ;  /* 0x000000070800728c */ /* 0x000fd2000bf06270 */
[----:B------:R-:W-:Y:S05]  /*1ee0*/  BRA.U !UP0, `(.L_x_1906) ;  /* 0xffffffe108d07547 */ /* 0x000fea000b83ffff */
[----:B------:R-:W-:Y:S05]  /*1ef0*/  EXIT ;  /* 0x000000000000794d */ /* 0x000fea0003800000 */
.L_x_1907:
        /* <DEDUP_REMOVED lines=16> */
.L_x_2124:


//--------------------- .text._Z35group_norm_nhwc_fwd_one_pass_kernelI11Fp32IOBf16WLi128ELi10ELi640EEv26Group_norm_nhwc_fwd_params --------------------------
	.section	.text._Z35group_norm_nhwc_fwd_one_pass_kernelI11Fp32IOBf16WLi128ELi10ELi640EEv26Group_norm_nhwc_fwd_params,"ax",@progbits
	.align	128
        .global         _Z35group_norm_nhwc_fwd_one_pass_kernelI11Fp32IOBf16WLi128ELi10ELi640EEv26Group_norm_nhwc_fwd_params
        .type           _Z35group_norm_nhwc_fwd_one_pass_kernelI11Fp32IOBf16WLi128ELi10ELi640EEv26Group_norm_nhwc_fwd_params,@function
        .size           _Z35group_norm_nhwc_fwd_one_pass_kernelI11Fp32IOBf16WLi128ELi10ELi640EEv26Group_norm_nhwc_fwd_params,(.L_x_2125 - _Z35group_norm_nhwc_fwd_one_pass_kernelI11Fp32IOBf16WLi128ELi10ELi640EEv26Group_norm_nhwc_fwd_params)
        .other          _Z35group_norm_nhwc_fwd_one_pass_kernelI11Fp32IOBf16WLi128ELi10ELi640EEv26Group_norm_nhwc_fwd_params,@"STO_CUDA_ENTRY STV_DEFAULT"
_Z35group_norm_nhwc_fwd_one_pass_kernelI11Fp32IOBf16WLi128ELi10ELi640EEv26Group_norm_nhwc_fwd_params:
.text._Z35group_norm_nhwc_fwd_one_pass_kernelI11Fp32IOBf16WLi128ELi10ELi640EEv26Group_norm_nhwc_fwd_params:
        /* <DEDUP_REMOVED lines=35> */
.L_x_1923:
        /* <DEDUP_REMOVED lines=93> */
.L_x_1909:
[----:B------:R-:W-:Y:S05]  /*0800*/  BSYNC.RECONVERGENT B0 ;  /* 0x0000000000007941 */ /* 0x000fea0003800200 */
.L_x_1908:
        /* <DEDUP_REMOVED lines=56> */
.L_x_1911:
[----:B------:R-:W-:Y:S05]  /*0b90*/  BSYNC.RECONVERGENT B0 ;  /* 0x0000000000007941 */ /* 0x000fea0003800200 */
.L_x_1910:
        /* <DEDUP_REMOVED lines=31> */
.L_x_1914:
[----:B---3--:R-:W3:Y:S04]  /*0d90*/  LDG.E.STRONG.GPU R10, desc[UR16][R8.64] ;  /* 0x00000010080a7981 */ /* 0x008ee8000c1ef900 */
[----:B---3--:R-:W-:Y:S01]  /*0da0*/  CCTL.IVALL ;  /* 0x00000000ff00798f */ /* 0x008fe20002000000 */
[----:B------:R-:W-:Y:S05]  /*0db0*/  YIELD ;  /* 0x0000000000007946 */ /* 0x000fea0003800000 */
[----:B------:R-:W-:-:S13]  /*0dc0*/  ISETP.NE.AND P1, PT, R10, R13, PT ;  /* 0x0000000d0a00720c */ /* 0x000fda0003f25270 */
[----:B------:R-:W-:Y:S05]  /*0dd0*/  @P1 BRA `(.L_x_1914) ;  /* 0xfffffffc00ec1947 */ /* 0x000fea000383ffff */
.L_x_1913:
        /* <DEDUP_REMOVED lines=15> */
.L_x_1916:
        /* <DEDUP_REMOVED lines=91> */
.L_x_1915:
        /* <DEDUP_REMOVED lines=52> */
.L_x_1917:
        /* <DEDUP_REMOVED lines=27> */
.L_x_1918:
        /* <DEDUP_REMOVED lines=13> */
.L_x_1919:
[----:B------:R-:W-:Y:S05]  /*1a40*/  BSYNC.RECONVERGENT B0 ;  /* 0x0000000000007941 */ /* 0x000fea0003800200 */
.L_x_1912:
        /* <DEDUP_REMOVED lines=57> */
.L_x_1920:
        /* <DEDUP_REMOVED lines=12> */
.L_x_1922:
[----:B------:R-:W-:Y:S05]  /*1ea0*/  BSYNC.RECONVERGENT B0 ;  /* 0x0000000000007941 */ /* 0x000fea0003800200 */
.L_x_1921:
[----:B------:R-:W-:Y:S02]  /*1eb0*/  UIADD3 UR8, UPT, UPT, UR20, UR8, URZ ;  /* 0x0000000814087290 */ /* 0x000fe4000fffe0ff */
[----:B------:R-:W-:Y:S02]  /*1ec0*/  UIADD3 UR4, UPT, UPT, UR4, 0x1, URZ ;  /* 0x0000000104047890 */ /* 0x000fe4000fffe0ff */
[----:B------:R-:W-:-:S09]  /*1ed0*/  UISETP.GE.AND UP0, UPT, UR8, UR7, UPT ;  /* 0x000000070800728c */ /* 0x000fd2000bf06270 */
[----:B------:R-:W-:Y:S05]  /*1ee0*/  BRA.U !UP0, `(.L_x_1923) ;  /* 0xffffffe108d07547 */ /* 0x000fea000b83ffff */
[----:B------:R-:W-:Y:S05]  /*1ef0*/  EXIT ;  /* 0x000000000000794d */ /* 0x000fea0003800000 */
.L_x_1924:
        /* <DEDUP_REMOVED lines=16> */
.L_x_2125:


//--------------------- .text._Z35group_norm_nhwc_fwd_one_pass_kernelI11Fp32IOBf16WLi256ELi10ELi640EEv26Group_norm_nhwc_fwd_params --------------------------
	.section	.text._Z35group_norm_nhwc_fwd_one_pass_kernelI11Fp32IOBf16WLi256ELi10ELi640EEv26Group_norm_nhwc_fwd_params,"ax",@progbits
	.align	128
        .global         _Z35group_norm_nhwc_fwd_one_pass_kernelI11Fp32IOBf16WLi256ELi10ELi640EEv26Group_norm_nhwc_fwd_params
        .type           _Z35group_norm_nhwc_fwd_one_pass_kernelI11Fp32IOBf16WLi256ELi10ELi640EEv26Group_norm_nhwc_fwd_params,@function
        .size           _Z35group_norm_nhwc_fwd_one_pass_kernelI11Fp32IOBf16WLi256ELi10ELi640EEv26Group_norm_nhwc_fwd_params,(.L_x_2126 - _Z35group_norm_nhwc_fwd_one_pass_kernelI11Fp32IOBf16WLi256ELi10ELi640EEv26Group_norm_nhwc_fwd_params)
        .other          _Z35group_norm_nhwc_fwd_one_pass_kernelI11Fp32IOBf16WLi256ELi10ELi640EEv26Group_norm_nhwc_fwd_params,@"STO_CUDA_ENTRY STV_DEFAULT"
_Z35group_norm_nhwc_fwd_one_pass_kernelI11Fp32IOBf16WLi256ELi10ELi640EEv26Group_norm_nhwc_fwd_params:
.text._Z35group_norm_nhwc_fwd_one_pass_kernelI11Fp32IOBf16WLi256ELi10ELi640EEv26Group_norm_nhwc_fwd_params:
        /* <DEDUP_REMOVED lines=36> */
.L_x_1944:
[----:B0-----:R-:W0:Y:S01]  /*0240*/  LDC R0, c[0x0][0x3f8] ;  /* 0x0000fe00ff007b82 */ /* 0x001e220000000800 */
[----:B-1----:R-:W1:Y:S01]  /*0250*/  LDCU.64 UR8, c[0x0][0x3e8] ;  /* 0x00007d00ff0877ac */ /* 0x002e620008000a00 */
[----:B0-----:R-:W-:Y:S02]  /*0260*/  IABS R7, R0 ;  /* 0x0000000000077213 */ /* 0x001fe40000000000 */
[----:B------:R-:W-:Y:S02]  /*0270*/  ISETP.NE.AND P3, PT, R0, RZ, PT ;  /* 0x000000ff0000720c */ /* 0x000fe40003f65270 */
[----:B------:R-:W0:Y:S08]  /*0280*/  I2F.RP R6, R7 ;  /* 0x0000000700067306 */ /* 0x000e300000209400 */
[----:B0-----:R-:W0:Y:S02]  /*0290*/  MUFU.RCP R6, R6 ;  /* 0x0000000600067308 */ /* 0x001e240000001000 */
[----:B0-2---:R-:W-:-:S06]  /*02a0*/  IADD3 R4, PT, PT, R6, 0xffffffe, RZ ;  /* 0x0ffffffe06047810 */ /* 0x005fcc0007ffe0ff */
        /* <DEDUP_REMOVED lines=26> */
[----:B------:R-:W-:-:S03]  /*0450*/  SHF.R.S32.HI R6, RZ, 0x1f, R13 ;  /* 0x0000001fff067819 */ /* 0x000fc6000001140d */
[----:B------:R-:W2:Y:S01]  /*0460*/  @!P1 LDC.64 R4, c[0x0][0x3e0] ;  /* 0x0000f800ff049b82 */ /* 0x000ea20000000a00 */
[----:B------:R-:W-:-:S04]  /*0470*/  IMAD R0, R0, R7, UR7 ;  /* 0x0000000700007e24 */ /* 0x000fc8000f8e0207 */
[----:B------:R-:W-:Y:S02]  /*0480*/  IMAD R0, R0, 0xa, RZ ;  /* 0x0000000a00007824 */ /* 0x000fe400078e02ff */
[----:B0-----:R-:W-:Y:S02]  /*0490*/  IMAD R12, R6, UR8, RZ ;  /* 0x00000008060c7c24 */ /* 0x001fe4000f8e02ff */
[----:B------:R-:W0:Y:S01]  /*04a0*/  @!P2 LDC.64 R6, c[0x0][0x390] ;  /* 0x0000e400ff06ab82 */ /* 0x000e220000000a00 */
[----:B------:R-:W-:Y:S01]  /*04b0*/  IADD3 R24, P3, PT, R0, R11, RZ ;  /* 0x0000000b00187210 */ /* 0x000fe20007f7e0ff */
[----:B------:R-:W-:-:S03]  /*04c0*/  IMAD R27, R13, UR9, R12 ;  /* 0x000000090d1b7c24 */ /* 0x000fc6000f8e020c */
[----:B------:R-:W-:-:S03]  /*04d0*/  LEA.HI.X.SX32 R25, R0, RZ, 0x1, P3 ;  /* 0x000000ff00197211 */ /* 0x000fc600018f0eff */
        /* <DEDUP_REMOVED lines=12> */
[----:B------:R-:W-:-:S03]  /*05a0*/  @!P1 IADD3 R5, PT, PT, R5, R15, RZ ;  /* 0x0000000f05059210 */ /* 0x000fc60007ffe0ff */
[----:B------:R-:W-:Y:S01]  /*05b0*/  @!P2 IMAD.IADD R9, R13, 0x1, R9 ;  /* 0x000000010d09a824 */ /* 0x000fe200078e0209 */
[----:B0-----:R-:W-:Y:S02]  /*05c0*/  @!P2 LEA R8, P4, R12, R6, 0x2 ;  /* 0x000000060c08a211 */ /* 0x001fe400078810ff */
[----:B---3--:R-:W-:Y:S02]  /*05d0*/  @!P1 LEA R10, P3, R4, R10, 0x2 ;  /* 0x0000000a040a9211 */ /* 0x008fe400078610ff */
[----:B------:R-:W-:Y:S02]  /*05e0*/  @!P2 LEA.HI.X R9, R12, R7, R9, 0x2, P4 ;  /* 0x000000070c09a211 */ /* 0x000fe400020f1409 */
[----:B------:R-:W-:Y:S02]  /*05f0*/  CS2R R6, SRZ ;  /* 0x0000000000067805 */ /* 0x000fe4000001ff00 */
[----:B------:R-:W-:Y:S01]  /*0600*/  @!P1 LEA.HI.X R11, R4, R11, R5, 0x2, P3 ;  /* 0x0000000b040b9211 */ /* 0x000fe200018f1405 */
[----:B------:R-:W-:Y:S01]  /*0610*/  HFMA2 R5, -RZ, RZ, 0, 0 ;  /* 0x00000000ff057431 */ /* 0x000fe200000001ff */
[----:B------:R-:W-:-:S02]  /*0620*/  MOV R4, RZ ;  /* 0x000000ff00047202 */ /* 0x000fc40000000f00 */
[----:B------:R-:W2:Y:S04]  /*0630*/  @!P2 LDG.E.64 R6, desc[UR14][R8.64] ;  /* 0x0000000e0806a981 */ /* 0x000ea8000c1e1b00 */
[----:B------:R-:W3:Y:S01]  /*0640*/  @!P1 LDG.E.64 R4, desc[UR14][R10.64] ;  /* 0x0000000e0a049981 */ /* 0x000ee2000c1e1b00 */
[C---:B------:R-:W-:Y:S02]  /*0650*/  ISETP.GT.AND P1, PT, R16.reuse, 0x1e, PT ;  /* 0x0000001e1000780c */ /* 0x040fe40003f24270 */
[----:B------:R-:W-:Y:S01]  /*0660*/  ISETP.GT.AND P2, PT, R16, 0xf, PT ;  /* 0x0000000f1000780c */ /* 0x000fe20003f44270 */
[----:B------:R-:W-:Y:S01]  /*0670*/  BSSY.RECONVERGENT B0, `(.L_x_1925) ;  /* 0x000002d000007945 */ /* 0x000fe20003800200 */
[----:B--2---:R-:W-:Y:S01]  /*0680*/  FMUL.FTZ R21, R7, R7 ;  /* 0x0000000707157220 */ /* 0x004fe20000410000 */
[----:B---3--:R-:W-:Y:S01]  /*0690*/  FMUL.FTZ R13, R5, R5 ;  /* 0x00000005050d7220 */ /* 0x008fe20000410000 */
[----:B------:R-:W-:-:S03]  /*06a0*/  FADD.FTZ R12, R4, R5 ;  /* 0x00000005040c7221 */ /* 0x000fc60000010000 */
        /* <DEDUP_REMOVED lines=41> */
.L_x_1926:
[----:B------:R-:W-:Y:S05]  /*0940*/  BSYNC.RECONVERGENT B0 ;  /* 0x0000000000007941 */ /* 0x000fea0003800200 */
.L_x_1925:
        /* <DEDUP_REMOVED lines=56> */
.L_x_1928:
[----:B------:R-:W-:Y:S05]  /*0cd0*/  BSYNC.RECONVERGENT B0 ;  /* 0x0000000000007941 */ /* 0x000fea0003800200 */
.L_x_1927:
        /* <DEDUP_REMOVED lines=31> */
.L_x_1931:
[----:B---3--:R-:W3:Y:S04]  /*0ed0*/  LDG.E.STRONG.GPU R8, desc[UR14][R10.64] ;  /* 0x0000000e0a087981 */ /* 0x008ee8000c1ef900 */
[----:B---3--:R-:W-:Y:S01]  /*0ee0*/  CCTL.IVALL ;  /* 0x00000000ff00798f */ /* 0x008fe20002000000 */
[----:B------:R-:W-:Y:S05]  /*0ef0*/  YIELD ;  /* 0x0000000000007946 */ /* 0x000fea0003800000 */
[----:B------:R-:W-:-:S13]  /*0f00*/  ISETP.NE.AND P1, PT, R8, R13, PT ;  /* 0x0000000d0800720c */ /* 0x000fda0003f25270 */
[----:B------:R-:W-:Y:S05]  /*0f10*/  @P1 BRA `(.L_x_1931) ;  /* 0xfffffffc00ec1947 */ /* 0x000fea000383ffff */
.L_x_1930:
        /* <DEDUP_REMOVED lines=15> */
.L_x_1933:
[----:B------:R-:W-:Y:S01]  /*1010*/  UIADD3 UR23, UPT, UPT, UR5, 0x1, URZ ;  /* 0x0000000105177890 */ /* 0x000fe2000fffe0ff */
[----:B------:R-:W-:-:S05]  /*1020*/  ISETP.EQ.OR P1, PT, RZ, UR22, P2 ;  /* 0x00000016ff007c0c */ /* 0x000fca0009722670 */
[----:B---3--:R-:W-:-:S04]  /*1030*/  MOV R8, UR23 ;  /* 0x0000001700087c02 */ /* 0x008fc80008000f00 */
[----:B------:R-:W-:Y:S01]  /*1040*/  ISETP.EQ.OR P3, PT, R8, UR13, P2 ;  /* 0x0000000d08007c0c */ /* 0x000fe20009762670 */
[----:B------:R-:W-:-:S03]  /*1050*/  UIADD3 UR23, UPT, UPT, UR5, 0x2, URZ ;  /* 0x0000000205177890 */ /* 0x000fc6000fffe0ff */
[----:B------:R-:W-:-:S05]  /*1060*/  VOTEU.ALL UP0, P1 ;  /* 0x0000000000ff7886 */ /* 0x000fca0000800000 */
[----:B------:R-:W-:Y:S01]  /*1070*/  @!UP0 UIMAD.WIDE.U32 UR24, UR8, 0x8, UR16 ;  /* 0x00000008081888a5 */ /* 0x000fe2000f8e0010 */
[----:B------:R-:W-:-:S03]  /*1080*/  IMAD.U32 R10, RZ, RZ, UR23 ;  /* 0x00000017ff0a7e24 */ /* 0x000fc6000f8e00ff */
[----:B------:R-:W-:Y:S02]  /*1090*/  VOTEU.ALL UP0, P3 ;  /* 0x0000000000ff7886 */ /* 0x000fe40001800000 */
[----:B------:R-:W-:Y:S02]  /*10a0*/  MOV R8, UR24 ;  /* 0x0000001800087c02 */ /* 0x000fe40008000f00 */
[----:B------:R-:W-:Y:S01]  /*10b0*/  MOV R9, UR25 ;  /* 0x0000001900097c02 */ /* 0x000fe20008000f00 */
[----:B------:R-:W-:Y:S01]  /*10c0*/  @!UP0 UIMAD.WIDE.U32 UR24, UR21, 0x8, UR16 ;  /* 0x00000008151888a5 */ /* 0x000fe2000f8e0010 */
[----:B------:R-:W-:Y:S01]  /*10d0*/  ISETP.EQ.OR P6, PT, R10, UR13, P2 ;  /* 0x0000000d0a007c0c */ /* 0x000fe200097c2670 */
[----:B------:R-:W-:-:S03]  /*10e0*/  UIADD3 UR23, UPT, UPT, UR5, 0x3, URZ ;  /* 0x0000000305177890 */ /* 0x000fc6000fffe0ff */
[----:B------:R-:W0:Y:S01]  /*10f0*/  @!P1 LDG.E.64 R8, desc[UR14][R8.64] ;  /* 0x0000000e08089981 */ /* 0x000e22000c1e1b00 */
[----:B------:R-:W-:Y:S02]  /*1100*/  MOV R12, UR24 ;  /* 0x00000018000c7c02 */ /* 0x000fe40008000f00 */
        /* <DEDUP_REMOVED lines=36> */
[----:B------:R-:W-:Y:S01]  /*1350*/  IMAD.U32 R8, RZ, RZ, UR26 ;  /* 0x0000001aff087e24 */ /* 0x000fe2000f8e00ff */
[----:B------:R-:W-:Y:S01]  /*1360*/  MOV R9, UR27 ;  /* 0x0000001b00097c02 */ /* 0x000fe20008000f00 */
        /* <DEDUP_REMOVED lines=37> */
.L_x_1932:
        /* <DEDUP_REMOVED lines=12> */
[----:B------:R-:W-:Y:S02]  /*1680*/  IMAD.U32 R9, RZ, RZ, UR11 ;  /* 0x0000000bff097e24 */ /* 0x000fe4000f8e00ff */
[----:B------:R-:W-:-:S02]  /*1690*/  ISETP.EQ.OR P3, PT, R8, UR13, P2 ;  /* 0x0000000d08007c0c */ /* 0x000fc40009762670 */
[----:B------:R-:W-:Y:S02]  /*16a0*/  MOV R8, UR12 ;  /* 0x0000000c00087c02 */ /* 0x000fe40008000f00 */
[----:B------:R-:W-:Y:S02]  /*16b0*/  ISETP.EQ.OR P4, PT, R9, UR13, P2 ;  /* 0x0000000d09007c0c */ /* 0x000fe40009782670 */
[----:B------:R-:W-:Y:S01]  /*16c0*/  VOTEU.ALL UP1, P1 ;  /* 0x0000000000ff7886 */ /* 0x000fe20000820000 */
[----:B------:R-:W-:-:S04]  /*16d0*/  ISETP.EQ.OR P5, PT, R8, UR13, P2 ;  /* 0x0000000d08007c0c */ /* 0x000fc800097a2670 */
[----:B------:R-:W-:Y:S02]  /*16e0*/  @!UP1 UIMAD UR8, UR5, UR18, UR6 ;  /* 0x00000012050892a4 */ /* 0x000fe4000f8e0206 */
[----:B------:R-:W-:Y:S02]  /*16f0*/  VOTEU.ALL UP0, P3 ;  /* 0x0000000000ff7886 */ /* 0x000fe40001800000 */
[----:B------:R-:W-:Y:S02]  /*1700*/  @!UP1 UIMAD.WIDE.U32 UR8, UR8, 0x8, UR16 ;  /* 0x00000008080898a5 */ /* 0x000fe4000f8e0010 */
[----:B------:R-:W-:Y:S01]  /*1710*/  VOTEU.ALL UP1, P4 ;  /* 0x0000000000ff7886 */ /* 0x000fe20002020000 */
        /* <DEDUP_REMOVED lines=30> */
.L_x_1934:
        /* <DEDUP_REMOVED lines=28> */
.L_x_1935:
        /* <DEDUP_REMOVED lines=13> */
.L_x_1936:
[----:B------:R-:W-:Y:S05]  /*1b90*/  BSYNC.RECONVERGENT B0 ;  /* 0x0000000000007941 */ /* 0x000fea0003800200 */
.L_x_1929:
[----:B------:R-:W4:Y:S01]  /*1ba0*/  S2UR UR8, SR_CgaCtaId ;  /* 0x00000000000879c3 */ /* 0x000f220000008800 */
[----:B------:R-:W5:Y:S01]  /*1bb0*/  LDCU UR9, c[0x0][0x414] ;  /* 0x00008280ff0977ac */ /* 0x000f620008000800 */
[----:B------:R-:W-:Y:S02]  /*1bc0*/  MOV R13, UR7 ;  /* 0x00000007000d7c02 */ /* 0x000fe40008000f00 */
[----:B---3--:R-:W-:Y:S01]  /*1bd0*/  LOP3.LUT R11, R19, 0xffff, RZ, 0xc0, !PT ;  /* 0x0000ffff130b7812 */ /* 0x008fe200078ec0ff */
[----:B------:R-:W-:-:S03]  /*1be0*/  UMOV UR5, 0x400 ;  /* 0x0000040000057882 */ /* 0x000fc60000000000 */
[----:B--2---:R-:W2:Y:S01]  /*1bf0*/  @P0 LDC.64 R28, c[0x0][0x388] ;  /* 0x0000e200ff1c0b82 */ /* 0x004ea20000000a00 */
        /* <DEDUP_REMOVED lines=23> */
[----:B------:R-:W-:Y:S01]  /*1d70*/  HFMA2 R10, -RZ, RZ, 1.875, 0 ;  /* 0x3f800000ff0a7431 */ /* 0x000fe200000001ff */
[----:B-1----:R-:W-:Y:S01]  /*1d80*/  UISETP.NE.AND UP0, UPT, UR5, URZ, UPT ;  /* 0x000000ff0500728c */ /* 0x002fe2000bf05270 */
[----:B------:R-:W-:Y:S01]  /*1d90*/  BSSY.RECONVERGENT B0, `(.L_x_1937) ;  /* 0x0000073000007945 */ /* 0x000fe20003800200 */
[----:B0-----:R-:W-:-:S04]  /*1da0*/  @P1 FADD.FTZ R8, R8, R9 ;  /* 0x0000000908081221 */ /* 0x001fc80000010000 */
[----:B------:R0:W1:Y:S01]  /*1db0*/  @P1 MUFU.RSQ R10, R8 ;  /* 0x00000008000a1308 */ /* 0x0000620000001400 */
[----:B--2---:R-:W-:Y:S01]  /*1dc0*/  SHF.L.U32 R12, R12, 0x10, RZ ;  /* 0x000000100c0c7819 */ /* 0x004fe200000006ff */
[----:B---3--:R-:W-:Y:S01]  /*1dd0*/  IMAD.U32 R15, R28, 0x10000, RZ ;  /* 0x000100001c0f7824 */ /* 0x008fe200078e00ff */
[----:B-----5:R-:W-:Y:S02]  /*1de0*/  SHF.L.U32 R13, R14, 0x10, RZ ;  /* 0x000000100e0d7819 */ /* 0x020fe400000006ff */
[----:B----4-:R-:W-:Y:S01]  /*1df0*/  SHF.L.U32 R14, R29, 0x10, RZ ;  /* 0x000000101d0e7819 */ /* 0x010fe200000006ff */
        /* <DEDUP_REMOVED lines=12> */
[----:B------:R-:W1:Y:S02]  /*1ec0*/  LDCU.64 UR8, c[0x0][0x380] ;  /* 0x00007000ff0877ac */ /* 0x000e640008000a00 */
[----:B------:R-:W-:-:S04]  /*1ed0*/  FMUL.FTZ R5, R5, R10 ;  /* 0x0000000a05057220 */ /* 0x000fc80000410000 */
[----:B------:R-:W-:Y:S01]  /*1ee0*/  FFMA.FTZ R5, R13, R5, R14 ;  /* 0x000000050d057223 */ /* 0x000fe2000001000e */
[----:B0-----:R-:W-:Y:S02]  /*1ef0*/  IMAD R8, R17, UR16, RZ ;  /* 0x0000001011087c24 */ /* 0x001fe4000f8e02ff */
[----:B------:R-:W-:-:S04]  /*1f00*/  IMAD.WIDE.U32 R20, R23, UR16, R20 ;  /* 0x0000001017147c25 */ /* 0x000fc8000f8e0014 */
[----:B------:R-:W-:Y:S01]  /*1f10*/  IMAD R9, R23, UR17, R8 ;  /* 0x0000001117097c24 */ /* 0x000fe2000f8e0208 */
[----:B-1----:R-:W-:-:S04]  /*1f20*/  LEA R8, P1, R20, UR8, 0x2 ;  /* 0x0000000814087c11 */ /* 0x002fc8000f8210ff */
[----:B------:R-:W-:Y:S01]  /*1f30*/  IADD3 R9, PT, PT, R21, R9, RZ ;  /* 0x0000000915097210 */ /* 0x000fe20007ffe0ff */
[----:B------:R-:W-:-:S03]  /*1f40*/  FADD.FTZ R21, -R0, R4 ;  /* 0x0000000400157221 */ /* 0x000fc60000010100 */
[----:B------:R-:W-:Y:S01]  /*1f50*/  LEA.HI.X R9, R20, UR9, R9, 0x2, P1 ;  /* 0x0000000914097c11 */ /* 0x000fe200088f1409 */
[----:B------:R-:W-:-:S04]  /*1f60*/  FMUL.FTZ R4, R21, R10 ;  /* 0x0000000a15047220 */ /* 0x000fc80000410000 */
[----:B------:R-:W-:-:S05]  /*1f70*/  FFMA.FTZ R4, R12, R4, R15 ;  /* 0x000000040c047223 */ /* 0x000fca000001000f */
[----:B------:R0:W-:Y:S02]  /*1f80*/  STG.E.64 desc[UR14][R8.64], R4 ;  /* 0x0000000408007986 */ /* 0x0001e4000c101b0e */
.L_x_1940:
[----:B------:R-:W-:Y:S05]  /*1f90*/  BSYNC.RECONVERGENT B1 ;  /* 0x0000000000017941 */ /* 0x000fea0003800200 */
.L_x_1939:
[----:B------:R-:W-:Y:S05]  /*1fa0*/  @P2 BRA `(.L_x_1941) ;  /* 0x0000000400442947 */ /* 0x000fea0003800000 */
[----:B------:R-:W1:Y:S01]  /*1fb0*/  LDCU.64 UR8, c[0x0][0x3e0] ;  /* 0x00007c00ff0877ac */ /* 0x000e620008000a00 */
[----:B0-----:R-:W-:Y:S01]  /*1fc0*/  MOV R4, R24 ;  /* 0x0000001800047202 */ /* 0x001fe20000000f00 */
[C---:B------:R-:W-:Y:S01]  /*1fd0*/  FADD.FTZ R9, -R0.reuse, R6 ;  /* 0x0000000600097221 */ /* 0x040fe20000010100 */
[----:B------:R-:W-:Y:S01]  /*1fe0*/  MOV R5, R27 ;  /* 0x0000001b00057202 */ /* 0x000fe20000000f00 */
[----:B------:R-:W0:Y:S01]  /*1ff0*/  LDCU.64 UR10, c[0x0][0x380] ;  /* 0x00007000ff0a77ac */ /* 0x000e220008000a00 */
[----:B------:R-:W-:Y:S01]  /*2000*/  FADD.FTZ R7, -R0, R7 ;  /* 0x0000000700077221 */ /* 0x000fe20000010100 */
[----:B------:R-:W-:-:S03]  /*2010*/  FMUL.FTZ R9, R9, R10 ;  /* 0x0000000a09097220 */ /* 0x000fc60000410000 */
[----:B------:R-:W-:Y:S01]  /*2020*/  FMUL.FTZ R10, R7, R10 ;  /* 0x0000000a070a7220 */ /* 0x000fe20000410000 */
[----:B------:R-:W-:-:S03]  /*2030*/  FFMA.FTZ R12, R12, R9, R15 ;  /* 0x000000090c0c7223 */ /* 0x000fc6000001000f */
[----:B------:R-:W-:Y:S01]  /*2040*/  FFMA.FTZ R13, R13, R10, R14 ;  /* 0x0000000a0d0d7223 */ /* 0x000fe2000001000e */
[----:B-1----:R-:W-:Y:S02]  /*2050*/  IMAD R21, R3, UR8, RZ ;  /* 0x0000000803157c24 */ /* 0x002fe4000f8e02ff */
[----:B------:R-:W-:-:S04]  /*2060*/  IMAD.WIDE.U32 R4, R22, UR8, R4 ;  /* 0x0000000816047c25 */ /* 0x000fc8000f8e0004 */
[----:B------:R-:W-:Y:S01]  /*2070*/  IMAD R21, R22, UR9, R21 ;  /* 0x0000000916157c24 */ /* 0x000fe2000f8e0215 */
[----:B0-----:R-:W-:-:S03]  /*2080*/  LEA R6, P1, R4, UR10, 0x2 ;  /* 0x0000000a04067c11 */ /* 0x001fc6000f8210ff */
[----:B------:R-:W-:-:S05]  /*2090*/  IMAD.IADD R21, R5, 0x1, R21 ;  /* 0x0000000105157824 */ /* 0x000fca00078e0215 */
[----:B------:R-:W-:-:S05]  /*20a0*/  LEA.HI.X R7, R4, UR11, R21, 0x2, P1 ;  /* 0x0000000b04077c11 */ /* 0x000fca00088f1415 */
[----:B------:R1:W-:Y:S01]  /*20b0*/  STG.E.64 desc[UR14][R6.64], R12 ;  /* 0x0000000c06007986 */ /* 0x0003e2000c101b0e */
[----:B------:R-:W-:Y:S05]  /*20c0*/  BRA `(.L_x_1941) ;  /* 0x0000000000fc7947 */ /* 0x000fea0003800000 */
.L_x_1938:
        /* <DEDUP_REMOVED lines=13> */
[----:B------:R-:W-:-:S04]  /*21a0*/  FFMA.FTZ R5, R13, R5, R14 ;  /* 0x000000050d057223 */ /* 0x000fc8000001000e */
[----:B------:R-:W-:Y:S01]  /*21b0*/  FMUL.FTZ R28, R5, -1.4426950216293334961 ;  /* 0xbfb8aa3b051c7820 */ /* 0x000fe20000410000 */
[----:B0-----:R-:W-:Y:S02]  /*21c0*/  IMAD R8, R17, UR10, RZ ;  /* 0x0000000a11087c24 */ /* 0x001fe4000f8e02ff */
[----:B------:R-:W-:-:S03]  /*21d0*/  IMAD.WIDE.U32 R20, R23, UR10, R20 ;  /* 0x0000000a17147c25 */ /* 0x000fc6000f8e0014 */
[----:B------:R-:W0:Y:S01]  /*21e0*/  MUFU.EX2 R28, R28 ;  /* 0x0000001c001c7308 */ /* 0x000e220000000800 */
[----:B------:R-:W-:Y:S01]  /*21f0*/  IMAD R9, R23, UR11, R8 ;  /* 0x0000000b17097c24 */ /* 0x000fe2000f8e0208 */
[----:B-1----:R-:W-:-:S04]  /*2200*/  LEA R8, P1, R20, UR16, 0x2 ;  /* 0x0000001014087c11 */ /* 0x002fc8000f8210ff */
        /* <DEDUP_REMOVED lines=14> */
.L_x_1943:
[----:B------:R-:W-:Y:S05]  /*22f0*/  BSYNC.RECONVERGENT B1 ;  /* 0x0000000000017941 */ /* 0x000fea0003800200 */
.L_x_1942:
[----:B------:R-:W-:Y:S05]  /*2300*/  @P2 BRA `(.L_x_1941) ;  /* 0x00000000006c2947 */ /* 0x000fea0003800000 */
[C---:B------:R-:W-:Y:S01]  /*2310*/  FADD.FTZ R7, -R0.reuse, R7 ;  /* 0x0000000700077221 */ /* 0x040fe20000010100 */
[----:B0-----:R-:W-:Y:S01]  /*2320*/  FADD.FTZ R5, -R0, R6 ;  /* 0x0000000600057221 */ /* 0x001fe20000010100 */
        /* <DEDUP_REMOVED lines=16> */
[----:B--2---:R-:W-:Y:S01]  /*2430*/  FADD.FTZ R10, R4, 1 ;  /* 0x3f800000040a7421 */ /* 0x004fe20000010000 */
[----:B-1----:R-:W-:-:S04]  /*2440*/  LEA R4, P1, R6, UR10, 0x2 ;  /* 0x0000000a06047c11 */ /* 0x002fc8000f8210ff */
[----:B------:R-:W-:Y:S01]  /*2450*/  LEA.HI.X R5, R6, UR11, R5, 0x2, P1 ;  /* 0x0000000b06057c11 */ /* 0x000fe200088f1405 */
[----:B------:R-:W1:Y:S01]  /*2460*/  MUFU.RCP R10, R10 ;  /* 0x0000000a000a7308 */ /* 0x000e620000001000 */
[----:B0-----:R-:W-:-:S07]  /*2470*/  FADD.FTZ R8, R0, 1 ;  /* 0x3f80000000087421 */ /* 0x001fce0000010000 */
[----:B------:R-:W0:Y:S01]  /*2480*/  MUFU.RCP R9, R8 ;  /* 0x0000000800097308 */ /* 0x000e220000001000 */
[----:B-1----:R-:W-:Y:S01]  /*2490*/  FMUL.FTZ R13, R13, R10 ;  /* 0x0000000a0d0d7220 */ /* 0x002fe20000410000 */
[----:B0-----:R-:W-:-:S05]  /*24a0*/  FMUL.FTZ R12, R12, R9 ;  /* 0x000000090c0c7220 */ /* 0x001fca0000410000 */
[----:B------:R2:W-:Y:S02]  /*24b0*/  STG.E.64 desc[UR14][R4.64], R12 ;  /* 0x0000000c04007986 */ /* 0x0005e4000c101b0e */
.L_x_1941:
[----:B------:R-:W-:Y:S05]  /*24c0*/  BSYNC.RECONVERGENT B0 ;  /* 0x0000000000007941 */ /* 0x000fea0003800200 */
.L_x_1937:
        /* <DEDUP_REMOVED lines=8> */
.L_x_1945:
        /* <DEDUP_REMOVED lines=11> */
.L_x_2126:


//--------------------- .text._Z35group_norm_nhwc_fwd_one_pass_kernelI11Fp32IOBf16WLi512ELi10ELi640EEv26Group_norm_nhwc_fwd_params --------------------------
	.section	.text._Z35group_norm_nhwc_fwd_one_pass_kernelI11Fp32IOBf16WLi512ELi10ELi640EEv26Group_norm_nhwc_fwd_params,"ax",@progbits
	.align	128
        .global         _Z35group_norm_nhwc_fwd_one_pass_kernelI11Fp32IOBf16WLi512ELi10ELi640EEv26Group_norm_nhwc_fwd_params
        .type           _Z35group_norm_nhwc_fwd_one_pass_kernelI11Fp32IOBf16WLi512ELi10ELi640EEv26Group_norm_nhwc_fwd_params,@function
        .size           _Z35group_norm_nhwc_fwd_one_pass_kernelI11Fp32IOBf16WLi512ELi10ELi640EEv26Group_norm_nhwc_fwd_params,(.L_x_2127 - _Z35group_norm_nhwc_fwd_one_pass_kernelI11Fp32IOBf16WLi512ELi10ELi640EEv26Group_norm_nhwc_fwd_params)
        .other          _Z35group_norm_nhwc_fwd_one_pass_kernelI11Fp32IOBf16WLi512ELi10ELi640EEv26Group_norm_nhwc_fwd_params,@"STO_CUDA_ENTRY STV_DEFAULT"
_Z35group_norm_nhwc_fwd_one_pass_kernelI11Fp32IOBf16WLi512ELi10ELi640EEv26Group_norm_nhwc_fwd_params:
.text._Z35group_norm_nhwc_fwd_one_pass_kernelI11Fp32IOBf16WLi512ELi10ELi640EEv26Group_norm_nhwc_fwd_params:
        /* <DEDUP_REMOVED lines=16> */
[----:B------:R-:W-:Y:S01]  /*0100*/  UMOV UR8, 0x400 ;  /* 0x0000040000087882 */ /* 0x000fe20000000000 */
[----:B------:R-:W0:Y:S01]  /*0110*/  LDCU.64 UR16, c[0x0][0x358] ;  /* 0x00006b00ff1077ac */ /* 0x000e220008000a00 */
[----:B-1----:R-:W-:-:S02]  /*0120*/  MOV R5, UR5 ;  /* 0x0000000500057c02 */ /* 0x002fc40008000f00 */
[----:B-----5:R-:W-:Y:S02]  /*0130*/  ISETP.NE.U32.AND P1, PT, RZ, UR10, PT ;  /* 0x0000000aff007c0c */ /* 0x020fe4000bf25070 */
[C---:B0-----:R-:W-:Y:S01]  /*0140*/  LOP3.LUT R0, R28.reuse, 0xffff, RZ, 0xc0, !PT ;  /* 0x0000ffff1c007812 */ /* 0x041fe200078ec0ff */
[----:B----4-:R-:W-:Y:S01]  /*0150*/  ULEA UR8, UR4, UR8, 0x18 ;  /* 0x0000000804087291 */ /* 0x010fe2000f8ec0ff */
[----:B------:R-:W-:Y:S01]  /*0160*/  LOP3.LUT P0, RZ, R28, UR20, RZ, 0xfc, !PT ;  /* 0x000000141cff7c12 */ /* 0x000fe2000f80fcff */
[----:B---3--:R-:W-:Y:S01]  /*0170*/  UISETP.NE.AND UP0, UPT, UR9, URZ, UPT ;  /* 0x000000ff0900728c */ /* 0x008fe2000bf05270 */
[----:B------:R-:W-:Y:S01]  /*0180*/  SHF.R.U32.HI R31, RZ, 0x2, R28 ;  /* 0x00000002ff1f7819 */ /* 0x000fe2000001161c */
[----:B------:R-:W-:Y:S01]  /*0190*/  IMAD R0, R0, 0x3334, RZ ;  /* 0x0000333400007824 */ /* 0x000fe200078e02ff */
[----:B------:R-:W-:Y:S01]  /*01a0*/  ISETP.NE.AND.EX P0, PT, RZ, UR11, !P0, P1 ;  /* 0x0000000bff007c0c */ /* 0x000fe2000c705310 */
[----:B------:R-:W-:Y:S01]  /*01b0*/  UMOV UR4, URZ ;  /* 0x000000ff00047c82 */ /* 0x000fe20008000000 */
[----:B------:R-:W-:Y:S01]  /*01c0*/  LOP3.LUT R31, R31, 0xf8, RZ, 0xc0, !PT ;  /* 0x000000f81f1f7812 */ /* 0x000fe200078ec0ff */
        /* <DEDUP_REMOVED lines=10> */
[----:B------:R-:W-:Y:S02]  /*0270*/  SHF.L.U32 R2, R2, 0x1, RZ ;  /* 0x0000000102027819 */ /* 0x000fe400000006ff */
[----:B0-----:R-:W-:Y:S02]  /*0280*/  LOP3.LUT R29, R0, 0x7ffffff8, RZ, 0xc0, !PT ;  /* 0x7ffffff8001d7812 */ /* 0x001fe400078ec0ff */
[----:B--2---:R-:W-:-:S07]  /*0290*/  LOP3.LUT R2, R2, 0xffff, RZ, 0xc0, !PT ;  /* 0x0000ffff02027812 */ /* 0x004fce00078ec0ff */
.L_x_1973:
[----:B0-----:R-:W0:Y:S01]  /*02a0*/  LDCU UR5, c[0x0][0x3f8] ;  /* 0x00007f00ff0577ac */ /* 0x001e220008000800 */
[----:B---3--:R-:W-:Y:S02]  /*02b0*/  IABS R10, UR9 ;  /* 0x00000009000a7c13 */ /* 0x008fe40008000000 */
[C---:B------:R-:W-:Y:S01]  /*02c0*/  IADD3 R23, PT, PT, R32.reuse, 0x80, RZ ;  /* 0x0000008020177810 */ /* 0x040fe20007ffe0ff */
[----:B-1----:R-:W1:Y:S01]  /*02d0*/  LDCU.64 UR14, c[0x0][0x3e8] ;  /* 0x00007d00ff0e77ac */ /* 0x002e620008000a00 */
[----:B------:R-:W-:Y:S02]  /*02e0*/  IADD3 R33, PT, PT, R32, 0x100, RZ ;  /* 0x0000010020217810 */ /* 0x000fe40007ffe0ff */
[----:B------:R-:W-:Y:S02]  /*02f0*/  SHF.R.S32.HI R25, RZ, 0x1f, R23 ;  /* 0x0000001fff197819 */ /* 0x000fe40000011417 */
[----:B------:R-:W-:Y:S02]  /*0300*/  SHF.R.S32.HI R27, RZ, 0x1f, R33 ;  /* 0x0000001fff1b7819 */ /* 0x000fe40000011421 */
[----:B------:R-:W-:-:S02]  /*0310*/  SHF.R.S32.HI R21, RZ, 0x1f, R32 ;  /* 0x0000001fff157819 */ /* 0x000fc40000011420 */
[----:B------:R-:W-:Y:S02]  /*0320*/  SHF.R.S32.HI R19, RZ, 0x1f, R30 ;  /* 0x0000001fff137819 */ /* 0x000fe4000001141e */
[----:B0-2-4-:R-:W-:-:S04]  /*0330*/  MOV R4, UR5 ;  /* 0x0000000500047c02 */ /* 0x015fc80008000f00 */
[----:B------:R-:W-:Y:S02]  /*0340*/  IABS R7, R4 ;  /* 0x0000000400077213 */ /* 0x000fe40000000000 */
[----:B-1----:R-:W-:Y:S02]  /*0350*/  ISETP.GE.U32.AND P2, PT, R23, UR14, PT ;  /* 0x0000000e17007c0c */ /* 0x002fe4000bf46070 */
[----:B------:R-:W0:Y:S01]  /*0360*/  I2F.RP R6, R7 ;  /* 0x0000000700067306 */ /* 0x000e220000209400 */
[----:B------:R-:W-:Y:S02]  /*0370*/  ISETP.GE.U32.AND P3, PT, R33, UR14, PT ;  /* 0x0000000e21007c0c */ /* 0x000fe4000bf66070 */
[----:B------:R-:W-:Y:S02]  /*0380*/  ISETP.GE.AND.EX P2, PT, R25, UR15, PT, P2 ;  /* 0x0000000f19007c0c */ /* 0x000fe4000bf46320 */
[----:B------:R-:W-:Y:S02]  /*0390*/  ISETP.GE.AND.EX P3, PT, R27, UR15, PT, P3 ;  /* 0x0000000f1b007c0c */ /* 0x000fe4000bf66330 */
[----:B------:R-:W-:-:S04]  /*03a0*/  ISETP.GE.U32.AND P4, PT, R30, UR14, PT ;  /* 0x0000000e1e007c0c */ /* 0x000fc8000bf86070 */
[----:B------:R-:W-:Y:S01]  /*03b0*/  ISETP.GE.AND.EX P4, PT, R19, UR15, PT, P4 ;  /* 0x0000000f13007c0c */ /* 0x000fe2000bf86340 */
[----:B0-----:R-:W0:Y:S04]  /*03c0*/  MUFU.RCP R6, R6 ;  /* 0x0000000600067308 */ /* 0x001e280000001000 */
[----:B------:R-:W1:Y:S08]  /*03d0*/  @!P2 LDC.64 R16, c[0x0][0x3e0] ;  /* 0x0000f800ff10ab82 */ /* 0x000e700000000a00 */
[----:B------:R-:W2:Y:S01]  /*03e0*/  @!P2 LDC.64 R12, c[0x0][0x390] ;  /* 0x0000e400ff0cab82 */ /* 0x000ea20000000a00 */
[----:B0-----:R-:W-:-:S07]  /*03f0*/  IADD3 R4, PT, PT, R6, 0xffffffe, RZ ;  /* 0x0ffffffe06047810 */ /* 0x001fce0007ffe0ff */
[----:B------:R-:W0:Y:S01]  /*0400*/  @!P3 LDC.64 R14, c[0x0][0x390] ;  /* 0x0000e400ff0ebb82 */ /* 0x000e220000000a00 */
[----:B------:R3:W4:Y:S01]  /*0410*/  F2I.FTZ.U32.TRUNC.NTZ R5, R4 ;  /* 0x0000000400057305 */ /* 0x000722000021f000 */
[----:B-1----:R-:W-:-:S04]  /*0420*/  @!P2 IMAD R18, R25, R16, RZ ;  /* 0x000000101912a224 */ /* 0x002fc800078e02ff */
[----:B------:R-:W-:Y:S02]  /*0430*/  @!P2 IMAD R25, R23, R17, R18 ;  /* 0x000000111719a224 */ /* 0x000fe400078e0212 */
[----:B---3--:R-:W-:Y:S01]  /*0440*/  HFMA2 R4, -RZ, RZ, 0, 0 ;  /* 0x00000000ff047431 */ /* 0x008fe200000001ff */
[----:B----4-:R-:W-:Y:S02]  /*0450*/  R2UR UR11, R5 ;  /* 0x00000000050b72ca */ /* 0x010fe400000e0000 */
[----:B------:R-:W-:Y:S02]  /*0460*/  IADD3 R8, PT, PT, RZ, -R5, RZ ;  /* 0x80000005ff087210 */ /* 0x000fe40007ffe0ff */
[----:B------:R-:W-:-:S03]  /*0470*/  R2UR UR10, R4 ;  /* 0x00000000040a72ca */ /* 0x000fc600000e0000 */
[----:B------:R-:W-:Y:S02]  /*0480*/  IMAD R9, R8, R7, RZ ;  /* 0x0000000708097224 */ /* 0x000fe400078e02ff */
[----:B------:R-:W-:-:S05]  /*0490*/  IMAD.MOV.U32 R8, RZ, RZ, R10 ;  /* 0x000000ffff087224 */ /* 0x000fca00078e000a */
[----:B------:R-:W-:-:S03]  /*04a0*/  R2UR UR12, R8 ;  /* 0x00000000080c72ca */ /* 0x000fc600000e0000 */
[----:B------:R-:W-:-:S05]  /*04b0*/  IMAD.HI.U32 R9, R5, R9, UR10 ;  /* 0x0000000a05097e27 */ /* 0x000fca000f8e0009 */
[----:B------:R-:W-:Y:S02]  /*04c0*/  R2UR UR10, R9 ;  /* 0x00000000090a72ca */ /* 0x000fe400000e0000 */
[----:B------:R-:W1:Y:S11]  /*04d0*/  @!P4 LDC.64 R8, c[0x0][0x3e0] ;  /* 0x0000f800ff08cb82 */ /* 0x000e760000000a00 */
[----:B------:R-:W-:-:S02]  /*04e0*/  UIMAD.WIDE.U32 UR10, UR10, UR12, URZ ;  /* 0x0000000c0a0a72a5 */ /* 0x000fc4000f8e00ff */
[----:B------:R-:W-:-:S04]  /*04f0*/  ULOP3.LUT UR10, UR9, UR5, URZ, 0x3c, !UPT ;  /* 0x00000005090a7292 */ /* 0x000fc8000f8e3cff */
[----:B------:R-:W-:-:S05]  /*0500*/  IADD3 R4, PT, PT, RZ, -UR11, RZ ;  /* 0x8000000bff047c10 */ /* 0x000fca000fffe0ff */
[----:B------:R-:W-:Y:S01]  /*0510*/  IMAD R4, R7, R4, UR12 ;  /* 0x0000000c07047e24 */ /* 0x000fe2000f8e0204 */
[----:B------:R-:W3:Y:S01]  /*0520*/  LDCU.64 UR12, c[0x0][0x3f0] ;  /* 0x00007e00ff0c77ac */ /* 0x000ee20008000a00 */
[----:B-1----:R-:W-:-:S03]  /*0530*/  @!P4 IMAD R19, R19, R8, RZ ;  /* 0x000000081313c224 */ /* 0x002fc600078e02ff */
[----:B------:R-:W-:-:S13]  /*0540*/  ISETP.GT.U32.AND P1, PT, R7, R4, PT ;  /* 0x000000040700720c */ /* 0x000fda0003f24070 */
[----:B------:R-:W-:Y:S01]  /*0550*/  VOTEU.ANY UP2, P1 ;  /* 0x0000000000ff7886 */ /* 0x000fe20000840100 */
[----:B------:R-:W-:Y:S02]  /*0560*/  PLOP3.LUT P1, PT, PT, PT, UP2, 0x80, 0x8 ;  /* 0x000000000008781c */ /* 0x000fe40003f2f028 */
[----:B---3--:R-:W-:Y:S02]  /*0570*/  MOV R5, UR12 ;  /* 0x0000000c00057c02 */ /* 0x008fe40008000f00 */
[----:B------:R-:W-:Y:S02]  /*0580*/  @!UP2 UIADD3 UR11, UPT, UPT, UR11, 0x1, URZ ;  /* 0x000000010b0ba890 */ /* 0x000fe4000fffe0ff */
[----:B------:R-:W-:-:S07]  /*0590*/  UISETP.GE.AND UP2, UPT, UR10, URZ, UPT ;  /* 0x000000ff0a00728c */ /* 0x000fce000bf46270 */
[----:B------:R-:W-:-:S04]  /*05a0*/  @!P1 IADD3 R4, PT, PT, R4, -R7, RZ ;  /* 0x8000000704049210 */ /* 0x000fc80007ffe0ff */
[----:B------:R-:W-:Y:S02]  /*05b0*/  ISETP.GE.U32.AND P1, PT, R4, R7, PT ;  /* 0x000000070400720c */ /* 0x000fe40003f26070 */
[----:B------:R-:W1:Y:S11]  /*05c0*/  @!P3 LDC.64 R6, c[0x0][0x3e0] ;  /* 0x0000f800ff06bb82 */ /* 0x000e760000000a00 */
[----:B------:R-:W-:Y:S01]  /*05d0*/  VOTEU.ANY UP1, P1 ;  /* 0x0000000000ff7886 */ /* 0x000fe20000820100 */
[----:B------:R-:W-:-:S04]  /*05e0*/  ISETP.GE.U32.AND P1, PT, R32, UR14, PT ;  /* 0x0000000e20007c0c */ /* 0x000fc8000bf26070 */
[----:B------:R-:W-:Y:S01]  /*05f0*/  @UP1 UIADD3 UR11, UPT, UPT, UR11, 0x1, URZ ;  /* 0x000000010b0b1890 */ /* 0x000fe2000fffe0ff */
[----:B------:R-:W-:Y:S01]  /*0600*/  ISETP.GE.AND.EX P1, PT, R21, UR15, PT, P1 ;  /* 0x0000000f15007c0c */ /* 0x000fe2000bf26310 */
[----:B------:R-:W-:Y:S02]  /*0610*/  UISETP.NE.AND UP1, UPT, UR5, URZ, UPT ;  /* 0x000000ff0500728c */ /* 0x000fe4000bf25270 */
[----:B------:R-:W-:Y:S01]  /*0620*/  @!UP2 UIADD3 UR11, UPT, UPT, -UR11, URZ, URZ ;  /* 0x000000ff0b0ba290 */ /* 0x000fe2000fffe1ff */
[----:B-1----:R-:W-:-:S04]  /*0630*/  @!P3 IMAD R20, R27, R6, RZ ;  /* 0x000000061b14b224 */ /* 0x002fc800078e02ff */
[----:B------:R-:W-:-:S04]  /*0640*/  @!P3 IMAD R27, R33, R7, R20 ;  /* 0x00000007211bb224 */ /* 0x000fc800078e0214 */
        /* <DEDUP_REMOVED lines=10> */
[----:B------:R-:W-:Y:S01]  /*06f0*/  LEA.HI.X.SX32 R37, R4, RZ, 0x1, P5 ;  /* 0x000000ff04257211 */ /* 0x000fe200028f0eff */
[----:B-1----:R-:W-:Y:S02]  /*0700*/  @!P1 IMAD R18, R21, R10, RZ ;  /* 0x0000000a15129224 */ /* 0x002fe400078e02ff */
[----:B------:R-:W-:Y:S02]  /*0710*/  IMAD.WIDE.U32 R36, R5, UR11, R36 ;  /* 0x0000000b05247c25 */ /* 0x000fe4000f8e0024 */
[----:B------:R-:W1:Y:S02]  /*0720*/  @!P1 LDC.64 R4, c[0x0][0x390] ;  /* 0x0000e400ff049b82 */ /* 0x000e640000000a00 */
[----:B------:R-:W-:Y:S01]  /*0730*/  @!P3 IMAD.MOV.U32 R20, RZ, RZ, R36 ;  /* 0x000000ffff14b224 */ /* 0x000fe200078e0024 */
[----:B------:R-:W-:Y:S02]  /*0740*/  IADD3 R35, PT, PT, R37, UR5, RZ ;  /* 0x0000000525237c10 */ /* 0x000fe4000fffe0ff */
[----:B------:R-:W-:-:S02]  /*0750*/  @!P2 MOV R34, R36 ;  /* 0x000000240022a202 */ /* 0x000fc40000000f00 */
[----:B------:R-:W-:-:S03]  /*0760*/  @!P3 MOV R21, R35 ;  /* 0x000000230015b202 */ /* 0x000fc60000000f00 */
[----:B------:R-:W-:-:S04]  /*0770*/  @!P2 IMAD.WIDE.U32 R16, R23, R16, R34 ;  /* 0x000000101710a225 */ /* 0x000fc800078e0022 */
[----:B------:R-:W-:Y:S01]  /*0780*/  @!P3 IMAD.WIDE.U32 R6, R33, R6, R20 ;  /* 0x000000062106b225 */ /* 0x000fe200078e0014 */
[----:B------:R-:W-:Y:S02]  /*0790*/  @!P1 MOV R20, R36 ;  /* 0x0000002400149202 */ /* 0x000fe40000000f00 */
[----:B------:R-:W-:Y:S01]  /*07a0*/  @!P1 MOV R21, R35 ;  /* 0x0000002300159202 */ /* 0x000fe20000000f00 */
[----:B------:R-:W-:Y:S01]  /*07b0*/  @!P1 IMAD R23, R32, R11, R18 ;  /* 0x0000000b20179224 */ /* 0x000fe200078e0212 */
[----:B------:R-:W-:Y:S02]  /*07c0*/  @!P2 IADD3 R17, PT, PT, R17, R25, RZ ;  /* 0x000000191111a210 */ /* 0x000fe40007ffe0ff */
[----:B--2---:R-:W-:Y:S01]  /*07d0*/  @!P2 LEA R12, P5, R16, R12, 0x2 ;  /* 0x0000000c100ca211 */ /* 0x004fe200078a10ff */
[----:B------:R-:W-:Y:S01]  /*07e0*/  @!P1 IMAD.WIDE.U32 R20, R32, R10, R20 ;  /* 0x0000000a20149225 */ /* 0x000fe200078e0014 */
[----:B------:R-:W-:Y:S01]  /*07f0*/  @!P3 IADD3 R7, PT, PT, R7, R27, RZ ;  /* 0x0000001b0707b210 */ /* 0x000fe20007ffe0ff */
[----:B------:R-:W2:Y:S01]  /*0800*/  @!P4 LDC.64 R10, c[0x0][0x390] ;  /* 0x0000e400ff0acb82 */ /* 0x000ea20000000a00 */
[----:B------:R-:W-:-:S02]  /*0810*/  @!P2 LEA.HI.X R13, R16, R13, R17, 0x2, P5 ;  /* 0x0000000d100da211 */ /* 0x000fc400028f1411 */
[----:B------:R-:W-:Y:S01]  /*0820*/  @!P1 IADD3 R17, PT, PT, R21, R23, RZ ;  /* 0x0000001715119210 */ /* 0x000fe20007ffe0ff */
[----:B------:R-:W-:Y:S01]  /*0830*/  @!P4 IMAD R21, R30, R9, R19 ;  /* 0x000000091e15c224 */ /* 0x000fe200078e0213 */
[----:B-1----:R-:W-:Y:S01]  /*0840*/  @!P1 LEA R16, P5, R20, R4, 0x2 ;  /* 0x0000000414109211 */ /* 0x002fe200078a10ff */
[----:B------:R-:W-:Y:S01]  /*0850*/  @!P4 IMAD.MOV.U32 R19, RZ, RZ, R35 ;  /* 0x000000ffff13c224 */ /* 0x000fe200078e0023 */
[----:B0-----:R-:W-:Y:S02]  /*0860*/  @!P3 LEA R14, P6, R6, R14, 0x2 ;  /* 0x0000000e060eb211 */ /* 0x001fe400078c10ff */
[----:B------:R-:W-:Y:S01]  /*0870*/  @!P1 LEA.HI.X R17, R20, R5, R17, 0x2, P5 ;  /* 0x0000000514119211 */ /* 0x000fe200028f1411 */
[----:B------:R-:W-:Y:S01]  /*0880*/  HFMA2 R5, -RZ, RZ, 0, 0 ;  /* 0x00000000ff057431 */ /* 0x000fe200000001ff */
[----:B------:R-:W-:Y:S02]  /*0890*/  @!P4 MOV R18, R36 ;  /* 0x000000240012c202 */ /* 0x000fe40000000f00 */
[----:B------:R-:W-:-:S02]  /*08a0*/  @!P3 LEA.HI.X R15, R6, R15, R7, 0x2, P6 ;  /* 0x0000000f060fb211 */ /* 0x000fc400030f1407 */
[----:B------:R-:W-:Y:S02]  /*08b0*/  CS2R R6, SRZ ;  /* 0x0000000000067805 */ /* 0x000fe4000001ff00 */
[----:B------:R-:W-:Y:S01]  /*08c0*/  MOV R4, RZ ;  /* 0x000000ff00047202 */ /* 0x000fe20000000f00 */
[----:B------:R-:W-:Y:S01]  /*08d0*/  @!P4 IMAD.WIDE.U32 R18, R30, R8, R18 ;  /* 0x000000081e12c225 */ /* 0x000fe200078e0012 */
[----:B------:R-:W-:Y:S02]  /*08e0*/  CS2R R8, SRZ ;  /* 0x0000000000087805 */ /* 0x000fe4000001ff00 */
[----:B------:R-:W3:Y:S02]  /*08f0*/  @!P1 LDG.E.64 R6, desc[UR16][R16.64] ;  /* 0x0000001010069981 */ /* 0x000ee4000c1e1b00 */
[----:B------:R-:W-:Y:S02]  /*0900*/  @!P4 IADD3 R19, PT, PT, R19, R21, RZ ;  /* 0x000000151313c210 */ /* 0x000fe40007ffe0ff */
[----:B------:R3:W4:Y:S01]  /*0910*/  @!P2 LDG.E.64 R4, desc[UR16][R12.64] ;  /* 0x000000100c04a981 */ /* 0x000722000c1e1b00 */
[----:B--2---:R-:W-:-:S03]  /*0920*/  @!P4 LEA R20, P2, R18, R10, 0x2 ;  /* 0x0000000a1214c211 */ /* 0x004fc600078410ff */
[----:B------:R-:W2:Y:S01]  /*0930*/  @!P3 LDG.E.64 R8, desc[UR16][R14.64] ;  /* 0x000000100e08b981 */ /* 0x000ea2000c1e1b00 */
[----:B------:R-:W-:Y:S02]  /*0940*/  @!P4 LEA.HI.X R21, R18, R11, R19, 0x2, P2 ;  /* 0x0000000b1215c211 */ /* 0x000fe400010f1413 */
[----:B------:R-:W-:-:S06]  /*0950*/  CS2R R10, SRZ ;  /* 0x00000000000a7805 */ /* 0x000fcc000001ff00 */
[----:B------:R-:W5:Y:S01]  /*0960*/  @!P4 LDG.E.64 R10, desc[UR16][R20.64] ;  /* 0x00000010140ac981 */ /* 0x000f62000c1e1b00 */
[C---:B------:R-:W-:Y:S02]  /*0970*/  ISETP.GT.AND P2, PT, R3.reuse, 0x1e, PT ;  /* 0x0000001e0300780c */ /* 0x040fe40003f44270 */
[----:B------:R-:W-:Y:S01]  /*0980*/  ISETP.GT.AND P3, PT, R3, 0xf, PT ;  /* 0x0000000f0300780c */ /* 0x000fe20003f64270 */
[----:B------:R-:W-:Y:S01]  /*0990*/  BSSY.RECONVERGENT B0, `(.L_x_1946) ;  /* 0x0000031000007945 */ /* 0x000fe20003800200 */
[----:B---3--:R-:W-:Y:S01]  /*09a0*/  FMUL.FTZ R13, R7, R7 ;  /* 0x00000007070d7220 */ /* 0x008fe20000410000 */
[C---:B------:R-:W-:Y:S01]  /*09b0*/  FADD.FTZ R12, R6.reuse, R7 ;  /* 0x00000007060c7221 */ /* 0x040fe20000010000 */
[----:B----4-:R-:W-:Y:S02]  /*09c0*/  FMUL.FTZ R19, R5, R5 ;  /* 0x0000000505137220 */ /* 0x010fe40000410000 */
[----:B------:R-:W-:Y:S01]  /*09d0*/  FFMA.FTZ R13, R6, R6, R13 ;  /* 0x00000006060d7223 */ /* 0x000fe2000001000d */
[C---:B------:R-:W-:Y:S01]  /*09e0*/  FADD.FTZ R17, R4.reuse, R5 ;  /* 0x0000000504117221 */ /* 0x040fe20000010000 */
[----:B------:R-:W-:Y:S01]  /*09f0*/  FADD.FTZ R12, RZ, R12 ;  /* 0x0000000cff0c7221 */ /* 0x000fe20000010000 */
[----:B------:R-:W-:Y:S01]  /*0a00*/  FFMA.FTZ R16, R4, R4, R19 ;  /* 0x0000000404107223 */ /* 0x000fe20000010013 */
[----:B------:R-:W-:Y:S01]  /*0a10*/  FADD.FTZ R13, RZ, R13 ;  /* 0x0000000dff0d7221 */ /* 0x000fe20000010000 */
[----:B--2---:R-:W-:Y:S01]  /*0a20*/  FMUL.FTZ R19, R9, R9 ;  /* 0x0000000909137220 */ /* 0x004fe20000410000 */
[----:B------:R-:W-:Y:S01]  /*0a30*/  FADD.FTZ R12, R12, R17 ;  /* 0x000000110c0c7221 */ /* 0x000fe20000010000 */
[C---:B------:R-:W-:Y:S01]  /*0a40*/  FADD.FTZ R15, R8.reuse, R9 ;  /* 0x00000009080f7221 */ /* 0x040fe20000010000 */
[----:B------:R-:W-:Y:S01]  /*0a50*/  FADD.FTZ R13, R13, R16 ;  /* 0x000000100d0d7221 */ /* 0x000fe20000010000 */
[----:B------:R-:W-:Y:S01]  /*0a60*/  FFMA.FTZ R14, R8, R8, R19 ;  /* 0x00000008080e7223 */ /* 0x000fe20000010013 */
[----:B-----5:R-:W-:Y:S01]  /*0a70*/  FMUL.FTZ R17, R11, R11 ;  /* 0x0000000b0b117220 */ /* 0x020fe20000410000 */
[----:B------:R-:W-:-:S02]  /*0a80*/  FADD.FTZ R12, R12, R15 ;  /* 0x0000000f0c0c7221 */ /* 0x000fc40000010000 */
        /* <DEDUP_REMOVED lines=33> */
.L_x_1947:
[----:B------:R-:W-:Y:S05]  /*0ca0*/  BSYNC.RECONVERGENT B0 ;  /* 0x0000000000007941 */ /* 0x000fea0003800200 */
.L_x_1946:
        /* <DEDUP_REMOVED lines=12> */
[----:B------:R-:W-:-:S03]  /*0d70*/  FADD.FTZ R16, R15, R17 ;  /* 0x000000110f107221 */ /* 0x000fc60000010000 */
[----:B------:R-:W-:Y:S01]  /*0d80*/  FADD.FTZ R17, R13, R18 ;  /* 0x000000120d117221 */ /* 0x000fe20000010000 */
[----:B------:R-:W-:Y:S01]  /*0d90*/  FADD.FTZ R16, R16, R19 ;  /* 0x0000001310107221 */ /* 0x000fe20000010000 */
[----:B0--3--:R-:W0:Y:S02]  /*0da0*/  LDS.128 R12, [UR5+0x50] ;  /* 0x00005005ff0c7984 */ /* 0x009e240008000c00 */
        /* <DEDUP_REMOVED lines=8> */
[----:B------:R-:W-:Y:S01]  /*0e30*/  FADD.FTZ R24, R24, R27 ;  /* 0x0000001b18187221 */ /* 0x000fe20000010000 */
[----:B------:R-:W2:Y:S02]  /*0e40*/  LDS.128 R16, [UR5+0x70] ;  /* 0x00007005ff107984 */ /* 0x000ea40008000c00 */
        /* <DEDUP_REMOVED lines=13> */
[----:B------:R-:W-:Y:S01]  /*0f20*/  FADD.FTZ R18, R16, R19 ;  /* 0x0000001310127221 */ /* 0x000fe20000010000 */
[----:B------:R-:W2:Y:S02]  /*0f30*/  LDS.128 R20, [UR5+0xa0] ;  /* 0x0000a005ff147984 */ /* 0x000ea40008000c00 */
[----:B0-----:R-:W-:Y:S01]  /*0f40*/  FADD.FTZ R19, R17, R24 ;  /* 0x0000001811137221 */ /* 0x001fe20000010000 */
[----:B------:R-:W-:Y:S01]  /*0f50*/  FADD.FTZ R18, R18, R25 ;  /* 0x0000001912127221 */ /* 0x000fe20000010000 */
[----:B------:R-:W0:Y:S02]  /*0f60*/  LDS.64 R16, [UR5+0xb0] ;  /* 0x0000b005ff107984 */ /* 0x000e240008000a00 */
        /* <DEDUP_REMOVED lines=12> */
.L_x_1949:
[----:B------:R-:W-:Y:S05]  /*1030*/  BSYNC.RECONVERGENT B0 ;  /* 0x0000000000007941 */ /* 0x000fea0003800200 */
.L_x_1948:
        /* <DEDUP_REMOVED lines=33> */
.L_x_1952:
[----:B------:R-:W2:Y:S04]  /*1250*/  LDG.E.STRONG.GPU R16, desc[UR16][R12.64] ;  /* 0x000000100c107981 */ /* 0x000ea8000c1ef900 */
[----:B--2---:R-:W-:Y:S01]  /*1260*/  CCTL.IVALL ;  /* 0x00000000ff00798f */ /* 0x004fe20002000000 */
[----:B------:R-:W-:Y:S05]  /*1270*/  YIELD ;  /* 0x0000000000007946 */ /* 0x000fea0003800000 */
[----:B------:R-:W-:-:S13]  /*1280*/  ISETP.NE.AND P4, PT, R16, R19, PT ;  /* 0x000000131000720c */ /* 0x000fda0003f85270 */
[----:B------:R-:W-:Y:S05]  /*1290*/  @P4 BRA `(.L_x_1952) ;  /* 0xfffffffc00ec4947 */ /* 0x000fea000383ffff */
.L_x_1951:
        /* <DEDUP_REMOVED lines=14> */
.L_x_1954:
[----:B------:R-:W-:Y:S01]  /*1380*/  UIADD3 UR26, UPT, UPT, UR5, 0x1, URZ ;  /* 0x00000001051a7890 */ /* 0x000fe2000fffe0ff */
[----:B------:R-:W-:Y:S01]  /*1390*/  ISETP.EQ.OR P2, PT, RZ, UR24, P3 ;  /* 0x00000018ff007c0c */ /* 0x000fe20009f42670 */
[----:B------:R-:W-:-:S04]  /*13a0*/  UIADD3 UR27, UPT, UPT, UR5, 0x2, URZ ;  /* 0x00000002051b7890 */ /* 0x000fc8000fffe0ff */
[----:B------:R-:W-:Y:S01]  /*13b0*/  MOV R12, UR26 ;  /* 0x0000001a000c7c02 */ /* 0x000fe20008000f00 */
[----:B------:R-:W-:Y:S01]  /*13c0*/  UIADD3 UR26, UPT, UPT, UR5, 0x3, URZ ;  /* 0x00000003051a7890 */ /* 0x000fe2000fffe0ff */
[----:B------:R-:W-:Y:S02]  /*13d0*/  MOV R13, UR27 ;  /* 0x0000001b000d7c02 */ /* 0x000fe40008000f00 */
[----:B------:R-:W-:Y:S02]  /*13e0*/  ISETP.EQ.OR P4, PT, R12, UR20, P3 ;  /* 0x000000140c007c0c */ /* 0x000fe40009f82670 */
[----:B------:R-:W-:Y:S01]  /*13f0*/  ISETP.EQ.OR P6, PT, R13, UR20, P3 ;  /* 0x000000140d007c0c */ /* 0x000fe20009fc2670 */
[----:B------:R-:W-:Y:S01]  /*1400*/  IMAD.U32 R12, RZ, RZ, UR26 ;  /* 0x0000001aff0c7e24 */ /* 0x000fe2000f8e00ff */
[----:B------:R-:W-:-:S04]  /*1410*/  VOTEU.ALL UP1, P2 ;  /* 0x0000000000ff7886 */ /* 0x000fc80001020000 */
[----:B------:R-:W-:Y:S01]  /*1420*/  ISETP.EQ.OR P5, PT, R12, UR20, P3 ;  /* 0x000000140c007c0c */ /* 0x000fe20009fa2670 */
[----:B------:R-:W-:-:S04]  /*1430*/  @!UP1 UIMAD.WIDE.U32 UR26, UR11, 0x8, UR18 ;  /* 0x000000080b1a98a5 */ /* 0x000fc8000f8e0012 */
[----:B------:R-:W-:Y:S02]  /*1440*/  VOTEU.ALL UP1, P4 ;  /* 0x0000000000ff7886 */ /* 0x000fe40002020000 */
[----:B------:R-:W-:Y:S01]  /*1450*/  MOV R12, UR26 ;  /* 0x0000001a000c7c02 */ /* 0x000fe20008000f00 */
[----:B------:R-:W-:Y:S01]  /*1460*/  VOTEU.ALL UP2, P6 ;  /* 0x0000000000ff7886 */ /* 0x000fe20003040000 */
[----:B------:R-:W-:Y:S01]  /*1470*/  MOV R13, UR27 ;  /* 0x0000001b000d7c02 */ /* 0x000fe20008000f00 */
[----:B------:R-:W-:-:S03]  /*1480*/  @!UP1 UIMAD.WIDE.U32 UR26, UR23, 0x8, UR18 ;  /* 0x00000008171a98a5 */ /* 0x000fc6000f8e0012 */
[----:B------:R-:W-:Y:S01]  /*1490*/  VOTEU.ALL UP1, P5 ;  /* 0x0000000000ff7886 */ /* 0x000fe20002820000 */
[----:B------:R-:W-:Y:S01]  /*14a0*/  @!UP2 UIMAD.WIDE.U32 UR28, UR12, 0x8, UR18 ;  /* 0x000000080c1ca8a5 */ /* 0x000fe2000f8e0012 */
[----:B------:R-:W0:Y:S01]  /*14b0*/  @!P2 LDG.E.64 R12, desc[UR16][R12.64] ;  /* 0x000000100c0ca981 */ /* 0x000e22000c1e1b00 */
[----:B------:R-:W-:Y:S02]  /*14c0*/  MOV R16, UR26 ;  /* 0x0000001a00107c02 */ /* 0x000fe40008000f00 */
[----:B------:R-:W-:Y:S01]  /*14d0*/  MOV R17, UR27 ;  /* 0x0000001b00117c02 */ /* 0x000fe20008000f00 */
[----:B------:R-:W-:Y:S01]  /*14e0*/  @!UP1 UIMAD.WIDE.U32 UR26, UR22, 0x8, UR18 ;  /* 0x00000008161a98a5 */ /* 0x000fe2000f8e0012 */
[----:B-1----:R-:W-:Y:S02]  /*14f0*/  MOV R18, UR28 ;  /* 0x0000001c00127c02 */ /* 0x002fe40008000f00 */
[----:B--2---:R-:W-:Y:S02]  /*1500*/  MOV R19, UR29 ;  /* 0x0000001d00137c02 */ /* 0x004fe40008000f00 */
[----:B------:R-:W2:Y:S01]  /*1510*/  @!P4 LDG.E.64 R16, desc[UR16][R16.64] ;  /* 0x000000101010c981 */ /* 0x000ea2000c1e1b00 */
[----:B------:R-:W-:-:S02]  /*1520*/  MOV R20, UR26 ;  /* 0x0000001a00147c02 */ /* 0x000fc40008000f00 */
[----:B------:R-:W-:Y:S01]  /*1530*/  MOV R21, UR27 ;  /* 0x0000001b00157c02 */ /* 0x000fe20008000f00 */
[----:B------:R-:W4:Y:S05]  /*1540*/  @!P6 LDG.E.64 R18, desc[UR16][R18.64] ;  /* 0x000000101212e981 */ /* 0x000f2a000c1e1b00 */
[----:B------:R-:W5:Y:S01]  /*1550*/  @!P5 LDG.E.64 R20, desc[UR16][R20.64] ;  /* 0x000000101414d981 */ /* 0x000f62000c1e1b00 */
[----:B------:R-:W-:Y:S02]  /*1560*/  UIADD3 UR26, UPT, UPT, UR5, 0x4, URZ ;  /* 0x00000004051a7890 */ /* 0x000fe4000fffe0ff */
[----:B------:R-:W-:-:S04]  /*1570*/  UIADD3 UR27, UPT, UPT, UR5, 0x5, URZ ;  /* 0x00000005051b7890 */ /* 0x000fc8000fffe0ff */
[----:B------:R-:W-:Y:S01]  /*1580*/  MOV R22, UR26 ;  /* 0x0000001a00167c02 */ /* 0x000fe20008000f00 */
[----:B------:R-:W-:Y:S01]  /*1590*/  UIADD3 UR26, UPT, UPT, UR5, 0x6, URZ ;  /* 0x00000006051a7890 */ /* 0x000fe2000fffe0ff */
[----:B0--3--:R-:W-:Y:S01]  /*15a0*/  @!P2 FADD.FTZ R14, R14, R12 ;  /* 0x0000000c0e0ea221 */ /* 0x009fe20000010000 */
[----:B------:R-:W-:Y:S01]  /*15b0*/  @!P2 FADD.FTZ R15, R15, R13 ;  /* 0x0000000d0f0fa221 */ /* 0x000fe20000010000 */
[----:B------:R-:W-:Y:S01]  /*15c0*/  ISETP.EQ.OR P2, PT, R22, UR20, P3 ;  /* 0x0000001416007c0c */ /* 0x000fe20009f42670 */
[----:B------:R-:W-:Y:S01]  /*15d0*/  IMAD.U32 R12, RZ, RZ, UR27 ;  /* 0x0000001bff0c7e24 */ /* 0x000fe2000f8e00ff */
[----:B------:R-:W-:Y:S01]  /*15e0*/  UIADD3 UR27, UPT, UPT, UR5, 0x7, URZ ;  /* 0x00000007051b7890 */ /* 0x000fe2000fffe0ff */
[----:B--2---:R-:W-:Y:S01]  /*15f0*/  @!P4 FADD.FTZ R14, R14, R16 ;  /* 0x000000100e0ec221 */ /* 0x004fe20000010000 */
[----:B------:R-:W-:Y:S02]  /*1600*/  @!P4 FADD.FTZ R15, R15, R17 ;  /* 0x000000110f0fc221 */ /* 0x000fe40000010000 */
[----:B------:R-:W-:-:S02]  /*1610*/  ISETP.EQ.OR P4, PT, R12, UR20, P3 ;  /* 0x000000140c007c0c */ /* 0x000fc40009f82670 */
[----:B------:R-:W-:Y:S01]  /*1620*/  MOV R12, UR26 ;  /* 0x0000001a000c7c02 */ /* 0x000fe20008000f00 */
[----:B----4-:R-:W-:Y:S01]  /*1630*/  @!P6 FADD.FTZ R14, R14, R18 ;  /* 0x000000120e0ee221 */ /* 0x010fe20000010000 */
[----:B------:R-:W-:Y:S01]  /*1640*/  @!P6 FADD.FTZ R15, R15, R19 ;  /* 0x000000130f0fe221 */ /* 0x000fe20000010000 */
[----:B------:R-:W-:Y:S02]  /*1650*/  MOV R13, UR27 ;  /* 0x0000001b000d7c02 */ /* 0x000fe40008000f00 */
[----:B------:R-:W-:Y:S01]  /*1660*/  VOTEU.ALL UP1, P2 ;  /* 0x0000000000ff7886 */ /* 0x000fe20001020000 */
[----:B------:R-:W-:Y:S01]  /*1670*/  ISETP.EQ.OR P6, PT, R12, UR20, P3 ;  /* 0x000000140c007c0c */ /* 0x000fe20009fc2670 */
[----:B-----5:R-:W-:Y:S01]  /*1680*/  @!P5 FADD.FTZ R14, R14, R20 ;  /* 0x000000140e0ed221 */ /* 0x020fe20000010000 */
[----:B------:R-:W-:Y:S01]  /*1690*/  @!P5 FADD.FTZ R15, R15, R21 ;  /* 0x000000150f0fd221 */ /* 0x000fe20000010000 */
[----:B------:R-:W-:Y:S01]  /*16a0*/  ISETP.EQ.OR P5, PT, R13, UR20, P3 ;  /* 0x000000140d007c0c */ /* 0x000fe20009fa2670 */
[----:B------:R-:W-:Y:S01]  /*16b0*/  @!UP1 UIMAD.WIDE.U32 UR26, UR13, 0x8, UR18 ;  /* 0x000000080d1a98a5 */ /* 0x000fe2000f8e0012 */
[----:B------:R-:W-:-:S05]  /*16c0*/  VOTEU.ALL UP2, P4 ;  /* 0x0000000000ff7886 */ /* 0x000fca0002040000 */
[----:B------:R-:W-:Y:S01]  /*16d0*/  MOV R12, UR26 ;  /* 0x0000001a000c7c02 */ /* 0x000fe20008000f00 */
[----:B------:R-:W-:Y:S01]  /*16e0*/  @!UP2 UIMAD.WIDE.U32 UR28, UR15, 0x8, UR18 ;  /* 0x000000080f1ca8a5 */ /* 0x000fe2000f8e0012 */
[----:B------:R-:W-:Y:S01]  /*16f0*/  MOV R13, UR27 ;  /* 0x0000001b000d7c02 */ /* 0x000fe20008000f00 */
[----:B------:R-:W-:-:S03]  /*1700*/  VOTEU.ALL UP1, P6 ;  /* 0x0000000000ff7886 */ /* 0x000fc60003020000 */
[----:B------:R-:W-:Y:S01]  /*1710*/  VOTEU.ALL UP2, P5 ;  /* 0x0000000000ff7886 */ /* 0x000fe20002840000 */
[----:B------:R-:W-:Y:S01]  /*1720*/  MOV R16, UR28 ;  /* 0x0000001c00107c02 */ /* 0x000fe20008000f00 */
[----:B------:R-:W-:Y:S01]  /*1730*/  @!UP1 UIMAD.WIDE.U32 UR26, UR14, 0x8, UR18 ;  /* 0x000000080e1a98a5 */ /* 0x000fe2000f8e0012 */
[----:B------:R-:W2:Y:S01]  /*1740*/  @!P2 LDG.E.64 R12, desc[UR16][R12.64] ;  /* 0x000000100c0ca981 */ /* 0x000ea2000c1e1b00 */
[----:B------:R-:W-:Y:S01]  /*1750*/  MOV R17, UR29 ;  /* 0x0000001d00117c02 */ /* 0x000fe20008000f00 */
[----:B------:R-:W-:-:S03]  /*1760*/  @!UP2 UIMAD.WIDE.U32 UR28, UR25, 0x8, UR18 ;  /* 0x00000008191ca8a5 */ /* 0x000fc6000f8e0012 */
[----:B------:R-:W-:Y:S02]  /*1770*/  MOV R18, UR26 ;  /* 0x0000001a00127c02 */ /* 0x000fe40008000f00 */
[----:B------:R-:W-:Y:S01]  /*1780*/  MOV R19, UR27 ;  /* 0x0000001b00137c02 */ /* 0x000fe20008000f00 */
[----:B------:R-:W3:Y:S01]  /*1790*/  @!P4 LDG.E.64 R16, desc[UR16][R16.64] ;  /* 0x000000101010c981 */ /* 0x000ee2000c1e1b00 */
[----:B------:R-:W-:Y:S01]  /*17a0*/  MOV R20, UR28 ;  /* 0x0000001c00147c02 */ /* 0x000fe20008000f00 */
[----:B------:R-:W-:-:S03]  /*17b0*/  IMAD.U32 R21, RZ, RZ, UR29 ;  /* 0x0000001dff157e24 */ /* 0x000fc6000f8e00ff */
[----:B------:R-:W4:Y:S04]  /*17c0*/  @!P6 LDG.E.64 R18, desc[UR16][R18.64] ;  /* 0x000000101212e981 */ /* 0x000f28000c1e1b00 */
[----:B------:R-:W5:Y:S01]  /*17d0*/  @!P5 LDG.E.64 R20, desc[UR16][R20.64] ;  /* 0x000000101414d981 */ /* 0x000f62000c1e1b00 */
        /* <DEDUP_REMOVED lines=10> */
[----:B--2---:R-:W-:Y:S01]  /*1880*/  @!P2 FADD.FTZ R14, R14, R12 ;  /* 0x0000000c0e0ea221 */ /* 0x004fe20000010000 */
[----:B------:R-:W-:Y:S01]  /*1890*/  @!P2 FADD.FTZ R15, R15, R13 ;  /* 0x0000000d0f0fa221 */ /* 0x000fe20000010000 */
[----:B------:R-:W-:-:S02]  /*18a0*/  ISETP.NE.AND P2, PT, R29, UR5, PT ;  /* 0x000000051d007c0c */ /* 0x000fc4000bf45270 */
[----:B---3--:R-:W-:Y:S01]  /*18b0*/  @!P4 FADD.FTZ R14, R14, R16 ;  /* 0x000000100e0ec221 */ /* 0x008fe20000010000 */
[----:B------:R-:W-:-:S03]  /*18c0*/  @!P4 FADD.FTZ R15, R15, R17 ;  /* 0x000000110f0fc221 */ /* 0x000fc60000010000 */
[----:B----4-:R-:W-:Y:S01]  /*18d0*/  @!P6 FADD.FTZ R14, R14, R18 ;  /* 0x000000120e0ee221 */ /* 0x010fe20000010000 */
[----:B------:R-:W-:-:S03]  /*18e0*/  @!P6 FADD.FTZ R15, R15, R19 ;  /* 0x000000130f0fe221 */ /* 0x000fc60000010000 */
[----:B-----5:R-:W-:Y:S01]  /*18f0*/  @!P5 FADD.FTZ R14, R14, R20 ;  /* 0x000000140e0ed221 */ /* 0x020fe20000010000 */
[----:B------:R-:W-:Y:S02]  /*1900*/  @!P5 FADD.FTZ R15, R15, R21 ;  /* 0x000000150f0fd221 */ /* 0x000fe40000010000 */
[----:B------:R-:W-:Y:S05]  /*1910*/  @P2 BRA `(.L_x_1954) ;  /* 0xfffffff800982947 */ /* 0x000fea000383ffff */
[----:B------:R-:W-:-:S15]  /*1920*/  R2UR UR5, R29 ;  /* 0x000000001d0572ca */ /* 0x000fde00000e0000 */
.L_x_1953:
[----:B------:R-:W-:-:S04]  /*1930*/  LOP3.LUT R12, R0, 0x7, RZ, 0xc0, !PT ;  /* 0x00000007000c7812 */ /* 0x000fc800078ec0ff */
[----:B------:R-:W-:-:S13]  /*1940*/  ISETP.NE.AND P2, PT, R12, RZ, PT ;  /* 0x000000ff0c00720c */ /* 0x000fda0003f45270 */
[----:B------:R-:W-:Y:S05]  /*1950*/  @!P2 BRA `(.L_x_1950) ;  /* 0x00000004006ca947 */ /* 0x000fea0003800000 */
[----:B------:R-:W-:Y:S02]  /*1960*/  IADD3 R12, PT, PT, R12, -0x1, RZ ;  /* 0xffffffff0c0c7810 */ /* 0x000fe40007ffe0ff */
[----:B------:R-:W-:Y:S02]  /*1970*/  LOP3.LUT P2, R21, R0, 0x3, RZ, 0xc0, !PT ;  /* 0x0000000300157812 */ /* 0x000fe4000784c0ff */
        /* <DEDUP_REMOVED lines=13> */
[----:B------:R-:W-:Y:S02]  /*1a50*/  MOV R16, UR12 ;  /* 0x0000000c00107c02 */ /* 0x000fe40008000f00 */
[----:B------:R-:W-:Y:S02]  /*1a60*/  MOV R17, UR14 ;  /* 0x0000000e00117c02 */ /* 0x000fe40008000f00 */
[----:B------:R-:W-:-:S02]  /*1a70*/  ISETP.EQ.OR P5, PT, R16, UR20, P3 ;  /* 0x0000001410007c0c */ /* 0x000fc40009fa2670 */
[----:B------:R-:W-:Y:S02]  /*1a80*/  ISETP.EQ.OR P4, PT, R17, UR20, P3 ;  /* 0x0000001411007c0c */ /* 0x000fe40009f82670 */
[----:B------:R-:W-:-:S09]  /*1a90*/  MOV R16, UR11 ;  /* 0x0000000b00107c02 */ /* 0x000fd20008000f00 */
[----:B------:R-:W-:Y:S02]  /*1aa0*/  VOTEU.ALL UP1, P5 ;  /* 0x0000000000ff7886 */ /* 0x000fe40002820000 */
[----:B------:R-:W-:-:S03]  /*1ab0*/  VOTEU.ALL UP2, P4 ;  /* 0x0000000000ff7886 */ /* 0x000fc60002040000 */
[----:B------:R-:W-:Y:S02]  /*1ac0*/  @!UP1 UIMAD UR12, UR12, UR21, UR6 ;  /* 0x000000150c0c92a4 */ /* 0x000fe4000f8e0206 */
[----:B------:R-:W-:Y:S02]  /*1ad0*/  @!UP2 UIMAD UR14, UR14, UR21, UR6 ;  /* 0x000000150e0ea2a4 */ /* 0x000fe4000f8e0206 */
[----:B------:R-:W-:Y:S02]  /*1ae0*/  @!UP1 UIMAD.WIDE.U32 UR12, UR12, 0x8, UR18 ;  /* 0x000000080c0c98a5 */ /* 0x000fe4000f8e0012 */
[----:B------:R-:W-:-:S06]  /*1af0*/  @!UP2 UIMAD.WIDE.U32 UR14, UR14, 0x8, UR18 ;  /* 0x000000080e0ea8a5 */ /* 0x000fcc000f8e0012 */
[----:B------:R-:W-:Y:S01]  /*1b00*/  MOV R17, UR15 ;  /* 0x0000000f00117c02 */ /* 0x000fe20008000f00 */
[----:B0--3--:R-:W-:Y:S01]  /*1b10*/  @!P6 FADD.FTZ R14, R14, R12 ;  /* 0x0000000c0e0ee221 */ /* 0x009fe20000010000 */
[----:B------:R-:W-:Y:S01]  /*1b20*/  @!P6 FADD.FTZ R15, R15, R13 ;  /* 0x0000000d0f0fe221 */ /* 0x000fe20000010000 */
[----:B------:R-:W-:Y:S01]  /*1b30*/  ISETP.EQ.OR P6, PT, R16, UR20, P3 ;  /* 0x0000001410007c0c */ /* 0x000fe20009fc2670 */
[----:B------:R-:W-:Y:S01]  /*1b40*/  IMAD.U32 R16, RZ, RZ, UR14 ;  /* 0x0000000eff107e24 */ /* 0x000fe2000f8e00ff */
[----:B------:R-:W-:Y:S02]  /*1b50*/  MOV R12, UR12 ;  /* 0x0000000c000c7c02 */ /* 0x000fe40008000f00 */
[----:B------:R-:W-:-:S03]  /*1b60*/  MOV R13, UR13 ;  /* 0x0000000d000d7c02 */ /* 0x000fc60008000f00 */
[----:B------:R-:W3:Y:S04]  /*1b70*/  @!P4 LDG.E.64 R16, desc[UR16][R16.64] ;  /* 0x000000101010c981 */ /* 0x000ee8000c1e1b00 */
[----:B------:R-:W4:Y:S02]  /*1b80*/  @!P5 LDG.E.64 R12, desc[UR16][R12.64] ;  /* 0x000000100c0cd981 */ /* 0x000f24000c1e1b00 */
[----:B------:R-:W-:-:S05]  /*1b90*/  VOTEU.ALL UP3, P6 ;  /* 0x0000000000ff7886 */ /* 0x000fca0003060000 */
[----:B------:R-:W-:-:S04]  /*1ba0*/  @!UP3 UIMAD UR11, UR11, UR21, UR6 ;  /* 0x000000150b0bb2a4 */ /* 0x000fc8000f8e0206 */
[----:B------:R-:W-:-:S06]  /*1bb0*/  @!UP3 UIMAD.WIDE.U32 UR12, UR11, 0x8, UR18 ;  /* 0x000000080b0cb8a5 */ /* 0x000fcc000f8e0012 */
[----:B-1----:R-:W-:Y:S02]  /*1bc0*/  MOV R18, UR12 ;  /* 0x0000000c00127c02 */ /* 0x002fe40008000f00 */
[----:B--2---:R-:W-:-:S06]  /*1bd0*/  MOV R19, UR13 ;  /* 0x0000000d00137c02 */ /* 0x004fcc0008000f00 */
[----:B------:R-:W2:Y:S01]  /*1be0*/  @!P6 LDG.E.64 R18, desc[UR16][R18.64] ;  /* 0x000000101212e981 */ /* 0x000ea2000c1e1b00 */
[----:B------:R-:W-:-:S04]  /*1bf0*/  MOV R20, UR5 ;  /* 0x0000000500147c02 */ /* 0x000fc80008000f00 */
[----:B------:R-:W-:-:S04]  /*1c00*/  IADD3 R20, PT, PT, R20, 0x4, RZ ;  /* 0x0000000414147810 */ /* 0x000fc80007ffe0ff */
[----:B------:R-:W-:Y:S01]  /*1c10*/  R2UR UR5, R20 ;  /* 0x00000000140572ca */ /* 0x000fe200000e0000 */
[----:B----4-:R-:W-:Y:S01]  /*1c20*/  @!P5 FADD.FTZ R14, R14, R12 ;  /* 0x0000000c0e0ed221 */ /* 0x010fe20000010000 */
[----:B------:R-:W-:-:S03]  /*1c30*/  @!P5 FADD.FTZ R15, R15, R13 ;  /* 0x0000000d0f0fd221 */ /* 0x000fc60000010000 */
[----:B---3--:R-:W-:Y:S01]  /*1c40*/  @!P4 FADD.FTZ R14, R14, R16 ;  /* 0x000000100e0ec221 */ /* 0x008fe20000010000 */
[----:B------:R-:W-:-:S03]  /*1c50*/  @!P4 FADD.FTZ R15, R15, R17 ;  /* 0x000000110f0fc221 */ /* 0x000fc60000010000 */
[----:B--2---:R-:W-:Y:S01]  /*1c60*/  @!P6 FADD.FTZ R14, R14, R18 ;  /* 0x000000120e0ee221 */ /* 0x004fe20000010000 */
[----:B------:R-:W-:-:S07]  /*1c70*/  @!P6 FADD.FTZ R15, R15, R19 ;  /* 0x000000130f0fe221 */ /* 0x000fce0000010000 */
.L_x_1955:
        /* <DEDUP_REMOVED lines=27> */
.L_x_1956:
        /* <DEDUP_REMOVED lines=13> */
.L_x_1957:
[----:B------:R-:W-:Y:S05]  /*1f00*/  BSYNC.RECONVERGENT B0 ;  /* 0x0000000000007941 */ /* 0x000fea0003800200 */
.L_x_1950:
[----:B------:R-:W4:Y:S01]  /*1f10*/  S2UR UR11, SR_CgaCtaId ;  /* 0x00000000000b79c3 */ /* 0x000f220000008800 */
[----:B------:R-:W5:Y:S01]  /*1f20*/  LDCU UR12, c[0x0][0x414] ;  /* 0x00008280ff0c77ac */ /* 0x000f620008000800 */
[----:B------:R-:W-:Y:S02]  /*1f30*/  MOV R23, UR9 ;  /* 0x0000000900177c02 */ /* 0x000fe40008000f00 */
[----:B------:R-:W-:Y:S01]  /*1f40*/  IADD3 R21, PT, PT, R2, UR10, RZ ;  /* 0x0000000a02157c10 */ /* 0x000fe2000fffe0ff */
[----:B------:R-:W-:-:S03]  /*1f50*/  UMOV UR5, 0x400 ;  /* 0x0000040000057882 */ /* 0x000fc60000000000 */
[----:B------:R-:W0:Y:S08]  /*1f60*/  @P0 LDC.64 R16, c[0x0][0x388] ;  /* 0x0000e200ff100b82 */ /* 0x000e300000000a00 */
[----:B-12---:R-:W1:Y:S01]  /*1f70*/  LDC.64 R18, c[0x0][0x398] ;  /* 0x0000e600ff127b82 */ /* 0x006e620000000a00 */
[----:B-----5:R-:W-:Y:S01]  /*1f80*/  @P0 FMUL.FTZ R22, R14, UR12 ;  /* 0x0000000c0e160c20 */ /* 0x020fe20008410000 */
[----:B----4-:R-:W-:-:S06]  /*1f90*/  ULEA UR5, UR11, UR5, 0x18 ;  /* 0x000000050b057291 */ /* 0x010fcc000f8ec0ff */
[----:B------:R-:W2:Y:S01]  /*1fa0*/  LDC.64 R12, c[0x0][0x3a0] ;  /* 0x0000e800ff0c7b82 */ /* 0x000ea20000000a00 */
[----:B0-----:R-:W-:-:S04]  /*1fb0*/  @P0 IMAD.WIDE R16, R23, 0x8, R16 ;  /* 0x0000000817100825 */ /* 0x001fc800078e0210 */
[----:B------:R-:W-:Y:S01]  /*1fc0*/  @P0 FMUL.FTZ R23, R15, UR12 ;  /* 0x0000000c0f170c20 */ /* 0x000fe20008410000 */
[----:B------:R-:W-:Y:S04]  /*1fd0*/  @!P3 STS.64 [UR5+0xc0], R14 ;  /* 0x0000c00eff00b988 */ /* 0x000fe80008000a05 */
[----:B------:R-:W-:Y:S01]  /*1fe0*/  @P0 STG.E.64 desc[UR16][R16.64], R22 ;  /* 0x0000001610000986 */ /* 0x000fe2000c101b10 */
[C---:B-1----:R-:W-:Y:S01]  /*1ff0*/  IMAD.WIDE R18, R21.reuse, 0x2, R18 ;  /* 0x0000000215127825 */ /* 0x042fe200078e0212 */
[----:B------:R-:W-:Y:S03]  /*2000*/  BAR.SYNC.DEFER_BLOCKING 0x0 ;  /* 0x0000000000007b1d */ /* 0x000fe60000010000 */
[----:B--2---:R-:W-:-:S03]  /*2010*/  IMAD.WIDE R20, R21, 0x2, R12 ;  /* 0x0000000215147825 */ /* 0x004fc600078e020c */
[----:B------:R-:W2:Y:S04]  /*2020*/  LDG.E.U16 R24, desc[UR16][R18.64] ;  /* 0x0000001012187981 */ /* 0x000ea8000c1e1500 */
[----:B------:R-:W4:Y:S04]  /*2030*/  LDG.E.U16 R26, desc[UR16][R18.64+0x2] ;  /* 0x00000210121a7981 */ /* 0x000f28000c1e1500 */
[----:B------:R-:W5:Y:S04]  /*2040*/  LDG.E.U16 R27, desc[UR16][R20.64] ;  /* 0x00000010141b7981 */ /* 0x000f68000c1e1500 */
[----:B------:R-:W5:Y:S01]  /*2050*/  LDG.E.U16 R33, desc[UR16][R20.64+0x2] ;  /* 0x0000021014217981 */ /* 0x000f62000c1e1500 */
[----:B------:R-:W-:Y:S01]  /*2060*/  BSSY.RECONVERGENT B0, `(.L_x_1958) ;  /* 0x00000ee000007945 */ /* 0x000fe20003800200 */
[----:B------:R-:W-:-:S02]  /*2070*/  VIADD R25, R32, 0x80 ;  /* 0x0000008020197836 */ /* 0x000fc40000000000 */
[----:B------:R-:W0:Y:S02]  /*2080*/  LDS.64 R38, [UR5+0xc0] ;  /* 0x0000c005ff267984 */ /* 0x000e240008000a00 */
[----:B0-----:R-:W-:-:S04]  /*2090*/  FMUL.FTZ R13, R38, UR12 ;  /* 0x0000000c260d7c20 */ /* 0x001fc80008410000 */
[----:B------:R-:W-:-:S04]  /*20a0*/  FMUL.FTZ R12, R13, R13 ;  /* 0x0000000d0d0c7220 */ /* 0x000fc80000410000 */
[----:B------:R-:W-:-:S05]  /*20b0*/  FFMA.FTZ R12, R39, UR12, -R12 ;  /* 0x0000000c270c7c23 */ /* 0x000fca000801080c */
[----:B------:R-:W-:-:S13]  /*20c0*/  FSETP.GTU.FTZ.AND P2, PT, R12, RZ, PT ;  /* 0x000000ff0c00720b */ /* 0x000fda0003f5c000 */
[----:B---3--:R-:W0:Y:S02]  /*20d0*/  @P2 LDC R15, c[0x0][0x3a8] ;  /* 0x0000ea00ff0f2b82 */ /* 0x008e240000000800 */
[----:B0-----:R-:W-:Y:S01]  /*20e0*/  @P2 FADD.FTZ R22, R12, R15 ;  /* 0x0000000f0c162221 */ /* 0x001fe20000010000 */
[----:B------:R-:W-:-:S06]  /*20f0*/  MOV R12, 0x3f800000 ;  /* 0x3f800000000c7802 */ /* 0x000fcc0000000f00 */
[----:B------:R0:W1:Y:S01]  /*2100*/  @P2 MUFU.RSQ R12, R22 ;  /* 0x00000016000c2308 */ /* 0x0000620000001400 */
[----:B--2---:R-:W-:Y:S02]  /*2110*/  SHF.L.U32 R14, R24, 0x10, RZ ;  /* 0x00000010180e7819 */ /* 0x004fe400000006ff */
[----:B----4-:R-:W-:Y:S02]  /*2120*/  SHF.L.U32 R15, R26, 0x10, RZ ;  /* 0x000000101a0f7819 */ /* 0x010fe400000006ff */
[----:B-----5:R-:W-:Y:S02]  /*2130*/  SHF.L.U32 R17, R27, 0x10, RZ ;  /* 0x000000101b117819 */ /* 0x020fe400000006ff */
[----:B------:R-:W-:Y:S01]  /*2140*/  SHF.L.U32 R16, R33, 0x10, RZ ;  /* 0x0000001021107819 */ /* 0x000fe200000006ff */
[----:B01----:R-:W-:Y:S06]  /*2150*/  BRA.U UP0, `(.L_x_1959) ;  /* 0x0000000500747547 */ /* 0x003fec000b800000 */
[----:B------:R-:W0:Y:S01]  /*2160*/  LDCU.64 UR12, c[0x0][0x3e8] ;  /* 0x00007d00ff0c77ac */ /* 0x000e220008000a00 */
[----:B------:R-:W-:Y:S01]  /*2170*/  SHF.R.S32.HI R21, RZ, 0x1f, R32 ;  /* 0x0000001fff157819 */ /* 0x000fe20000011420 */
[----:B------:R-:W-:Y:S01]  /*2180*/  BSSY.RECONVERGENT B1, `(.L_x_1960) ;  /* 0x000001f000017945 */ /* 0x000fe20003800200 */
[C---:B------:R-:W-:Y:S02]  /*2190*/  IADD3 R22, PT, PT, R32.reuse, 0x100, RZ ;  /* 0x0000010020167810 */ /* 0x040fe40007ffe0ff */
[----:B------:R-:W-:Y:S02]  /*21a0*/  SHF.R.S32.HI R26, RZ, 0x1f, R25 ;  /* 0x0000001fff1a7819 */ /* 0x000fe40000011419 */
[----:B------:R-:W-:Y:S02]  /*21b0*/  SHF.R.S32.HI R23, RZ, 0x1f, R30 ;  /* 0x0000001fff177819 */ /* 0x000fe4000001141e */
[----:B------:R-:W-:Y:S02]  /*21c0*/  SHF.R.S32.HI R24, RZ, 0x1f, R22 ;  /* 0x0000001fff187819 */ /* 0x000fe40000011416 */
[----:B0-----:R-:W-:-:S02]  /*21d0*/  ISETP.GE.U32.AND P2, PT, R32, UR12, PT ;  /* 0x0000000c20007c0c */ /* 0x001fc4000bf46070 */
[----:B------:R-:W-:Y:S02]  /*21e0*/  ISETP.GE.U32.AND P3, PT, R25, UR12, PT ;  /* 0x0000000c19007c0c */ /* 0x000fe4000bf66070 */
[----:B------:R-:W-:Y:S02]  /*21f0*/  ISETP.GE.AND.EX P2, PT, R21, UR13, PT, P2 ;  /* 0x0000000d15007c0c */ /* 0x000fe4000bf46320 */
[----:B------:R-:W-:Y:S02]  /*2200*/  ISETP.GE.U32.AND P4, PT, R22, UR12, PT ;  /* 0x0000000c16007c0c */ /* 0x000fe4000bf86070 */
[----:B------:R-:W-:Y:S02]  /*2210*/  ISETP.GE.U32.AND P1, PT, R30, UR12, PT ;  /* 0x0000000c1e007c0c */ /* 0x000fe4000bf26070 */
[----:B------:R-:W-:Y:S02]  /*2220*/  ISETP.GE.AND.EX P3, PT, R26, UR13, PT, P3 ;  /* 0x0000000d1a007c0c */ /* 0x000fe4000bf66330 */
[----:B------:R-:W-:-:S02]  /*2230*/  ISETP.GE.AND.EX P4, PT, R24, UR13, PT, P4 ;  /* 0x0000000d18007c0c */ /* 0x000fc4000bf86340 */
[----:B------:R-:W-:-:S03]  /*2240*/  ISETP.GE.AND.EX P1, PT, R23, UR13, PT, P1 ;  /* 0x0000000d17007c0c */ /* 0x000fc6000bf26310 */
[----:B------:R-:W-:Y:S10]  /*2250*/  @P2 BRA `(.L_x_1961) ;  /* 0x0000000000442947 */ /* 0x000ff40003800000 */
        /* <DEDUP_REMOVED lines=17> */
.L_x_1961:
[----:B------:R-:W-:Y:S05]  /*2370*/  BSYNC.RECONVERGENT B1 ;  /* 0x0000000000017941 */ /* 0x000fea0003800200 */
.L_x_1960:
[----:B------:R-:W-:Y:S04]  /*2380*/  BSSY.RECONVERGENT B1, `(.L_x_1962) ;  /* 0x0000013000017945 */ /* 0x000fe80003800200 */
[----:B------:R-:W-:Y:S05]  /*2390*/  @P3 BRA `(.L_x_1963) ;  /* 0x0000000000443947 */ /* 0x000fea0003800000 */
[----:B------:R-:W1:Y:S01]  /*23a0*/  LDCU.64 UR10, c[0x0][0x3e0] ;  /* 0x00007c00ff0a77ac */ /* 0x000e620008000a00 */
[----:B0-----:R-:W-:Y:S01]  /*23b0*/  MOV R6, R36 ;  /* 0x0000002400067202 */ /* 0x001fe20000000f00 */
[----:B------:R-:W-:Y:S02]  /*23c0*/  IMAD.MOV.U32 R7, RZ, RZ, R35 ;  /* 0x000000ffff077224 */ /* 0x000fe400078e0023 */
[C---:B------:R-:W-:Y:S01]  /*23d0*/  FADD.FTZ R19, -R13.reuse, R4 ;  /* 0x000000040d137221 */ /* 0x040fe20000010100 */
[----:B------:R-:W0:Y:S01]  /*23e0*/  LDCU.64 UR14, c[0x0][0x380] ;  /* 0x00007000ff0e77ac */ /* 0x000e220008000a00 */
[----:B------:R-:W-:Y:S02]  /*23f0*/  FADD.FTZ R5, -R13, R5 ;  /* 0x000000050d057221 */ /* 0x000fe40000010100 */
[-C--:B------:R-:W-:Y:S02]  /*2400*/  FMUL.FTZ R18, R19, R12.reuse ;  /* 0x0000000c13127220 */ /* 0x080fe40000410000 */
[----:B------:R-:W-:-:S02]  /*2410*/  FMUL.FTZ R19, R5, R12 ;  /* 0x0000000c05137220 */ /* 0x000fc40000410000 */
[----:B------:R-:W-:Y:S02]  /*2420*/  FFMA.FTZ R18, R14, R18, R17 ;  /* 0x000000120e127223 */ /* 0x000fe40000010011 */
[----:B------:R-:W-:Y:S01]  /*2430*/  FFMA.FTZ R19, R15, R19, R16 ;  /* 0x000000130f137223 */ /* 0x000fe20000010010 */
[----:B-1----:R-:W-:Y:S02]  /*2440*/  IMAD R26, R26, UR10, RZ ;  /* 0x0000000a1a1a7c24 */ /* 0x002fe4000f8e02ff */
[----:B------:R-:W-:-:S04]  /*2450*/  IMAD.WIDE.U32 R6, R25, UR10, R6 ;  /* 0x0000000a19067c25 */ /* 0x000fc8000f8e0006 */
[----:B------:R-:W-:Y:S01]  /*2460*/  IMAD R25, R25, UR11, R26 ;  /* 0x0000000b19197c24 */ /* 0x000fe2000f8e021a */
[----:B0-----:R-:W-:-:S04]  /*2470*/  LEA R4, P2, R6, UR14, 0x2 ;  /* 0x0000000e06047c11 */ /* 0x001fc8000f8410ff */
[----:B------:R-:W-:-:S04]  /*2480*/  IADD3 R25, PT, PT, R7, R25, RZ ;  /* 0x0000001907197210 */ /* 0x000fc80007ffe0ff */
[----:B------:R-:W-:-:S05]  /*2490*/  LEA.HI.X R5, R6, UR15, R25, 0x2, P2 ;  /* 0x0000000f06057c11 */ /* 0x000fca00090f1419 */
[----:B------:R1:W-:Y:S02]  /*24a0*/  STG.E.64 desc[UR16][R4.64], R18 ;  /* 0x0000001204007986 */ /* 0x0003e4000c101b10 */
.L_x_1963:
[----:B------:R-:W-:Y:S05]  /*24b0*/  BSYNC.RECONVERGENT B1 ;  /* 0x0000000000017941 */ /* 0x000fea0003800200 */
.L_x_1962:
[----:B------:R-:W-:Y:S04]  /*24c0*/  BSSY.RECONVERGENT B1, `(.L_x_1964) ;  /* 0x0000013000017945 */ /* 0x000fe80003800200 */
[----:B------:R-:W-:Y:S05]  /*24d0*/  @P4 BRA `(.L_x_1965) ;  /* 0x0000000000444947 */ /* 0x000fea0003800000 */
[----:B------:R-:W2:Y:S01]  /*24e0*/  LDCU.64 UR10, c[0x0][0x3e0] ;  /* 0x00007c00ff0a77ac */ /* 0x000ea20008000a00 */
[----:B-1----:R-:W-:Y:S01]  /*24f0*/  MOV R4, R36 ;  /* 0x0000002400047202 */ /* 0x002fe20000000f00 */
[C---:B0-----:R-:W-:Y:S01]  /*2500*/  FADD.FTZ R7, -R13.reuse, R8 ;  /* 0x000000080d077221 */ /* 0x041fe20000010100 */
[----:B------:R-:W-:Y:S01]  /*2510*/  MOV R5, R35 ;  /* 0x0000002300057202 */ /* 0x000fe20000000f00 */
[----:B------:R-:W0:Y:S01]  /*2520*/  LDCU.64 UR14, c[0x0][0x380] ;  /* 0x00007000ff0e77ac */ /* 0x000e220008000a00 */
[----:B------:R-:W-:Y:S01]  /*2530*/  FADD.FTZ R9, -R13, R9 ;  /* 0x000000090d097221 */ /* 0x000fe20000010100 */
[----:B------:R-:W-:-:S03]  /*2540*/  FMUL.FTZ R7, R7, R12 ;  /* 0x0000000c07077220 */ /* 0x000fc60000410000 */
[----:B------:R-:W-:Y:S01]  /*2550*/  FMUL.FTZ R9, R9, R12 ;  /* 0x0000000c09097220 */ /* 0x000fe20000410000 */
[----:B------:R-:W-:-:S03]  /*2560*/  FFMA.FTZ R8, R14, R7, R17 ;  /* 0x000000070e087223 */ /* 0x000fc60000010011 */
[----:B------:R-:W-:Y:S01]  /*2570*/  FFMA.FTZ R9, R15, R9, R16 ;  /* 0x000000090f097223 */ /* 0x000fe20000010010 */
[----:B--2---:R-:W-:Y:S02]  /*2580*/  IMAD R19, R24, UR10, RZ ;  /* 0x0000000a18137c24 */ /* 0x004fe4000f8e02ff */
[----:B------:R-:W-:-:S04]  /*2590*/  IMAD.WIDE.U32 R4, R22, UR10, R4 ;  /* 0x0000000a16047c25 */ /* 0x000fc8000f8e0004 */
[----:B------:R-:W-:Y:S01]  /*25a0*/  IMAD R19, R22, UR11, R19 ;  /* 0x0000000b16137c24 */ /* 0x000fe2000f8e0213 */
[----:B0-----:R-:W-:-:S04]  /*25b0*/  LEA R6, P2, R4, UR14, 0x2 ;  /* 0x0000000e04067c11 */ /* 0x001fc8000f8410ff */
[----:B------:R-:W-:-:S04]  /*25c0*/  IADD3 R19, PT, PT, R5, R19, RZ ;  /* 0x0000001305137210 */ /* 0x000fc80007ffe0ff */
[----:B------:R-:W-:-:S05]  /*25d0*/  LEA.HI.X R7, R4, UR15, R19, 0x2, P2 ;  /* 0x0000000f04077c11 */ /* 0x000fca00090f1413 */
[----:B------:R2:W-:Y:S02]  /*25e0*/  STG.E.64 desc[UR16][R6.64], R8 ;  /* 0x0000000806007986 */ /* 0x0005e4000c101b10 */
.L_x_1965:
[----:B------:R-:W-:Y:S05]  /*25f0*/  BSYNC.RECONVERGENT B1 ;  /* 0x0000000000017941 */ /* 0x000fea0003800200 */
.L_x_1964:
[----:B------:R-:W-:Y:S05]  /*2600*/  @P1 BRA `(.L_x_1966) ;  /* 0x00000008004c1947 */ /* 0x000fea0003800000 */
[----:B------:R-:W3:Y:S01]  /*2610*/  LDCU.64 UR10, c[0x0][0x3e0] ;  /* 0x00007c00ff0a77ac */ /* 0x000ee20008000a00 */
[----:B-1----:R-:W-:Y:S01]  /*2620*/  MOV R4, R36 ;  /* 0x0000002400047202 */ /* 0x002fe20000000f00 */
[C---:B0-2---:R-:W-:Y:S01]  /*2630*/  FADD.FTZ R7, -R13.reuse, R10 ;  /* 0x0000000a0d077221 */ /* 0x045fe20000010100 */
[----:B------:R-:W-:Y:S01]  /*2640*/  MOV R5, R35 ;  /* 0x0000002300057202 */ /* 0x000fe20000000f00 */
[----:B------:R-:W0:Y:S01]  /*2650*/  LDCU.64 UR12, c[0x0][0x380] ;  /* 0x00007000ff0c77ac */ /* 0x000e220008000a00 */
[----:B------:R-:W-:Y:S01]  /*2660*/  FADD.FTZ R11, -R13, R11 ;  /* 0x0000000b0d0b7221 */ /* 0x000fe20000010100 */
[----:B------:R-:W-:-:S03]  /*2670*/  FMUL.FTZ R7, R7, R12 ;  /* 0x0000000c07077220 */ /* 0x000fc60000410000 */
[----:B------:R-:W-:Y:S01]  /*2680*/  FMUL.FTZ R11, R11, R12 ;  /* 0x0000000c0b0b7220 */ /* 0x000fe20000410000 */
[----:B------:R-:W-:-:S03]  /*2690*/  FFMA.FTZ R10, R14, R7, R17 ;  /* 0x000000070e0a7223 */ /* 0x000fc60000010011 */
[----:B------:R-:W-:Y:S01]  /*26a0*/  FFMA.FTZ R11, R15, R11, R16 ;  /* 0x0000000b0f0b7223 */ /* 0x000fe20000010010 */
[----:B---3--:R-:W-:Y:S02]  /*26b0*/  IMAD R23, R23, UR10, RZ ;  /* 0x0000000a17177c24 */ /* 0x008fe4000f8e02ff */
[----:B------:R-:W-:-:S04]  /*26c0*/  IMAD.WIDE.U32 R4, R30, UR10, R4 ;  /* 0x0000000a1e047c25 */ /* 0x000fc8000f8e0004 */
[----:B------:R-:W-:Y:S01]  /*26d0*/  IMAD R23, R30, UR11, R23 ;  /* 0x0000000b1e177c24 */ /* 0x000fe2000f8e0217 */
[----:B0-----:R-:W-:-:S04]  /*26e0*/  LEA R6, P1, R4, UR12, 0x2 ;  /* 0x0000000c04067c11 */ /* 0x001fc8000f8210ff */
[----:B------:R-:W-:-:S04]  /*26f0*/  IADD3 R23, PT, PT, R5, R23, RZ ;  /* 0x0000001705177210 */ /* 0x000fc80007ffe0ff */
[----:B------:R-:W-:-:S05]  /*2700*/  LEA.HI.X R7, R4, UR13, R23, 0x2, P1 ;  /* 0x0000000d04077c11 */ /* 0x000fca00088f1417 */
[----:B------:R3:W-:Y:S01]  /*2710*/  STG.E.64 desc[UR16][R6.64], R10 ;  /* 0x0000000a06007986 */ /* 0x0007e2000c101b10 */
[----:B------:R-:W-:Y:S05]  /*2720*/  BRA `(.L_x_1966) ;  /* 0x0000000800047947 */ /* 0x000fea0003800000 */
.L_x_1959:
[----:B------:R-:W0:Y:S01]  /*2730*/  LDCU.64 UR14, c[0x0][0x3e8] ;  /* 0x00007d00ff0e77ac */ /* 0x000e220008000a00 */
[----:B------:R-:W-:Y:S01]  /*2740*/  IADD3 R22, PT, PT, R32, 0x100, RZ ;  /* 0x0000010020167810 */ /* 0x000fe20007ffe0ff */
[----:B------:R-:W-:Y:S01]  /*2750*/  BSSY.RECONVERGENT B1, `(.L_x_1967) ;  /* 0x0000027000017945 */ /* 0x000fe20003800200 */
[----:B------:R-:W-:Y:S02]  /*2760*/  SHF.R.S32.HI R26, RZ, 0x1f, R25 ;  /* 0x0000001fff1a7819 */ /* 0x000fe40000011419 */
[----:B------:R-:W-:Y:S02]  /*2770*/  SHF.R.S32.HI R23, RZ, 0x1f, R30 ;  /* 0x0000001fff177819 */ /* 0x000fe4000001141e */
[----:B------:R-:W-:Y:S02]  /*2780*/  SHF.R.S32.HI R24, RZ, 0x1f, R22 ;  /* 0x0000001fff187819 */ /* 0x000fe40000011416 */
[----:B0-----:R-:W-:Y:S02]  /*2790*/  ISETP.GE.U32.AND P2, PT, R25, UR14, PT ;  /* 0x0000000e19007c0c */ /* 0x001fe4000bf46070 */
[----:B------:R-:W-:-:S02]  /*27a0*/  ISETP.GE.U32.AND P3, PT, R22, UR14, PT ;  /* 0x0000000e16007c0c */ /* 0x000fc4000bf66070 */
[----:B------:R-:W-:Y:S02]  /*27b0*/  ISETP.GE.U32.AND P4, PT, R30, UR14, PT ;  /* 0x0000000e1e007c0c */ /* 0x000fe4000bf86070 */
[----:B------:R-:W-:Y:S02]  /*27c0*/  ISETP.GE.AND.EX P2, PT, R26, UR15, PT, P2 ;  /* 0x0000000f1a007c0c */ /* 0x000fe4000bf46320 */
[----:B------:R-:W-:Y:S02]  /*27d0*/  ISETP.GE.AND.EX P3, PT, R24, UR15, PT, P3 ;  /* 0x0000000f18007c0c */ /* 0x000fe4000bf66330 */
[----:B------:R-:W-:Y:S01]  /*27e0*/  ISETP.GE.AND.EX P4, PT, R23, UR15, PT, P4 ;  /* 0x0000000f17007c0c */ /* 0x000fe2000bf86340 */
[----:B------:R-:W-:-:S12]  /*27f0*/  @P1 BRA `(.L_x_1968) ;  /* 0x0000000000701947 */ /* 0x000fd80003800000 */
[----:B------:R-:W0:Y:S01]  /*2800*/  LDCU.64 UR10, c[0x0][0x3e0] ;  /* 0x00007c00ff0a77ac */ /* 0x000e220008000a00 */
[----:B------:R-:W-:Y:S01]  /*2810*/  SHF.R.S32.HI R19, RZ, 0x1f, R32 ;  /* 0x0000001fff137819 */ /* 0x000fe20000011420 */
[----:B------:R-:W-:Y:S01]  /*2820*/  IMAD.MOV.U32 R21, RZ, RZ, R35 ;  /* 0x000000ffff157224 */ /* 0x000fe200078e0023 */
[----:B------:R-:W-:Y:S01]  /*2830*/  MOV R20, R36 ;  /* 0x0000002400147202 */ /* 0x000fe20000000f00 */
[----:B------:R-:W1:Y:S01]  /*2840*/  LDCU.64 UR12, c[0x0][0x380] ;  /* 0x00007000ff0c77ac */ /* 0x000e620008000a00 */
[----:B------:R-:W-:-:S04]  /*2850*/  FADD.FTZ R7, -R13, R7 ;  /* 0x000000070d077221 */ /* 0x000fc80000010100 */
        /* <DEDUP_REMOVED lines=14> */
[----:B------:R-:W-:Y:S01]  /*2940*/  FMUL.FTZ R20, R39, -1.4426950216293334961 ;  /* 0xbfb8aa3b27147820 */ /* 0x000fe20000410000 */
[----:B------:R-:W0:Y:S08]  /*2950*/  MUFU.RCP R7, R33 ;  /* 0x0000002100077308 */ /* 0x000e300000001000 */
[----:B------:R-:W1:Y:S01]  /*2960*/  MUFU.EX2 R20, R20 ;  /* 0x0000001400147308 */ /* 0x000e620000000800 */
[----:B0-----:R-:W-:Y:S01]  /*2970*/  FMUL.FTZ R7, R38, R7 ;  /* 0x0000000726077220 */ /* 0x001fe20000410000 */
[----:B-1----:R-:W-:-:S06]  /*2980*/  FADD.FTZ R21, R20, 1 ;  /* 0x3f80000014157421 */ /* 0x002fcc0000010000 */
[----:B------:R-:W0:Y:S02]  /*2990*/  MUFU.RCP R6, R21 ;  /* 0x0000001500067308 */ /* 0x000e240000001000 */
[----:B0-----:R-:W-:-:S05]  /*29a0*/  FMUL.FTZ R6, R39, R6 ;  /* 0x0000000627067220 */ /* 0x001fca0000410000 */
[----:B------:R0:W-:Y:S02]  /*29b0*/  STG.E.64 desc[UR16][R18.64], R6 ;  /* 0x0000000612007986 */ /* 0x0001e4000c101b10 */
.L_x_1968:
[----:B------:R-:W-:Y:S05]  /*29c0*/  BSYNC.RECONVERGENT B1 ;  /* 0x0000000000017941 */ /* 0x000fea0003800200 */
.L_x_1967:
[----:B------:R-:W-:Y:S04]  /*29d0*/  BSSY.RECONVERGENT B1, `(.L_x_1969) ;  /* 0x000001d000017945 */ /* 0x000fe80003800200 */
[----:B------:R-:W-:Y:S05]  /*29e0*/  @P2 BRA `(.L_x_1970) ;  /* 0x00000000006c2947 */ /* 0x000fea0003800000 */
[C---:B0-----:R-:W-:Y:S01]  /*29f0*/  FADD.FTZ R7, -R13.reuse, R4 ;  /* 0x000000040d077221 */ /* 0x041fe20000010100 */
[----:B------:R-:W-:Y:S01]  /*2a00*/  FADD.FTZ R5, -R13, R5 ;  /* 0x000000050d057221 */ /* 0x000fe20000010100 */
[----:B------:R-:W0:Y:S02]  /*2a10*/  LDCU.64 UR10, c[0x0][0x3e0] ;  /* 0x00007c00ff0a77ac */ /* 0x000e240008000a00 */
        /* <DEDUP_REMOVED lines=9> */
[----:B0-----:R-:W-:-:S04]  /*2ab0*/  IMAD R6, R26, UR10, RZ ;  /* 0x0000000a1a067c24 */ /* 0x001fc8000f8e02ff */
[C---:B------:R-:W-:Y:S01]  /*2ac0*/  IMAD R33, R25.reuse, UR11, R6 ;  /* 0x0000000b19217c24 */ /* 0x040fe2000f8e0206 */
[----:B------:R-:W-:Y:S02]  /*2ad0*/  MOV R6, R36 ;  /* 0x0000002400067202 */ /* 0x000fe40000000f00 */
[----:B------:R-:W0:Y:S03]  /*2ae0*/  MUFU.EX2 R5, R5 ;  /* 0x0000000500057308 */ /* 0x000e260000000800 */
[----:B------:R-:W-:-:S04]  /*2af0*/  IMAD.WIDE.U32 R6, R25, UR10, R6 ;  /* 0x0000000a19067c25 */ /* 0x000fc8000f8e0006 */
[----:B--2---:R-:W-:Y:S01]  /*2b00*/  FADD.FTZ R20, R4, 1 ;  /* 0x3f80000004147421 */ /* 0x004fe20000010000 */
[----:B------:R-:W-:Y:S02]  /*2b10*/  IADD3 R33, PT, PT, R7, R33, RZ ;  /* 0x0000002107217210 */ /* 0x000fe40007ffe0ff */
[C---:B-1----:R-:W-:Y:S01]  /*2b20*/  LEA R4, P1, R6.reuse, UR12, 0x2 ;  /* 0x0000000c06047c11 */ /* 0x042fe2000f8210ff */
[----:B------:R-:W1:Y:S01]  /*2b30*/  MUFU.RCP R21, R20 ;  /* 0x0000001400157308 */ /* 0x000e620000001000 */
[----:B0-----:R-:W-:Y:S02]  /*2b40*/  FADD.FTZ R27, R5, 1 ;  /* 0x3f800000051b7421 */ /* 0x001fe40000010000 */
[----:B------:R-:W-:-:S05]  /*2b50*/  LEA.HI.X R5, R6, UR13, R33, 0x2, P1 ;  /* 0x0000000d06057c11 */ /* 0x000fca00088f1421 */
[----:B------:R-:W0:Y:S01]  /*2b60*/  MUFU.RCP R26, R27 ;  /* 0x0000001b001a7308 */ /* 0x000e220000001000 */
[----:B-1----:R-:W-:Y:S01]  /*2b70*/  FMUL.FTZ R6, R18, R21 ;  /* 0x0000001512067220 */ /* 0x002fe20000410000 */
[----:B0-----:R-:W-:-:S05]  /*2b80*/  FMUL.FTZ R7, R19, R26 ;  /* 0x0000001a13077220 */ /* 0x001fca0000410000 */
[----:B------:R1:W-:Y:S02]  /*2b90*/  STG.E.64 desc[UR16][R4.64], R6 ;  /* 0x0000000604007986 */ /* 0x0003e4000c101b10 */
.L_x_1970:
[----:B------:R-:W-:Y:S05]  /*2ba0*/  BSYNC.RECONVERGENT B1 ;  /* 0x0000000000017941 */ /* 0x000fea0003800200 */
.L_x_1969:
[----:B------:R-:W-:Y:S04]  /*2bb0*/  BSSY.RECONVERGENT B1, `(.L_x_1971) ;  /* 0x000001d000017945 */ /* 0x000fe80003800200 */
[----:B------:R-:W-:Y:S05]  /*2bc0*/  @P3 BRA `(.L_x_1972) ;  /* 0x00000000006c3947 */ /* 0x000fea0003800000 */
[C---:B-1----:R-:W-:Y:S01]  /*2bd0*/  FADD.FTZ R5, -R13.reuse, R8 ;  /* 0x000000080d057221 */ /* 0x042fe20000010100 */
[----:B------:R-:W-:Y:S01]  /*2be0*/  FADD.FTZ R9, -R13, R9 ;  /* 0x000000090d097221 */ /* 0x000fe20000010100 */
[----:B------:R-:W1:Y:S02]  /*2bf0*/  LDCU.64 UR10, c[0x0][0x3e0] ;  /* 0x00007c00ff0a77ac */ /* 0x000e640008000a00 */
[-C--:B------:R-:W-:Y:S01]  /*2c00*/  FMUL.FTZ R5, R5, R12.reuse ;  /* 0x0000000c05057220 */ /* 0x080fe20000410000 */
[----:B------:R-:W-:Y:S01]  /*2c10*/  FMUL.FTZ R9, R9, R12 ;  /* 0x0000000c09097220 */ /* 0x000fe20000410000 */
[----:B------:R-:W2:Y:S02]  /*2c20*/  LDCU.64 UR12, c[0x0][0x380] ;  /* 0x00007000ff0c77ac */ /* 0x000ea40008000a00 */
[----:B0-----:R-:W-:Y:S01]  /*2c30*/  FFMA.FTZ R19, R14, R5, R17 ;  /* 0x000000050e137223 */ /* 0x001fe20000010011 */
[----:B------:R-:W-:Y:S01]  /*2c40*/  FFMA.FTZ R18, R15, R9, R16 ;  /* 0x000000090f127223 */ /* 0x000fe20000010010 */
[----:B------:R-:W-:-:S02]  /*2c50*/  MOV R5, R35 ;  /* 0x0000002300057202 */ /* 0x000fc40000000f00 */
[----:B------:R-:W-:Y:S01]  /*2c60*/  FMUL.FTZ R4, R19, -1.4426950216293334961 ;  /* 0xbfb8aa3b13047820 */ /* 0x000fe20000410000 */
[----:B------:R-:W-:-:S05]  /*2c70*/  FMUL.FTZ R6, R18, -1.4426950216293334961 ;  /* 0xbfb8aa3b12067820 */ /* 0x000fca0000410000 */
[----:B------:R-:W0:Y:S01]  /*2c80*/  MUFU.EX2 R4, R4 ;  /* 0x0000000400047308 */ /* 0x000e220000000800 */
[----:B-1----:R-:W-:-:S04]  /*2c90*/  IMAD R7, R24, UR10, RZ ;  /* 0x0000000a18077c24 */ /* 0x002fc8000f8e02ff */
[----:B------:R-:W-:-:S03]  /*2ca0*/  IMAD R7, R22, UR11, R7 ;  /* 0x0000000b16077c24 */ /* 0x000fc6000f8e0207 */
[----:B------:R-:W1:Y:S01]  /*2cb0*/  MUFU.EX2 R6, R6 ;  /* 0x0000000600067308 */ /* 0x000e620000000800 */
[----:B0-----:R-:W-:Y:S01]  /*2cc0*/  FADD.FTZ R8, R4, 1 ;  /* 0x3f80000004087421 */ /* 0x001fe20000010000 */
[----:B------:R-:W-:-:S06]  /*2cd0*/  MOV R4, R36 ;  /* 0x0000002400047202 */ /* 0x000fcc0000000f00 */
[----:B------:R-:W0:Y:S01]  /*2ce0*/  MUFU.RCP R8, R8 ;  /* 0x0000000800087308 */ /* 0x000e220000001000 */
[----:B------:R-:W-:-:S04]  /*2cf0*/  IMAD.WIDE.U32 R4, R22, UR10, R4 ;  /* 0x0000000a16047c25 */ /* 0x000fc8000f8e0004 */
[----:B-1----:R-:W-:Y:S01]  /*2d00*/  FADD.FTZ R9, R6, 1 ;  /* 0x3f80000006097421 */ /* 0x002fe20000010000 */
[----:B--2---:R-:W-:-:S05]  /*2d10*/  LEA R6, P1, R4, UR12, 0x2 ;  /* 0x0000000c04067c11 */ /* 0x004fca000f8210ff */
[----:B------:R-:W1:Y:S01]  /*2d20*/  MUFU.RCP R9, R9 ;  /* 0x0000000900097308 */ /* 0x000e620000001000 */
[----:B------:R-:W-:-:S04]  /*2d30*/  IADD3 R7, PT, PT, R5, R7, RZ ;  /* 0x0000000705077210 */ /* 0x000fc80007ffe0ff */
[----:B------:R-:W-:Y:S01]  /*2d40*/  LEA.HI.X R7, R4, UR13, R7, 0x2, P1 ;  /* 0x0000000d04077c11 */ /* 0x000fe200088f1407 */
[----:B0-----:R-:W-:Y:S01]  /*2d50*/  FMUL.FTZ R4, R19, R8 ;  /* 0x0000000813047220 */ /* 0x001fe20000410000 */
[----:B-1----:R-:W-:-:S05]  /*2d60*/  FMUL.FTZ R5, R18, R9 ;  /* 0x0000000912057220 */ /* 0x002fca0000410000 */
[----:B------:R2:W-:Y:S02]  /*2d70*/  STG.E.64 desc[UR16][R6.64], R4 ;  /* 0x0000000406007986 */ /* 0x0005e4000c101b10 */
.L_x_1972:
[----:B------:R-:W-:Y:S05]  /*2d80*/  BSYNC.RECONVERGENT B1 ;  /* 0x0000000000017941 */ /* 0x000fea0003800200 */
.L_x_1971:
[----:B------:R-:W-:Y:S05]  /*2d90*/  @P4 BRA `(.L_x_1966) ;  /* 0x0000000000684947 */ /* 0x000fea0003800000 */
[C---:B-12---:R-:W-:Y:S01]  /*2da0*/  FADD.FTZ R5, -R13.reuse, R10 ;  /* 0x0000000a0d057221 */ /* 0x046fe20000010100 */
[----:B------:R-:W-:Y:S01]  /*2db0*/  FADD.FTZ R11, -R13, R11 ;  /* 0x0000000b0d0b7221 */ /* 0x000fe20000010100 */
[----:B------:R-:W1:Y:S01]  /*2dc0*/  LDCU.64 UR10, c[0x0][0x3e0] ;  /* 0x00007c00ff0a77ac */ /* 0x000e620008000a00 */
[----:B------:R-:W-:Y:S01]  /*2dd0*/  MOV R34, R36 ;  /* 0x0000002400227202 */ /* 0x000fe20000000f00 */
[-C--:B------:R-:W-:Y:S01]  /*2de0*/  FMUL.FTZ R5, R5, R12.reuse ;  /* 0x0000000c05057220 */ /* 0x080fe20000410000 */
[----:B------:R-:W-:Y:S01]  /*2df0*/  FMUL.FTZ R11, R11, R12 ;  /* 0x0000000c0b0b7220 */ /* 0x000fe20000410000 */
[----:B------:R-:W2:Y:S02]  /*2e00*/  LDCU.64 UR12, c[0x0][0x380] ;  /* 0x00007000ff0c77ac */ /* 0x000ea40008000a00 */
[----:B------:R-:W-:Y:S01]  /*2e10*/  FFMA.FTZ R17, R14, R5, R17 ;  /* 0x000000050e117223 */ /* 0x000fe20000010011 */
[----:B------:R-:W-:-:S03]  /*2e20*/  FFMA.FTZ R16, R15, R11, R16 ;  /* 0x0000000b0f107223 */ /* 0x000fc60000010010 */
[----:B------:R-:W-:Y:S01]  /*2e30*/  FMUL.FTZ R4, R17, -1.4426950216293334961 ;  /* 0xbfb8aa3b11047820 */ /* 0x000fe20000410000 */
[----:B------:R-:W-:-:S05]  /*2e40*/  FMUL.FTZ R5, R16, -1.4426950216293334961 ;  /* 0xbfb8aa3b10057820 */ /* 0x000fca0000410000 */
[----:B------:R-:W0:Y:S01]  /*2e50*/  MUFU.EX2 R4, R4 ;  /* 0x0000000400047308 */ /* 0x000e220000000800 */
[----:B-1----:R-:W-:Y:S02]  /*2e60*/  IMAD R23, R23, UR10, RZ ;  /* 0x0000000a17177c24 */ /* 0x002fe4000f8e02ff */
[----:B------:R-:W-:-:S05]  /*2e70*/  IMAD.WIDE.U32 R34, R30, UR10, R34 ;  /* 0x0000000a1e227c25 */ /* 0x000fca000f8e0022 */
[----:B------:R-:W1:Y:S01]  /*2e80*/  MUFU.EX2 R5, R5 ;  /* 0x0000000500057308 */ /* 0x000e620000000800 */
[----:B------:R-:W-:-:S05]  /*2e90*/  IMAD R23, R30, UR11, R23 ;  /* 0x0000000b1e177c24 */ /* 0x000fca000f8e0217 */
[----:B------:R-:W-:Y:S01]  /*2ea0*/  IADD3 R23, PT, PT, R35, R23, RZ ;  /* 0x0000001723177210 */ /* 0x000fe20007ffe0ff */
[----:B0-----:R-:W-:Y:S01]  /*2eb0*/  FADD.FTZ R6, R4, 1 ;  /* 0x3f80000004067421 */ /* 0x001fe20000010000 */
[----:B--2---:R-:W-:-:S05]  /*2ec0*/  LEA R4, P1, R34, UR12, 0x2 ;  /* 0x0000000c22047c11 */ /* 0x004fca000f8210ff */
[----:B------:R-:W0:Y:S01]  /*2ed0*/  MUFU.RCP R6, R6 ;  /* 0x0000000600067308 */ /* 0x000e220000001000 */
[----:B-1----:R-:W-:Y:S01]  /*2ee0*/  FADD.FTZ R7, R5, 1 ;  /* 0x3f80000005077421 */ /* 0x002fe20000010000 */
[----:B------:R-:W-:-:S06]  /*2ef0*/  LEA.HI.X R5, R34, UR13, R23, 0x2, P1 ;  /* 0x0000000d22057c11 */ /* 0x000fcc00088f1417 */
[----:B------:R-:W1:Y:S01]  /*2f00*/  MUFU.RCP R7, R7 ;  /* 0x0000000700077308 */ /* 0x000e620000001000 */
[----:B0-----:R-:W-:Y:S01]  /*2f10*/  FMUL.FTZ R8, R17, R6 ;  /* 0x0000000611087220 */ /* 0x001fe20000410000 */
[----:B-1----:R-:W-:-:S05]  /*2f20*/  FMUL.FTZ R9, R16, R7 ;  /* 0x0000000710097220 */ /* 0x002fca0000410000 */
[----:B------:R4:W-:Y:S02]  /*2f30*/  STG.E.64 desc[UR16][R4.64], R8 ;  /* 0x0000000804007986 */ /* 0x0009e4000c101b10 */
.L_x_1966:
[----:B------:R-:W-:Y:S05]  /*2f40*/  BSYNC.RECONVERGENT B0 ;  /* 0x0000000000007941 */ /* 0x000fea0003800200 */
.L_x_1958:
[----:B------:R-:W-:Y:S02]  /*2f50*/  UIADD3 UR9, UPT, UPT, UR21, UR9, URZ ;  /* 0x0000000915097290 */ /* 0x000fe4000fffe0ff */
[----:B------:R-:W-:Y:S02]  /*2f60*/  UIADD3 UR4, UPT, UPT, UR4, 0x1, URZ ;  /* 0x0000000104047890 */ /* 0x000fe4000fffe0ff */
[----:B------:R-:W-:-:S09]  /*2f70*/  UISETP.GE.AND UP1, UPT, UR9, UR7, UPT ;  /* 0x000000070900728c */ /* 0x000fd2000bf26270 */
[----:B------:R-:W-:Y:S05]  /*2f80*/  BRA.U !UP1, `(.L_x_1973) ;  /* 0xffffffd109c47547 */ /* 0x000fea000b83ffff */
[----:B------:R-:W-:Y:S05]  /*2f90*/  EXIT ;  /* 0x000000000000794d */ /* 0x000fea0003800000 */
.L_x_1974:
        /* <DEDUP_REMOVED lines=14> */
.L_x_2127:


//--------------------- .text._Z35group_norm_nhwc_fwd_one_pass_kernelI11Fp32IOFp16WLi64ELi10ELi640EEv26Group_norm_nhwc_fwd_params --------------------------
	.section	.text._Z35group_norm_nhwc_fwd_one_pass_kernelI11Fp32IOFp16WLi64ELi10ELi640EEv26Group_norm_nhwc_fwd_params,"ax",@progbits
	.align	128
        .global         _Z35group_norm_nhwc_fwd_one_pass_kernelI11Fp32IOFp16WLi64ELi10ELi640EEv26Group_norm_nhwc_fwd_params
        .type           _Z35group_norm_nhwc_fwd_one_pass_kernelI11Fp32IOFp16WLi64ELi10ELi640EEv26Group_norm_nhwc_fwd_params,@function
        .size           _Z35group_norm_nhwc_fwd_one_pass_kernelI11Fp32IOFp16WLi64ELi10ELi640EEv26Group_norm_nhwc_fwd_params,(.L_x_2128 - _Z35group_norm_nhwc_fwd_one_pass_kernelI11Fp32IOFp16WLi64ELi10ELi640EEv26Group_norm_nhwc_fwd_params)
        .other          _Z35group_norm_nhwc_fwd_one_pass_kernelI11Fp32IOFp16WLi64ELi10ELi640EEv26Group_norm_nhwc_fwd_params,@"STO_CUDA_ENTRY STV_DEFAULT"
_Z35group_norm_nhwc_fwd_one_pass_kernelI11Fp32IOFp16WLi64ELi10ELi640EEv26Group_norm_nhwc_fwd_params:
.text._Z35group_norm_nhwc_fwd_one_pass_kernelI11Fp32IOFp16WLi64ELi10ELi640EEv26Group_norm_nhwc_fwd_params:
        /* <DEDUP_REMOVED lines=35> */
.L_x_1990:
        /* <DEDUP_REMOVED lines=40> */
[----:B------:R-:W-:Y:S01]  /*04b0*/  IMAD.IADD R29, R27, 0x1, R29 ;  /* 0x000000011b1d7824 */ /* 0x000fe200078e021d */
[----:B------:R-:W-:Y:S01]  /*04c0*/  @!P1 MOV R28, R26 ;  /* 0x0000001a001c9202 */ /* 0x000fe20000000f00 */
[----:B-1----:R-:W-:-:S04]  /*04d0*/  @!P1 IMAD R10, R3, R4, RZ ;  /* 0x00000004030a9224 */ /* 0x002fc800078e02ff */
[C---:B------:R-:W-:Y:S02]  /*04e0*/  @!P1 IMAD R11, R24.reuse, R5, R10 ;  /* 0x00000005180b9224 */ /* 0x040fe400078e020a */
[----:B------:R-:W-:-:S05]  /*04f0*/  @!P1 IMAD.WIDE.U32 R4, R24, R4, R28 ;  /* 0x0000000418049225 */ /* 0x000fca00078e001c */
[----:B------:R-:W-:Y:S01]  /*0500*/  @!P1 IADD3 R10, PT, PT, R5, R11, RZ ;  /* 0x0000000b050a9210 */ /* 0x000fe20007ffe0ff */
[----:B------:R-:W-:Y:S01]  /*0510*/  HFMA2 R5, -RZ, RZ, 0, 0 ;  /* 0x00000000ff057431 */ /* 0x000fe200000001ff */
[----:B0-----:R-:W-:-:S04]  /*0520*/  @!P1 LEA R8, P2, R4, R8, 0x2 ;  /* 0x0000000804089211 */ /* 0x001fc800078410ff */
[----:B------:R-:W-:Y:S02]  /*0530*/  @!P1 LEA.HI.X R9, R4, R9, R10, 0x2, P2 ;  /* 0x0000000904099211 */ /* 0x000fe400010f140a */
[----:B------:R-:W-:-:S06]  /*0540*/  MOV R4, RZ ;  /* 0x000000ff00047202 */ /* 0x000fcc0000000f00 */
        /* <DEDUP_REMOVED lines=43> */
.L_x_1976:
[----:B------:R-:W-:Y:S05]  /*0800*/  BSYNC.RECONVERGENT B0 ;  /* 0x0000000000007941 */ /* 0x000fea0003800200 */
.L_x_1975:
        /* <DEDUP_REMOVED lines=56> */
.L_x_1978:
[----:B------:R-:W-:Y:S05]  /*0b90*/  BSYNC.RECONVERGENT B0 ;  /* 0x0000000000007941 */ /* 0x000fea0003800200 */
.L_x_1977:
        /* <DEDUP_REMOVED lines=31> */
.L_x_1981:
[----:B---3--:R-:W3:Y:S04]  /*0d90*/  LDG.E.STRONG.GPU R10, desc[UR16][R8.64] ;  /* 0x00000010080a7981 */ /* 0x008ee8000c1ef900 */
[----:B---3--:R-:W-:Y:S01]  /*0da0*/  CCTL.IVALL ;  /* 0x00000000ff00798f */ /* 0x008fe20002000000 */
[----:B------:R-:W-:Y:S05]  /*0db0*/  YIELD ;  /* 0x0000000000007946 */ /* 0x000fea0003800000 */
[----:B------:R-:W-:-:S13]  /*0dc0*/  ISETP.NE.AND P1, PT, R10, R13, PT ;  /* 0x0000000d0a00720c */ /* 0x000fda0003f25270 */
[----:B------:R-:W-:Y:S05]  /*0dd0*/  @P1 BRA `(.L_x_1981) ;  /* 0xfffffffc00ec1947 */ /* 0x000fea000383ffff */
.L_x_1980:
        /* <DEDUP_REMOVED lines=15> */
.L_x_1983:
        /* <DEDUP_REMOVED lines=91> */
.L_x_1982:
        /* <DEDUP_REMOVED lines=37> */
[----:B-1----:R-:W-:Y:S02]  /*16d0*/  MOV R14, UR12 ;  /* 0x0000000c000e7c02 */ /* 0x002fe40008000f00 */
[----:B------:R-:W-:Y:S02]  /*16e0*/  MOV R15, UR13 ;  /* 0x0000000d000f7c02 */ /* 0x000fe40008000f00 */
[----:B------:R-:W3:Y:S04]  /*16f0*/  @!P5 LDG.E.64 R12, desc[UR16][R12.64] ;  /* 0x000000100c0cd981 */ /* 0x000ee8000c1e1b00 */
        /* <DEDUP_REMOVED lines=12> */
.L_x_1984:
        /* <DEDUP_REMOVED lines=27> */
.L_x_1985:
        /* <DEDUP_REMOVED lines=13> */
.L_x_1986:
[----:B------:R-:W-:Y:S05]  /*1a40*/  BSYNC.RECONVERGENT B0 ;  /* 0x0000000000007941 */ /* 0x000fea0003800200 */
.L_x_1979:
        /* <DEDUP_REMOVED lines=40> */
[----:B--2---:R-:W-:Y:S02]  /*1cd0*/  HADD2.F32 R11, -RZ, R16.H0_H0 ;  /* 0x20000010ff0b7230 */ /* 0x004fe40000004100 */
[----:B---3--:R-:W-:Y:S02]  /*1ce0*/  HADD2.F32 R0, -RZ, R0.H0_H0 ;  /* 0x20000000ff007230 */ /* 0x008fe40000004100 */
[----:B----4-:R-:W-:Y:S02]  /*1cf0*/  HADD2.F32 R8, -RZ, R25.H0_H0 ;  /* 0x20000019ff087230 */ /* 0x010fe40000004100 */
[----:B-----5:R-:W-:Y:S02]  /*1d00*/  HADD2.F32 R13, -RZ, R10.H0_H0 ;  /* 0x2000000aff0d7230 */ /* 0x020fe40000004100 */
[----:B------:R-:W-:-:S03]  /*1d10*/  FFMA.FTZ R4, R0, R9, R11 ;  /* 0x0000000900047223 */ /* 0x000fc6000001000b */
        /* <DEDUP_REMOVED lines=12> */
.L_x_1987:
        /* <DEDUP_REMOVED lines=12> */
.L_x_1989:
[----:B------:R-:W-:Y:S05]  /*1ea0*/  BSYNC.RECONVERGENT B0 ;  /* 0x0000000000007941 */ /* 0x000fea0003800200 */
.L_x_1988:
[----:B------:R-:W-:Y:S02]  /*1eb0*/  UIADD3 UR8, UPT, UPT, UR20, UR8, URZ ;  /* 0x0000000814087290 */ /* 0x000fe4000fffe0ff */
[----:B------:R-:W-:Y:S02]  /*1ec0*/  UIADD3 UR4, UPT, UPT, UR4, 0x1, URZ ;  /* 0x0000000104047890 */ /* 0x000fe4000fffe0ff */
[----:B------:R-:W-:-:S09]  /*1ed0*/  UISETP.GE.AND UP0, UPT, UR8, UR7, UPT ;  /* 0x000000070800728c */ /* 0x000fd2000bf06270 */
[----:B------:R-:W-:Y:S05]  /*1ee0*/  BRA.U !UP0, `(.L_x_1990) ;  /* 0xffffffe108d07547 */ /* 0x000fea000b83ffff */
[----:B------:R-:W-:Y:S05]  /*1ef0*/  EXIT ;  /* 0x000000000000794d */ /* 0x000fea0003800000 */
.L_x_1991:
        /* <DEDUP_REMOVED lines=16> */
.L_x_2128:


//--------------------- .text._Z35group_norm_nhwc_fwd_one_pass_kernelI11Fp32IOFp16WLi128ELi10ELi640EEv26Group_norm_nhwc_fwd_params --------------------------
	.section	.text._Z35group_norm_nhwc_fwd_one_pass_kernelI11Fp32IOFp16WLi128ELi10ELi640EEv26Group_norm_nhwc_fwd_params,"ax",@progbits
	.align	128
        .global         _Z35group_norm_nhwc_fwd_one_pass_kernelI11Fp32IOFp16WLi128ELi10ELi640EEv26Group_norm_nhwc_fwd_params
        .type           _Z35group_norm_nhwc_fwd_one_pass_kernelI11Fp32IOFp16WLi128ELi10ELi640EEv26Group_norm_nhwc_fwd_params,@function
        .size           _Z35group_norm_nhwc_fwd_one_pass_kernelI11Fp32IOFp16WLi128ELi10ELi640EEv26Group_norm_nhwc_fwd_params,(.L_x_2129 - _Z35group_norm_nhwc_fwd_one_pass_kernelI11Fp32IOFp16WLi128ELi10ELi640EEv26Group_norm_nhwc_fwd_params)
        .other          _Z35group_norm_nhwc_fwd_one_pass_kernelI11Fp32IOFp16WLi128ELi10ELi640EEv26Group_norm_nhwc_fwd_params,@"STO_CUDA_ENTRY STV_DEFAULT"
_Z35group_norm_nhwc_fwd_one_pass_kernelI11Fp32IOFp16WLi128ELi10ELi640EEv26Group_norm_nhwc_fwd_params:
.text._Z35group_norm_nhwc_fwd_one_pass_kernelI11Fp32IOFp16WLi128ELi10ELi640EEv26Group_norm_nhwc_fwd_params:
        /* <DEDUP_REMOVED lines=35> */
.L_x_2007:
        /* <DEDUP_REMOVED lines=93> */
.L_x_1993:
[----:B------:R-:W-:Y:S05]  /*0800*/  BSYNC.RECONVERGENT B0 ;  /* 0x0000000000007941 */ /* 0x000fea0003800200 */
.L_x_1992:
        /* <DEDUP_REMOVED lines=56> */
.L_x_1995:
[----:B------:R-:W-:Y:S05]  /*0b90*/  BSYNC.RECONVERGENT B0 ;  /* 0x0000000000007941 */ /* 0x000fea0003800200 */
.L_x_1994:
        /* <DEDUP_REMOVED lines=31> */
.L_x_1998:
[----:B---3--:R-:W3:Y:S04]  /*0d90*/  LDG.E.STRONG.GPU R10, desc[UR16][R8.64] ;  /* 0x00000010080a7981 */ /* 0x008ee8000c1ef900 */
[----:B---3--:R-:W-:Y:S01]  /*0da0*/  CCTL.IVALL ;  /* 0x00000000ff00798f */ /* 0x008fe20002000000 */
[----:B------:R-:W-:Y:S05]  /*0db0*/  YIELD ;  /* 0x0000000000007946 */ /* 0x000fea0003800000 */
[----:B------:R-:W-:-:S13]  /*0dc0*/  ISETP.NE.AND P1, PT, R10, R13, PT ;  /* 0x0000000d0a00720c */ /* 0x000fda0003f25270 */
[----:B------:R-:W-:Y:S05]  /*0dd0*/  @P1 BRA `(.L_x_1998) ;  /* 0xfffffffc00ec1947 */ /* 0x000fea000383ffff */
.L_x_1997:
        /* <DEDUP_REMOVED lines=15> */
.L_x_2000:
        /* <DEDUP_REMOVED lines=91> */
.L_x_1999:
        /* <DEDUP_REMOVED lines=52> */
.L_x_2001:
        /* <DEDUP_REMOVED lines=27> */
.L_x_2002:
        /* <DEDUP_REMOVED lines=13> */
.L_x_2003:
[----:B------:R-:W-:Y:S05]  /*1a40*/  BSYNC.RECONVERGENT B0 ;  /* 0x0000000000007941 */ /* 0x000fea0003800200 */
.L_x_1996:
        /* <DEDUP_REMOVED lines=57> */
.L_x_2004:
        /* <DEDUP_REMOVED lines=12> */
.L_x_2006:
[----:B------:R-:W-:Y:S05]  /*1ea0*/  BSYNC.RECONVERGENT B0 ;  /* 0x0000000000007941 */ /* 0x000fea0003800200 */
.L_x_2005:
[----:B------:R-:W-:Y:S02]  /*1eb0*/  UIADD3 UR8, UPT, UPT, UR20, UR8, URZ ;  /* 0x0000000814087290 */ /* 0x000fe4000fffe0ff */
[----:B------:R-:W-:Y:S02]  /*1ec0*/  UIADD3 UR4, UPT, UPT, UR4, 0x1, URZ ;  /* 0x0000000104047890 */ /* 0x000fe4000fffe0ff */
[----:B------:R-:W-:-:S09]  /*1ed0*/  UISETP.GE.AND UP0, UPT, UR8, UR7, UPT ;  /* 0x000000070800728c */ /* 0x000fd2000bf06270 */
[----:B------:R-:W-:Y:S05]  /*1ee0*/  BRA.U !UP0, `(.L_x_2007) ;  /* 0xffffffe108d07547 */ /* 0x000fea000b83ffff */
[----:B------:R-:W-:Y:S05]  /*1ef0*/  EXIT ;  /* 0x000000000000794d */ /* 0x000fea0003800000 */
.L_x_2008:
        /* <DEDUP_REMOVED lines=16> */
.L_x_2129:


//--------------------- .text._Z35group_norm_nhwc_fwd_one_pass_kernelI11Fp32IOFp16WLi256ELi10ELi640EEv26Group_norm_nhwc_fwd_params --------------------------
	.section	.text._Z35group_norm_nhwc_fwd_one_pass_kernelI11Fp32IOFp16WLi256ELi10ELi640EEv26Group_norm_nhwc_fwd_params,"ax",@progbits
	.align	128
        .global         _Z35group_norm_nhwc_fwd_one_pass_kernelI11Fp32IOFp16WLi256ELi10ELi640EEv26Group_norm_nhwc_fwd_params
        .type           _Z35group_norm_nhwc_fwd_one_pass_kernelI11Fp32IOFp16WLi256ELi10ELi640EEv26Group_norm_nhwc_fwd_params,@function
        .size           _Z35group_norm_nhwc_fwd_one_pass_kernelI11Fp32IOFp16WLi256ELi10ELi640EEv26Group_norm_nhwc_fwd_params,(.L_x_2130 - _Z35group_norm_nhwc_fwd_one_pass_kernelI11Fp32IOFp16WLi256ELi10ELi640EEv26Group_norm_nhwc_fwd_params)
        .other          _Z35group_norm_nhwc_fwd_one_pass_kernelI11Fp32IOFp16WLi256ELi10ELi640EEv26Group_norm_nhwc_fwd_params,@"STO_CUDA_ENTRY STV_DEFAULT"
_Z35group_norm_nhwc_fwd_one_pass_kernelI11Fp32IOFp16WLi256ELi10ELi640EEv26Group_norm_nhwc_fwd_params:
.text._Z35group_norm_nhwc_fwd_one_pass_kernelI11Fp32IOFp16WLi256ELi10ELi640EEv26Group_norm_nhwc_fwd_params:
        /* <DEDUP_REMOVED lines=36> */
.L_x_2028:
        /* <DEDUP_REMOVED lines=31> */
[----:B------:R-:W-:-:S04]  /*0430*/  @!P3 LOP3.LUT R13, RZ, R0, RZ, 0x33, !PT ;  /* 0x00000000ff0db212 */ /* 0x000fc800078e33ff */
[----:B------:R-:W-:Y:S02]  /*0440*/  IADD3 R7, PT, PT, -R13, RZ, RZ ;  /* 0x000000ff0d077210 */ /* 0x000fe40007ffe1ff */
[----:B------:R-:W-:-:S03]  /*0450*/  SHF.R.S32.HI R6, RZ, 0x1f, R13 ;  /* 0x0000001fff067819 */ /* 0x000fc6000001140d */
[----:B------:R-:W2:Y:S01]  /*0460*/  @!P1 LDC.64 R4, c[0x0][0x3e0] ;  /* 0x0000f800ff049b82 */ /* 0x000ea20000000a00 */
[----:B------:R-:W-:-:S04]  /*0470*/  IMAD R0, R0, R7, UR7 ;  /* 0x0000000700007e24 */ /* 0x000fc8000f8e0207 */
[----:B------:R-:W-:Y:S02]  /*0480*/  IMAD R0, R0, 0xa, RZ ;  /* 0x0000000a00007824 */ /* 0x000fe400078e02ff */
[----:B-1----:R-:W-:Y:S02]  /*0490*/  IMAD R12, R6, UR8, RZ ;  /* 0x00000008060c7c24 */ /* 0x002fe4000f8e02ff */
[----:B------:R-:W1:Y:S01]  /*04a0*/  @!P2 LDC.64 R6, c[0x0][0x390] ;  /* 0x0000e400ff06ab82 */ /* 0x000e620000000a00 */
[----:B------:R-:W-:Y:S01]  /*04b0*/  IADD3 R24, P3, PT, R0, R11, RZ ;  /* 0x0000000b00187210 */ /* 0x000fe20007f7e0ff */
[----:B------:R-:W-:-:S03]  /*04c0*/  IMAD R27, R13, UR9, R12 ;  /* 0x000000090d1b7c24 */ /* 0x000fc6000f8e020c */
[----:B------:R-:W-:-:S03]  /*04d0*/  LEA.HI.X.SX32 R25, R0, RZ, 0x1, P3 ;  /* 0x000000ff00197211 */ /* 0x000fc600018f0eff */
[----:B------:R-:W3:Y:S01]  /*04e0*/  @!P1 LDC.64 R10, c[0x0][0x390] ;  /* 0x0000e400ff0a9b82 */ /* 0x000ee20000000a00 */
[----:B------:R-:W-:-:S04]  /*04f0*/  IMAD.WIDE.U32 R24, R13, UR8, R24 ;  /* 0x000000080d187c25 */ /* 0x000fc8000f8e0018 */
[----:B0-----:R-:W-:Y:S01]  /*0500*/  @!P2 IMAD R13, R3, R8, RZ ;  /* 0x00000008030da224 */ /* 0x001fe200078e02ff */
[----:B------:R-:W-:Y:S01]  /*0510*/  IADD3 R27, PT, PT, R25, R27, RZ ;  /* 0x0000001b191b7210 */ /* 0x000fe20007ffe0ff */
[----:B--2---:R-:W-:Y:S01]  /*0520*/  @!P1 IMAD R12, R17, R4, RZ ;  /* 0x00000004110c9224 */ /* 0x004fe200078e02ff */
[-C--:B------:R-:W-:Y:S01]  /*0530*/  @!P1 MOV R26, R24.reuse ;  /* 0x00000018001a9202 */ /* 0x080fe20000000f00 */
[----:B------:R-:W-:Y:S02]  /*0540*/  @!P2 IMAD R9, R22, R9, R13 ;  /* 0x000000091609a224 */ /* 0x000fe400078e020d */
[C---:B------:R-:W-:Y:S01]  /*0550*/  @!P1 IMAD R15, R23.reuse, R5, R12 ;  /* 0x00000005170f9224 */ /* 0x040fe200078e020c */
[----:B------:R-:W-:Y:S01]  /*0560*/  @!P2 MOV R12, R24 ;  /* 0x00000018000ca202 */ /* 0x000fe20000000f00 */
[----:B------:R-:W-:-:S04]  /*0570*/  @!P1 IMAD.WIDE.U32 R4, R23, R4, R26 ;  /* 0x0000000417049225 */ /* 0x000fc800078e001a */
[----:B------:R-:W-:Y:S01]  /*0580*/  @!P2 IMAD.MOV.U32 R13, RZ, RZ, R27 ;  /* 0x000000ffff0da224 */ /* 0x000fe200078e001b */
[----:B------:R-:W-:Y:S01]  /*0590*/  @!P1 IADD3 R5, PT, PT, R5, R15, RZ ;  /* 0x0000000f05059210 */ /* 0x000fe20007ffe0ff */
[----:B------:R-:W-:Y:S01]  /*05a0*/  @!P2 IMAD.WIDE.U32 R12, R22, R8, R12 ;  /* 0x00000008160ca225 */ /* 0x000fe200078e000c */
[----:B---3--:R-:W-:-:S04]  /*05b0*/  @!P1 LEA R10, P3, R4, R10, 0x2 ;  /* 0x0000000a040a9211 */ /* 0x008fc800078610ff */
[----:B------:R-:W-:Y:S02]  /*05c0*/  @!P2 IADD3 R9, PT, PT, R13, R9, RZ ;  /* 0x000000090d09a210 */ /* 0x000fe40007ffe0ff */
[----:B------:R-:W-:Y:S01]  /*05d0*/  @!P1 LEA.HI.X R11, R4, R11, R5, 0x2, P3 ;  /* 0x0000000b040b9211 */ /* 0x000fe200018f1405 */
[----:B------:R-:W-:Y:S01]  /*05e0*/  HFMA2 R5, -RZ, RZ, 0, 0 ;  /* 0x00000000ff057431 */ /* 0x000fe200000001ff */
[C---:B-1----:R-:W-:Y:S02]  /*05f0*/  @!P2 LEA R8, P4, R12.reuse, R6, 0x2 ;  /* 0x000000060c08a211 */ /* 0x042fe400078810ff */
[----:B------:R-:W-:Y:S02]  /*0600*/  MOV R4, RZ ;  /* 0x000000ff00047202 */ /* 0x000fe40000000f00 */
[----:B------:R-:W-:Y:S02]  /*0610*/  @!P2 LEA.HI.X R9, R12, R7, R9, 0x2, P4 ;  /* 0x000000070c09a211 */ /* 0x000fe400020f1409 */
[----:B------:R-:W-:-:S02]  /*0620*/  CS2R R6, SRZ ;  /* 0x0000000000067805 */ /* 0x000fc4000001ff00 */
[----:B------:R-:W2:Y:S04]  /*0630*/  @!P1 LDG.E.64 R4, desc[UR14][R10.64] ;  /* 0x0000000e0a049981 */ /* 0x000ea8000c1e1b00 */
        /* <DEDUP_REMOVED lines=48> */
.L_x_2010:
[----:B------:R-:W-:Y:S05]  /*0940*/  BSYNC.RECONVERGENT B0 ;  /* 0x0000000000007941 */ /* 0x000fea0003800200 */
.L_x_2009:
        /* <DEDUP_REMOVED lines=56> */
.L_x_2012:
[----:B------:R-:W-:Y:S05]  /*0cd0*/  BSYNC.RECONVERGENT B0 ;  /* 0x0000000000007941 */ /* 0x000fea0003800200 */
.L_x_2011:
        /* <DEDUP_REMOVED lines=31> */
.L_x_2015:
[----:B---3--:R-:W3:Y:S04]  /*0ed0*/  LDG.E.STRONG.GPU R8, desc[UR14][R10.64] ;  /* 0x0000000e0a087981 */ /* 0x008ee8000c1ef900 */
[----:B---3--:R-:W-:Y:S01]  /*0ee0*/  CCTL.IVALL ;  /* 0x00000000ff00798f */ /* 0x008fe20002000000 */
[----:B------:R-:W-:Y:S05]  /*0ef0*/  YIELD ;  /* 0x0000000000007946 */ /* 0x000fea0003800000 */
[----:B------:R-:W-:-:S13]  /*0f00*/  ISETP.NE.AND P1, PT, R8, R13, PT ;  /* 0x0000000d0800720c */ /* 0x000fda0003f25270 */
[----:B------:R-:W-:Y:S05]  /*0f10*/  @P1 BRA `(.L_x_2015) ;  /* 0xfffffffc00ec1947 */ /* 0x000fea000383ffff */
.L_x_2014:
        /* <DEDUP_REMOVED lines=15> */
.L_x_2017:
        /* <DEDUP_REMOVED lines=91> */
.L_x_2016:
        /* <DEDUP_REMOVED lines=31> */
[----:B------:R-:W-:Y:S02]  /*17b0*/  MOV R10, UR8 ;  /* 0x00000008000a7c02 */ /* 0x000fe40008000f00 */
[----:B------:R-:W-:Y:S01]  /*17c0*/  MOV R11, UR9 ;  /* 0x00000009000b7c02 */ /* 0x000fe20008000f00 */
[----:B------:R-:W-:Y:S01]  /*17d0*/  @!UP2 UIMAD.WIDE.U32 UR8, UR12, 0x8, UR16 ;  /* 0x000000080c08a8a5 */ /* 0x000fe2000f8e0010 */
[----:B------:R-:W-:Y:S02]  /*17e0*/  MOV R12, UR10 ;  /* 0x0000000a000c7c02 */ /* 0x000fe40008000f00 */
[----:B------:R-:W-:-:S02]  /*17f0*/  MOV R13, UR11 ;  /* 0x0000000b000d7c02 */ /* 0x000fc40008000f00 */
[----:B------:R-:W3:Y:S01]  /*1800*/  @!P3 LDG.E.64 R10, desc[UR14][R10.64] ;  /* 0x0000000e0a0ab981 */ /* 0x000ee2000c1e1b00 */
[----:B-1----:R-:W-:Y:S01]  /*1810*/  IMAD.U32 R14, RZ, RZ, UR8 ;  /* 0x00000008ff0e7e24 */ /* 0x002fe2000f8e00ff */
[----:B------:R-:W-:Y:S02]  /*1820*/  MOV R15, UR9 ;  /* 0x00000009000f7c02 */ /* 0x000fe40008000f00 */
[----:B------:R-:W4:Y:S04]  /*1830*/  @!P4 LDG.E.64 R12, desc[UR14][R12.64] ;  /* 0x0000000e0c0cc981 */ /* 0x000f28000c1e1b00 */
        /* <DEDUP_REMOVED lines=12> */
.L_x_2018:
        /* <DEDUP_REMOVED lines=21> */
[----:B------:R-:W-:-:S05]  /*1a50*/  IMAD.U32 R12, RZ, RZ, UR5 ;  /* 0x00000005ff0c7e24 */ /* 0x000fca000f8e00ff */
[----:B------:R-:W-:-:S04]  /*1a60*/  IADD3 R12, PT, PT, R12, 0x2, RZ ;  /* 0x000000020c0c7810 */ /* 0x000fc80007ffe0ff */
[----:B------:R-:W-:Y:S01]  /*1a70*/  R2UR UR5, R12 ;  /* 0x000000000c0572ca */ /* 0x000fe200000e0000 */
[----:B0-----:R-:W-:Y:S01]  /*1a80*/  @!P3 FADD.FTZ R20, R20, R8 ;  /* 0x000000081414b221 */ /* 0x001fe20000010000 */
[----:B------:R-:W-:-:S03]  /*1a90*/  @!P3 FADD.FTZ R21, R21, R9 ;  /* 0x000000091515b221 */ /* 0x000fc60000010000 */
[----:B---3--:R-:W-:Y:S01]  /*1aa0*/  @!P1 FADD.FTZ R20, R20, R10 ;  /* 0x0000000a14149221 */ /* 0x008fe20000010000 */
[----:B------:R-:W-:-:S09]  /*1ab0*/  @!P1 FADD.FTZ R21, R21, R11 ;  /* 0x0000000b15159221 */ /* 0x000fd20000010000 */
.L_x_2019:
        /* <DEDUP_REMOVED lines=13> */
.L_x_2020:
[----:B------:R-:W-:Y:S05]  /*1b90*/  BSYNC.RECONVERGENT B0 ;  /* 0x0000000000007941 */ /* 0x000fea0003800200 */
.L_x_2013:
        /* <DEDUP_REMOVED lines=36> */
[----:B-----5:R-:W-:Y:S02]  /*1de0*/  HADD2.F32 R13, -RZ, R14.H0_H0 ;  /* 0x2000000eff0d7230 */ /* 0x020fe40000004100 */
[----:B----4-:R-:W-:Y:S01]  /*1df0*/  HADD2.F32 R14, -RZ, R29.H0_H0 ;  /* 0x2000001dff0e7230 */ /* 0x010fe20000004100 */
        /* <DEDUP_REMOVED lines=18> */
[----:B-1----:R-:W-:-:S03]  /*1f20*/  LEA R8, P1, R20, UR8, 0x2 ;  /* 0x0000000814087c11 */ /* 0x002fc6000f8210ff */
[----:B------:R-:W-:Y:S02]  /*1f30*/  IMAD.IADD R9, R21, 0x1, R9 ;  /* 0x0000000115097824 */ /* 0x000fe400078e0209 */
[----:B------:R-:W-:-:S04]  /*1f40*/  FADD.FTZ R21, -R0, R4 ;  /* 0x0000000400157221 */ /* 0x000fc80000010100 */
[----:B------:R-:W-:Y:S01]  /*1f50*/  FMUL.FTZ R4, R21, R10 ;  /* 0x0000000a15047220 */ /* 0x000fe20000410000 */
[----:B------:R-:W-:-:S03]  /*1f60*/  LEA.HI.X R9, R20, UR9, R9, 0x2, P1 ;  /* 0x0000000914097c11 */ /* 0x000fc600088f1409 */
[----:B------:R-:W-:-:S05]  /*1f70*/  FFMA.FTZ R4, R12, R4, R15 ;  /* 0x000000040c047223 */ /* 0x000fca000001000f */
[----:B------:R0:W-:Y:S02]  /*1f80*/  STG.E.64 desc[UR14][R8.64], R4 ;  /* 0x0000000408007986 */ /* 0x0001e4000c101b0e */
.L_x_2024:
[----:B------:R-:W-:Y:S05]  /*1f90*/  BSYNC.RECONVERGENT B1 ;  /* 0x0000000000017941 */ /* 0x000fea0003800200 */
.L_x_2023:
        /* <DEDUP_REMOVED lines=14> */
[----:B0-----:R-:W-:-:S04]  /*2080*/  LEA R6, P1, R4, UR10, 0x2 ;  /* 0x0000000a04067c11 */ /* 0x001fc8000f8210ff */
[----:B------:R-:W-:-:S04]  /*2090*/  IADD3 R21, PT, PT, R5, R21, RZ ;  /* 0x0000001505157210 */ /* 0x000fc80007ffe0ff */
[----:B------:R-:W-:-:S05]  /*20a0*/  LEA.HI.X R7, R4, UR11, R21, 0x2, P1 ;  /* 0x0000000b04077c11 */ /* 0x000fca00088f1415 */
[----:B------:R1:W-:Y:S01]  /*20b0*/  STG.E.64 desc[UR14][R6.64], R12 ;  /* 0x0000000c06007986 */ /* 0x0003e2000c101b0e */
[----:B------:R-:W-:Y:S05]  /*20c0*/  BRA `(.L_x_2025) ;  /* 0x0000000000fc7947 */ /* 0x000fea0003800000 */
.L_x_2022:
        /* <DEDUP_REMOVED lines=34> */
.L_x_2027:
[----:B------:R-:W-:Y:S05]  /*22f0*/  BSYNC.RECONVERGENT B1 ;  /* 0x0000000000017941 */ /* 0x000fea0003800200 */
.L_x_2026:
        /* <DEDUP_REMOVED lines=28> */
.L_x_2025:
[----:B------:R-:W-:Y:S05]  /*24c0*/  BSYNC.RECONVERGENT B0 ;  /* 0x0000000000007941 */ /* 0x000fea0003800200 */
.L_x_2021:
        /* <DEDUP_REMOVED lines=8> */
.L_x_2029:
        /* <DEDUP_REMOVED lines=11> */
.L_x_2130:


//--------------------- .text._Z35group_norm_nhwc_fwd_one_pass_kernelI11Fp32IOFp16WLi512ELi10ELi640EEv26Group_norm_nhwc_fwd_params --------------------------
	.section	.text._Z35group_norm_nhwc_fwd_one_pass_kernelI11Fp32IOFp16WLi512ELi10ELi640EEv26Group_norm_nhwc_fwd_params,"ax",@progbits
	.align	128
        .global         _Z35group_norm_nhwc_fwd_one_pass_kernelI11Fp32IOFp16WLi512ELi10ELi640EEv26Group_norm_nhwc_fwd_params
        .type           _Z35group_norm_nhwc_fwd_one_pass_kernelI11Fp32IOFp16WLi512ELi10ELi640EEv26Group_norm_nhwc_fwd_params,@function
        .size           _Z35group_norm_nhwc_fwd_one_pass_kernelI11Fp32IOFp16WLi512ELi10ELi640EEv26Group_norm_nhwc_fwd_params,(.L_x_2131 - _Z35group_norm_nhwc_fwd_one_pass_kernelI11Fp32IOFp16WLi512ELi10ELi640EEv26Group_norm_nhwc_fwd_params)
        .other          _Z35group_norm_nhwc_fwd_one_pass_kernelI11Fp32IOFp16WLi512ELi10ELi640EEv26Group_norm_nhwc_fwd_params,@"STO_CUDA_ENTRY STV_DEFAULT"
_Z35group_norm_nhwc_fwd_one_pass_kernelI11Fp32IOFp16WLi512ELi10ELi640EEv26Group_norm_nhwc_fwd_params:
.text._Z35group_norm_nhwc_fwd_one_pass_kernelI11Fp32IOFp16WLi512ELi10ELi640EEv26Group_norm_nhwc_fwd_params:
        /* <DEDUP_REMOVED lines=42> */
.L_x_2057:
        /* <DEDUP_REMOVED lines=30> */
[----:B------:R-:W-:Y:S01]  /*0480*/  IMAD R9, R8, R7, RZ ;  /* 0x0000000708097224 */ /* 0x000fe200078e02ff */
[----:B------:R-:W-:-:S04]  /*0490*/  MOV R8, R10 ;  /* 0x0000000a00087202 */ /* 0x000fc80000000f00 */
[----:B------:R-:W-:-:S05]  /*04a0*/  R2UR UR12, R8 ;  /* 0x00000000080c72ca */ /* 0x000fca00000e0000 */
        /* <DEDUP_REMOVED lines=11> */
[----:B------:R-:W-:Y:S01]  /*0560*/  PLOP3.LUT P1, PT, PT, PT, UP2, 0x80, 0x8 ;  /* 0x000000000008781c */ /* 0x000fe20003f2f028 */
[----:B---3--:R-:W-:-:S03]  /*0570*/  IMAD.U32 R5, RZ, RZ, UR12 ;  /* 0x0000000cff057e24 */ /* 0x008fc6000f8e00ff */
        /* <DEDUP_REMOVED lines=26> */
[----:B------:R-:W1:Y:S03]  /*0720*/  @!P1 LDC.64 R4, c[0x0][0x390] ;  /* 0x0000e400ff049b82 */ /* 0x000e660000000a00 */
[----:B------:R-:W-:Y:S02]  /*0730*/  IADD3 R35, PT, PT, R37, UR5, RZ ;  /* 0x0000000525237c10 */ /* 0x000fe4000fffe0ff */
[----:B------:R-:W-:-:S02]  /*0740*/  @!P3 MOV R20, R36 ;  /* 0x000000240014b202 */ /* 0x000fc40000000f00 */
[-C--:B------:R-:W-:Y:S02]  /*0750*/  @!P3 MOV R21, R35.reuse ;  /* 0x000000230015b202 */ /* 0x080fe40000000f00 */
[----:B------:R-:W-:Y:S01]  /*0760*/  @!P2 MOV R34, R36 ;  /* 0x000000240022a202 */ /* 0x000fe20000000f00 */
[----:B------:R-:W-:Y:S01]  /*0770*/  @!P3 IMAD.WIDE.U32 R6, R33, R6, R20 ;  /* 0x000000062106b225 */ /* 0x000fe200078e0014 */
[----:B------:R-:W-:Y:S02]  /*0780*/  @!P1 MOV R20, R36 ;  /* 0x0000002400149202 */ /* 0x000fe40000000f00 */
[----:B------:R-:W-:Y:S01]  /*0790*/  @!P1 MOV R21, R35 ;  /* 0x0000002300159202 */ /* 0x000fe20000000f00 */
[----:B------:R-:W-:Y:S01]  /*07a0*/  @!P2 IMAD.WIDE.U32 R16, R23, R16, R34 ;  /* 0x000000101710a225 */ /* 0x000fe200078e0022 */
[----:B------:R-:W-:Y:S02]  /*07b0*/  @!P3 IADD3 R7, PT, PT, R7, R27, RZ ;  /* 0x0000001b0707b210 */ /* 0x000fe40007ffe0ff */
[----:B0-----:R-:W-:Y:S01]  /*07c0*/  @!P3 LEA R14, P6, R6, R14, 0x2 ;  /* 0x0000000e060eb211 */ /* 0x001fe200078c10ff */
[C---:B------:R-:W-:Y:S01]  /*07d0*/  @!P1 IMAD R23, R32.reuse, R11, R18 ;  /* 0x0000000b20179224 */ /* 0x040fe200078e0212 */
[----:B------:R-:W-:Y:S01]  /*07e0*/  @!P2 IADD3 R17, PT, PT, R17, R25, RZ ;  /* 0x000000191111a210 */ /* 0x000fe20007ffe0ff */
[----:B------:R-:W-:Y:S01]  /*07f0*/  @!P1 IMAD.WIDE.U32 R20, R32, R10, R20 ;  /* 0x0000000a20149225 */ /* 0x000fe200078e0014 */
[----:B--2---:R-:W-:Y:S01]  /*0800*/  @!P2 LEA R12, P5, R16, R12, 0x2 ;  /* 0x0000000c100ca211 */ /* 0x004fe200078a10ff */
[----:B------:R-:W0:Y:S01]  /*0810*/  @!P4 LDC.64 R10, c[0x0][0x390] ;  /* 0x0000e400ff0acb82 */ /* 0x000e220000000a00 */
[----:B------:R-:W-:-:S02]  /*0820*/  @!P4 MOV R18, R36 ;  /* 0x000000240012c202 */ /* 0x000fc40000000f00 */
[----:B------:R-:W-:Y:S02]  /*0830*/  @!P2 LEA.HI.X R13, R16, R13, R17, 0x2, P5 ;  /* 0x0000000d100da211 */ /* 0x000fe400028f1411 */
[----:B------:R-:W-:Y:S01]  /*0840*/  @!P1 IADD3 R17, PT, PT, R21, R23, RZ ;  /* 0x0000001715119210 */ /* 0x000fe20007ffe0ff */
[----:B------:R-:W-:Y:S01]  /*0850*/  @!P4 IMAD R21, R30, R9, R19 ;  /* 0x000000091e15c224 */ /* 0x000fe200078e0213 */
[C---:B-1----:R-:W-:Y:S02]  /*0860*/  @!P1 LEA R16, P5, R20.reuse, R4, 0x2 ;  /* 0x0000000414109211 */ /* 0x042fe400078a10ff */
[----:B------:R-:W-:Y:S02]  /*0870*/  @!P4 MOV R19, R35 ;  /* 0x000000230013c202 */ /* 0x000fe40000000f00 */
[----:B------:R-:W-:Y:S01]  /*0880*/  @!P1 LEA.HI.X R17, R20, R5, R17, 0x2, P5 ;  /* 0x0000000514119211 */ /* 0x000fe200028f1411 */
[----:B------:R-:W-:Y:S01]  /*0890*/  HFMA2 R5, -RZ, RZ, 0, 0 ;  /* 0x00000000ff057431 */ /* 0x000fe200000001ff */
[----:B------:R-:W-:-:S02]  /*08a0*/  @!P3 LEA.HI.X R15, R6, R15, R7, 0x2, P6 ;  /* 0x0000000f060fb211 */ /* 0x000fc400030f1407 */
[----:B------:R-:W-:Y:S02]  /*08b0*/  CS2R R6, SRZ ;  /* 0x0000000000067805 */ /* 0x000fe4000001ff00 */
[----:B------:R-:W-:Y:S01]  /*08c0*/  MOV R4, RZ ;  /* 0x000000ff00047202 */ /* 0x000fe20000000f00 */
[----:B------:R-:W-:Y:S01]  /*08d0*/  @!P4 IMAD.WIDE.U32 R18, R30, R8, R18 ;  /* 0x000000081e12c225 */ /* 0x000fe200078e0012 */
[----:B------:R-:W-:Y:S02]  /*08e0*/  CS2R R8, SRZ ;  /* 0x0000000000087805 */ /* 0x000fe4000001ff00 */
[----:B------:R-:W2:Y:S01]  /*08f0*/  @!P1 LDG.E.64 R6, desc[UR16][R16.64] ;  /* 0x0000001010069981 */ /* 0x000ea2000c1e1b00 */
[----:B------:R-:W-:-:S03]  /*0900*/  @!P4 IMAD.IADD R19, R19, 0x1, R21 ;  /* 0x000000011313c824 */ /* 0x000fc600078e0215 */
[----:B------:R2:W3:Y:S01]  /*0910*/  @!P2 LDG.E.64 R4, desc[UR16][R12.64] ;  /* 0x000000100c04a981 */ /* 0x0004e2000c1e1b00 */
[----:B0-----:R-:W-:-:S03]  /*0920*/  @!P4 LEA R20, P2, R18, R10, 0x2 ;  /* 0x0000000a1214c211 */ /* 0x001fc600078410ff */
[----:B------:R-:W4:Y:S01]  /*0930*/  @!P3 LDG.E.64 R8, desc[UR16][R14.64] ;  /* 0x000000100e08b981 */ /* 0x000f22000c1e1b00 */
[----:B------:R-:W-:Y:S02]  /*0940*/  @!P4 LEA.HI.X R21, R18, R11, R19, 0x2, P2 ;  /* 0x0000000b1215c211 */ /* 0x000fe400010f1413 */
[----:B------:R-:W-:-:S06]  /*0950*/  CS2R R10, SRZ ;  /* 0x00000000000a7805 */ /* 0x000fcc000001ff00 */
[----:B------:R-:W5:Y:S01]  /*0960*/  @!P4 LDG.E.64 R10, desc[UR16][R20.64] ;  /* 0x00000010140ac981 */ /* 0x000f62000c1e1b00 */
[C---:B------:R-:W-:Y:S02]  /*0970*/  ISETP.GT.AND P2, PT, R3.reuse, 0x1e, PT ;  /* 0x0000001e0300780c */ /* 0x040fe40003f44270 */
[----:B------:R-:W-:Y:S01]  /*0980*/  ISETP.GT.AND P3, PT, R3, 0xf, PT ;  /* 0x0000000f0300780c */ /* 0x000fe20003f64270 */
[----:B------:R-:W-:Y:S01]  /*0990*/  BSSY.RECONVERGENT B0, `(.L_x_2030) ;  /* 0x0000031000007945 */ /* 0x000fe20003800200 */
[----:B--2---:R-:W-:Y:S01]  /*09a0*/  FMUL.FTZ R13, R7, R7 ;  /* 0x00000007070d7220 */ /* 0x004fe20000410000 */
[C---:B------:R-:W-:Y:S01]  /*09b0*/  FADD.FTZ R12, R6.reuse, R7 ;  /* 0x00000007060c7221 */ /* 0x040fe20000010000 */
[----:B---3--:R-:W-:Y:S02]  /*09c0*/  FMUL.FTZ R19, R5, R5 ;  /* 0x0000000505137220 */ /* 0x008fe40000410000 */
[----:B------:R-:W-:Y:S01]  /*09d0*/  FFMA.FTZ R13, R6, R6, R13 ;  /* 0x00000006060d7223 */ /* 0x000fe2000001000d */
[C---:B------:R-:W-:Y:S01]  /*09e0*/  FADD.FTZ R17, R4.reuse, R5 ;  /* 0x0000000504117221 */ /* 0x040fe20000010000 */
[----:B------:R-:W-:Y:S01]  /*09f0*/  FADD.FTZ R12, RZ, R12 ;  /* 0x0000000cff0c7221 */ /* 0x000fe20000010000 */
[----:B------:R-:W-:Y:S01]  /*0a00*/  FFMA.FTZ R16, R4, R4, R19 ;  /* 0x0000000404107223 */ /* 0x000fe20000010013 */
[----:B------:R-:W-:Y:S01]  /*0a10*/  FADD.FTZ R13, RZ, R13 ;  /* 0x0000000dff0d7221 */ /* 0x000fe20000010000 */
[----:B----4-:R-:W-:Y:S01]  /*0a20*/  FMUL.FTZ R19, R9, R9 ;  /* 0x0000000909137220 */ /* 0x010fe20000410000 */
        /* <DEDUP_REMOVED lines=39> */
.L_x_2031:
[----:B------:R-:W-:Y:S05]  /*0ca0*/  BSYNC.RECONVERGENT B0 ;  /* 0x0000000000007941 */ /* 0x000fea0003800200 */
.L_x_2030:
        /* <DEDUP_REMOVED lines=56> */
.L_x_2033:
[----:B------:R-:W-:Y:S05]  /*1030*/  BSYNC.RECONVERGENT B0 ;  /* 0x0000000000007941 */ /* 0x000fea0003800200 */
.L_x_2032:
        /* <DEDUP_REMOVED lines=33> */
.L_x_2036:
[----:B------:R-:W2:Y:S04]  /*1250*/  LDG.E.STRONG.GPU R16, desc[UR16][R12.64] ;  /* 0x000000100c107981 */ /* 0x000ea8000c1ef900 */
[----:B--2---:R-:W-:Y:S01]  /*1260*/  CCTL.IVALL ;  /* 0x00000000ff00798f */ /* 0x004fe20002000000 */
[----:B------:R-:W-:Y:S05]  /*1270*/  YIELD ;  /* 0x0000000000007946 */ /* 0x000fea0003800000 */
[----:B------:R-:W-:-:S13]  /*1280*/  ISETP.NE.AND P4, PT, R16, R19, PT ;  /* 0x000000131000720c */ /* 0x000fda0003f85270 */
[----:B------:R-:W-:Y:S05]  /*1290*/  @P4 BRA `(.L_x_2036) ;  /* 0xfffffffc00ec4947 */ /* 0x000fea000383ffff */
.L_x_2035:
        /* <DEDUP_REMOVED lines=14> */
.L_x_2038:
[----:B------:R-:W-:Y:S01]  /*1380*/  UIADD3 UR26, UPT, UPT, UR5, 0x1, URZ ;  /* 0x00000001051a7890 */ /* 0x000fe2000fffe0ff */
[----:B------:R-:W-:Y:S01]  /*1390*/  ISETP.EQ.OR P2, PT, RZ, UR24, P3 ;  /* 0x00000018ff007c0c */ /* 0x000fe20009f42670 */
[----:B------:R-:W-:-:S04]  /*13a0*/  UIADD3 UR27, UPT, UPT, UR5, 0x2, URZ ;  /* 0x00000002051b7890 */ /* 0x000fc8000fffe0ff */
[----:B------:R-:W-:Y:S01]  /*13b0*/  MOV R12, UR26 ;  /* 0x0000001a000c7c02 */ /* 0x000fe20008000f00 */
[----:B------:R-:W-:Y:S01]  /*13c0*/  UIADD3 UR26, UPT, UPT, UR5, 0x3, URZ ;  /* 0x00000003051a7890 */ /* 0x000fe2000fffe0ff */
[----:B------:R-:W-:Y:S02]  /*13d0*/  MOV R13, UR27 ;  /* 0x0000001b000d7c02 */ /* 0x000fe40008000f00 */
[----:B------:R-:W-:Y:S02]  /*13e0*/  ISETP.EQ.OR P4, PT, R12, UR20, P3 ;  /* 0x000000140c007c0c */ /* 0x000fe40009f82670 */
[----:B------:R-:W-:Y:S02]  /*13f0*/  ISETP.EQ.OR P6, PT, R13, UR20, P3 ;  /* 0x000000140d007c0c */ /* 0x000fe40009fc2670 */
[----:B------:R-:W-:Y:S01]  /*1400*/  MOV R12, UR26 ;  /* 0x0000001a000c7c02 */ /* 0x000fe20008000f00 */
[----:B------:R-:W-:-:S03]  /*1410*/  VOTEU.ALL UP1, P2 ;  /* 0x0000000000ff7886 */ /* 0x000fc60001020000 */
[----:B------:R-:W-:Y:S02]  /*1420*/  ISETP.EQ.OR P5, PT, R12, UR20, P3 ;  /* 0x000000140c007c0c */ /* 0x000fe40009fa2670 */
[----:B------:R-:W-:-:S03]  /*1430*/  @!UP1 UIMAD.WIDE.U32 UR26, UR11, 0x8, UR18 ;  /* 0x000000080b1a98a5 */ /* 0x000fc6000f8e0012 */
[----:B------:R-:W-:Y:S02]  /*1440*/  VOTEU.ALL UP1, P4 ;  /* 0x0000000000ff7886 */ /* 0x000fe40002020000 */
[----:B------:R-:W-:Y:S01]  /*1450*/  VOTEU.ALL UP2, P6 ;  /* 0x0000000000ff7886 */ /* 0x000fe20003040000 */
[----:B------:R-:W-:Y:S02]  /*1460*/  MOV R12, UR26 ;  /* 0x0000001a000c7c02 */ /* 0x000fe40008000f00 */
[----:B------:R-:W-:Y:S01]  /*1470*/  MOV R13, UR27 ;  /* 0x0000001b000d7c02 */ /* 0x000fe20008000f00 */
[----:B------:R-:W-:Y:S02]  /*1480*/  @!UP1 UIMAD.WIDE.U32 UR26, UR23, 0x8, UR18 ;  /* 0x00000008171a98a5 */ /* 0x000fe4000f8e0012 */
[----:B------:R-:W-:Y:S01]  /*1490*/  VOTEU.ALL UP1, P5 ;  /* 0x0000000000ff7886 */ /* 0x000fe20002820000 */
[----:B------:R-:W-:Y:S02]  /*14a0*/  @!UP2 UIMAD.WIDE.U32 UR28, UR12, 0x8, UR18 ;  /* 0x000000080c1ca8a5 */ /* 0x000fe4000f8e0012 */
[----:B------:R-:W0:Y:S01]  /*14b0*/  @!P2 LDG.E.64 R12, desc[UR16][R12.64] ;  /* 0x000000100c0ca981 */ /* 0x000e22000c1e1b00 */
[----:B------:R-:W-:-:S02]  /*14c0*/  MOV R16, UR26 ;  /* 0x0000001a00107c02 */ /* 0x000fc40008000f00 */
[----:B------:R-:W-:Y:S01]  /*14d0*/  MOV R17, UR27 ;  /* 0x0000001b00117c02 */ /* 0x000fe20008000f00 */
[----:B------:R-:W-:Y:S01]  /*14e0*/  @!UP1 UIMAD.WIDE.U32 UR26, UR22, 0x8, UR18 ;  /* 0x00000008161a98a5 */ /* 0x000fe2000f8e0012 */
[----:B-1----:R-:W-:Y:S01]  /*14f0*/  IMAD.U32 R18, RZ, RZ, UR28 ;  /* 0x0000001cff127e24 */ /* 0x002fe2000f8e00ff */
[----:B--2---:R-:W-:-:S03]  /*1500*/  MOV R19, UR29 ;  /* 0x0000001d00137c02 */ /* 0x004fc60008000f00 */
[----:B------:R-:W2:Y:S01]  /*1510*/  @!P4 LDG.E.64 R16, desc[UR16][R16.64] ;  /* 0x000000101010c981 */ /* 0x000ea2000c1e1b00 */
[----:B------:R-:W-:Y:S02]  /*1520*/  MOV R20, UR26 ;  /* 0x0000001a00147c02 */ /* 0x000fe40008000f00 */
[----:B------:R-:W-:Y:S01]  /*1530*/  MOV R21, UR27 ;  /* 0x0000001b00157c02 */ /* 0x000fe20008000f00 */
[----:B------:R-:W4:Y:S05]  /*1540*/  @!P6 LDG.E.64 R18, desc[UR16][R18.64] ;  /* 0x000000101212e981 */ /* 0x000f2a000c1e1b00 */
[----:B------:R-:W5:Y:S01]  /*1550*/  @!P5 LDG.E.64 R20, desc[UR16][R20.64] ;  /* 0x000000101414d981 */ /* 0x000f62000c1e1b00 */
[----:B------:R-:W-:-:S02]  /*1560*/  UIADD3 UR26, UPT, UPT, UR5, 0x4, URZ ;  /* 0x00000004051a7890 */ /* 0x000fc4000fffe0ff */
[----:B------:R-:W-:-:S04]  /*1570*/  UIADD3 UR27, UPT, UPT, UR5, 0x5, URZ ;  /* 0x00000005051b7890 */ /* 0x000fc8000fffe0ff */
[----:B------:R-:W-:Y:S01]  /*1580*/  MOV R22, UR26 ;  /* 0x0000001a00167c02 */ /* 0x000fe20008000f00 */
[----:B------:R-:W-:Y:S01]  /*1590*/  UIADD3 UR26, UPT, UPT, UR5, 0x6, URZ ;  /* 0x00000006051a7890 */ /* 0x000fe2000fffe0ff */
[----:B0--3--:R-:W-:Y:S01]  /*15a0*/  @!P2 FADD.FTZ R14, R14, R12 ;  /* 0x0000000c0e0ea221 */ /* 0x009fe20000010000 */
[----:B------:R-:W-:Y:S01]  /*15b0*/  @!P2 FADD.FTZ R15, R15, R13 ;  /* 0x0000000d0f0fa221 */ /* 0x000fe20000010000 */
[----:B------:R-:W-:Y:S02]  /*15c0*/  ISETP.EQ.OR P2, PT, R22, UR20, P3 ;  /* 0x0000001416007c0c */ /* 0x000fe40009f42670 */
[----:B------:R-:W-:Y:S01]  /*15d0*/  MOV R12, UR27 ;  /* 0x0000001b000c7c02 */ /* 0x000fe20008000f00 */
[----:B------:R-:W-:Y:S01]  /*15e0*/  UIADD3 UR27, UPT, UPT, UR5, 0x7, URZ ;  /* 0x00000007051b7890 */ /* 0x000fe2000fffe0ff */
[----:B--2---:R-:W-:Y:S01]  /*15f0*/  @!P4 FADD.FTZ R14, R14, R16 ;  /* 0x000000100e0ec221 */ /* 0x004fe20000010000 */
[----:B------:R-:W-:Y:S01]  /*1600*/  @!P4 FADD.FTZ R15, R15, R17 ;  /* 0x000000110f0fc221 */ /* 0x000fe20000010000 */
        /* <DEDUP_REMOVED lines=25> */
[----:B------:R-:W-:Y:S01]  /*17a0*/  IMAD.U32 R20, RZ, RZ, UR28 ;  /* 0x0000001cff147e24 */ /* 0x000fe2000f8e00ff */
[----:B------:R-:W-:-:S03]  /*17b0*/  MOV R21, UR29 ;  /* 0x0000001d00157c02 */ /* 0x000fc60008000f00 */
        /* <DEDUP_REMOVED lines=23> */
.L_x_2037:
        /* <DEDUP_REMOVED lines=32> */
[----:B------:R-:W-:Y:S02]  /*1b30*/  ISETP.EQ.OR P6, PT, R16, UR20, P3 ;  /* 0x0000001410007c0c */ /* 0x000fe40009fc2670 */
[----:B------:R-:W-:Y:S02]  /*1b40*/  MOV R12, UR12 ;  /* 0x0000000c000c7c02 */ /* 0x000fe40008000f00 */
[----:B------:R-:W-:Y:S02]  /*1b50*/  MOV R13, UR13 ;  /* 0x0000000d000d7c02 */ /* 0x000fe40008000f00 */
[----:B------:R-:W-:-:S04]  /*1b60*/  MOV R16, UR14 ;  /* 0x0000000e00107c02 */ /* 0x000fc80008000f00 */
[----:B------:R-:W3:Y:S03]  /*1b70*/  @!P5 LDG.E.64 R12, desc[UR16][R12.64] ;  /* 0x000000100c0cd981 */ /* 0x000ee6000c1e1b00 */
[----:B------:R-:W-:Y:S01]  /*1b80*/  VOTEU.ALL UP3, P6 ;  /* 0x0000000000ff7886 */ /* 0x000fe20003060000 */
[----:B------:R-:W4:Y:S04]  /*1b90*/  @!P4 LDG.E.64 R16, desc[UR16][R16.64] ;  /* 0x000000101010c981 */ /* 0x000f28000c1e1b00 */
[----:B------:R-:W-:-:S04]  /*1ba0*/  @!UP3 UIMAD UR11, UR11, UR21, UR6 ;  /* 0x000000150b0bb2a4 */ /* 0x000fc8000f8e0206 */
[----:B------:R-:W-:-:S06]  /*1bb0*/  @!UP3 UIMAD.WIDE.U32 UR12, UR11, 0x8, UR18 ;  /* 0x000000080b0cb8a5 */ /* 0x000fcc000f8e0012 */
[----:B-1----:R-:W-:Y:S01]  /*1bc0*/  MOV R18, UR12 ;  /* 0x0000000c00127c02 */ /* 0x002fe20008000f00 */
[----:B--2---:R-:W-:-:S06]  /*1bd0*/  IMAD.U32 R19, RZ, RZ, UR13 ;  /* 0x0000000dff137e24 */ /* 0x004fcc000f8e00ff */
[----:B------:R-:W2:Y:S01]  /*1be0*/  @!P6 LDG.E.64 R18, desc[UR16][R18.64] ;  /* 0x000000101212e981 */ /* 0x000ea2000c1e1b00 */
[----:B------:R-:W-:-:S04]  /*1bf0*/  MOV R20, UR5 ;  /* 0x0000000500147c02 */ /* 0x000fc80008000f00 */
[----:B------:R-:W-:-:S04]  /*1c00*/  IADD3 R20, PT, PT, R20, 0x4, RZ ;  /* 0x0000000414147810 */ /* 0x000fc80007ffe0ff */
[----:B------:R-:W-:Y:S01]  /*1c10*/  R2UR UR5, R20 ;  /* 0x00000000140572ca */ /* 0x000fe200000e0000 */
[----:B---3--:R-:W-:Y:S01]  /*1c20*/  @!P5 FADD.FTZ R14, R14, R12 ;  /* 0x0000000c0e0ed221 */ /* 0x008fe20000010000 */
[----:B------:R-:W-:-:S03]  /*1c30*/  @!P5 FADD.FTZ R15, R15, R13 ;  /* 0x0000000d0f0fd221 */ /* 0x000fc60000010000 */
[----:B----4-:R-:W-:Y:S01]  /*1c40*/  @!P4 FADD.FTZ R14, R14, R16 ;  /* 0x000000100e0ec221 */ /* 0x010fe20000010000 */
[----:B------:R-:W-:-:S03]  /*1c50*/  @!P4 FADD.FTZ R15, R15, R17 ;  /* 0x000000110f0fc221 */ /* 0x000fc60000010000 */
[----:B--2---:R-:W-:Y:S01]  /*1c60*/  @!P6 FADD.FTZ R14, R14, R18 ;  /* 0x000000120e0ee221 */ /* 0x004fe20000010000 */
[----:B------:R-:W-:-:S07]  /*1c70*/  @!P6 FADD.FTZ R15, R15, R19 ;  /* 0x000000130f0fe221 */ /* 0x000fce0000010000 */
.L_x_2039:
        /* <DEDUP_REMOVED lines=27> */
.L_x_2040:
        /* <DEDUP_REMOVED lines=13> */
.L_x_2041:
[----:B------:R-:W-:Y:S05]  /*1f00*/  BSYNC.RECONVERGENT B0 ;  /* 0x0000000000007941 */ /* 0x000fea0003800200 */
.L_x_2034:
[----:B------:R-:W4:Y:S01]  /*1f10*/  S2UR UR11, SR_CgaCtaId ;  /* 0x00000000000b79c3 */ /* 0x000f220000008800 */
[----:B------:R-:W5:Y:S01]  /*1f20*/  LDCU UR12, c[0x0][0x414] ;  /* 0x00008280ff0c77ac */ /* 0x000f620008000800 */
[----:B------:R-:W-:Y:S01]  /*1f30*/  IMAD.U32 R23, RZ, RZ, UR9 ;  /* 0x00000009ff177e24 */ /* 0x000fe2000f8e00ff */
[----:B------:R-:W-:Y:S01]  /*1f40*/  IADD3 R21, PT, PT, R2, UR10, RZ ;  /* 0x0000000a02157c10 */ /* 0x000fe2000fffe0ff */
[----:B------:R-:W-:-:S04]  /*1f50*/  UMOV UR5, 0x400 ;  /* 0x0000040000057882 */ /* 0x000fc80000000000 */
        /* <DEDUP_REMOVED lines=17> */
[----:B------:R-:W-:-:S02]  /*2070*/  IADD3 R25, PT, PT, R32, 0x80, RZ ;  /* 0x0000008020197810 */ /* 0x000fc40007ffe0ff */
        /* <DEDUP_REMOVED lines=9> */
[----:B--2---:R-:W-:Y:S02]  /*2110*/  HADD2.F32 R14, -RZ, R24.H0_H0 ;  /* 0x20000018ff0e7230 */ /* 0x004fe40000004100 */
[----:B----4-:R-:W-:Y:S02]  /*2120*/  HADD2.F32 R15, -RZ, R26.H0_H0 ;  /* 0x2000001aff0f7230 */ /* 0x010fe40000004100 */
[----:B-----5:R-:W-:Y:S02]  /*2130*/  HADD2.F32 R17, -RZ, R27.H0_H0 ;  /* 0x2000001bff117230 */ /* 0x020fe40000004100 */
[----:B------:R-:W-:Y:S01]  /*2140*/  HADD2.F32 R16, -RZ, R33.H0_H0 ;  /* 0x20000021ff107230 */ /* 0x000fe20000004100 */
        /* <DEDUP_REMOVED lines=34> */
.L_x_2045:
[----:B------:R-:W-:Y:S05]  /*2370*/  BSYNC.RECONVERGENT B1 ;  /* 0x0000000000017941 */ /* 0x000fea0003800200 */
.L_x_2044:
[----:B------:R-:W-:Y:S04]  /*2380*/  BSSY.RECONVERGENT B1, `(.L_x_2046) ;  /* 0x0000013000017945 */ /* 0x000fe80003800200 */
        /* <DEDUP_REMOVED lines=18> */
.L_x_2047:
[----:B------:R-:W-:Y:S05]  /*24b0*/  BSYNC.RECONVERGENT B1 ;  /* 0x0000000000017941 */ /* 0x000fea0003800200 */
.L_x_2046:
        /* <DEDUP_REMOVED lines=19> */
.L_x_2049:
[----:B------:R-:W-:Y:S05]  /*25f0*/  BSYNC.RECONVERGENT B1 ;  /* 0x0000000000017941 */ /* 0x000fea0003800200 */
.L_x_2048:
[----:B------:R-:W-:Y:S05]  /*2600*/  @P1 BRA `(.L_x_2050) ;  /* 0x00000008004c1947 */ /* 0x000fea0003800000 */
[----:B------:R-:W3:Y:S01]  /*2610*/  LDCU.64 UR10, c[0x0][0x3e0] ;  /* 0x00007c00ff0a77ac */ /* 0x000ee20008000a00 */
[----:B-1----:R-:W-:Y:S01]  /*2620*/  MOV R5, R35 ;  /* 0x0000002300057202 */ /* 0x002fe20000000f00 */
[----:B------:R-:W-:Y:S02]  /*2630*/  IMAD.MOV.U32 R4, RZ, RZ, R36 ;  /* 0x000000ffff047224 */ /* 0x000fe400078e0024 */
[C---:B0-2---:R-:W-:Y:S01]  /*2640*/  FADD.FTZ R7, -R13.reuse, R10 ;  /* 0x0000000a0d077221 */ /* 0x045fe20000010100 */
[----:B------:R-:W0:Y:S01]  /*2650*/  LDCU.64 UR12, c[0x0][0x380] ;  /* 0x00007000ff0c77ac */ /* 0x000e220008000a00 */
[----:B------:R-:W-:Y:S02]  /*2660*/  FADD.FTZ R11, -R13, R11 ;  /* 0x0000000b0d0b7221 */ /* 0x000fe40000010100 */
[-C--:B------:R-:W-:Y:S02]  /*2670*/  FMUL.FTZ R7, R7, R12.reuse ;  /* 0x0000000c07077220 */ /* 0x080fe40000410000 */
[----:B------:R-:W-:-:S02]  /*2680*/  FMUL.FTZ R11, R11, R12 ;  /* 0x0000000c0b0b7220 */ /* 0x000fc40000410000 */
[----:B------:R-:W-:Y:S02]  /*2690*/  FFMA.FTZ R10, R14, R7, R17 ;  /* 0x000000070e0a7223 */ /* 0x000fe40000010011 */
        /* <DEDUP_REMOVED lines=9> */
.L_x_2043:
        /* <DEDUP_REMOVED lines=15> */
[----:B------:R-:W-:Y:S01]  /*2820*/  FADD.FTZ R7, -R13, R7 ;  /* 0x000000070d077221 */ /* 0x000fe20000010100 */
[----:B------:R-:W-:Y:S01]  /*2830*/  MOV R20, R36 ;  /* 0x0000002400147202 */ /* 0x000fe20000000f00 */
[----:B------:R-:W1:Y:S01]  /*2840*/  LDCU.64 UR12, c[0x0][0x380] ;  /* 0x00007000ff0c77ac */ /* 0x000e620008000a00 */
[----:B------:R-:W-:Y:S01]  /*2850*/  MOV R21, R35 ;  /* 0x0000002300157202 */ /* 0x000fe20000000f00 */
        /* <DEDUP_REMOVED lines=22> */
.L_x_2052:
[----:B------:R-:W-:Y:S05]  /*29c0*/  BSYNC.RECONVERGENT B1 ;  /* 0x0000000000017941 */ /* 0x000fea0003800200 */
.L_x_2051:
        /* <DEDUP_REMOVED lines=29> */
.L_x_2054:
[----:B------:R-:W-:Y:S05]  /*2ba0*/  BSYNC.RECONVERGENT B1 ;  /* 0x0000000000017941 */ /* 0x000fea0003800200 */
.L_x_2053:
        /* <DEDUP_REMOVED lines=29> */
.L_x_2056:
[----:B------:R-:W-:Y:S05]  /*2d80*/  BSYNC.RECONVERGENT B1 ;  /* 0x0000000000017941 */ /* 0x000fea0003800200 */
.L_x_2055:
        /* <DEDUP_REMOVED lines=27> */
.L_x_2050:
[----:B------:R-:W-:Y:S05]  /*2f40*/  BSYNC.RECONVERGENT B0 ;  /* 0x0000000000007941 */ /* 0x000fea0003800200 */
.L_x_2042:
[----:B------:R-:W-:Y:S02]  /*2f50*/  UIADD3 UR9, UPT, UPT, UR21, UR9, URZ ;  /* 0x0000000915097290 */ /* 0x000fe4000fffe0ff */
[----:B------:R-:W-:Y:S02]  /*2f60*/  UIADD3 UR4, UPT, UPT, UR4, 0x1, URZ ;  /* 0x0000000104047890 */ /* 0x000fe4000fffe0ff */
[----:B------:R-:W-:-:S09]  /*2f70*/  UISETP.GE.AND UP1, UPT, UR9, UR7, UPT ;  /* 0x000000070900728c */ /* 0x000fd2000bf26270 */
[----:B------:R-:W-:Y:S05]  /*2f80*/  BRA.U !UP1, `(.L_x_2057) ;  /* 0xffffffd109c47547 */ /* 0x000fea000b83ffff */
[----:B------:R-:W-:Y:S05]  /*2f90*/  EXIT ;  /* 0x000000000000794d */ /* 0x000fea0003800000 */
.L_x_2058:
        /* <DEDUP_REMOVED lines=14> */
.L_x_2131:


//--------------------- .nv.shared.reserved.0     --------------------------
	.section	.nv.shared.reserved.0,"aw",@nobits
	.weak		__nv_reservedSMEM_offset_0_alias
	.size		__nv_reservedSMEM_offset_0_alias, 0, 64
	.other		__nv_reservedSMEM_offset_0_alias,@"STO_CUDA_RESERVED_SHARED STV_DEFAULT"
__nv_reservedSMEM_offset_0_alias:
	.zero		0
	.zero		64


//--------------------- .nv.global                --------------------------
	.section	.nv.global,"aw",@nobits
.nv.global:
	.type		_ZN61_INTERNAL_c1322b74_30_group_norm_nhwc_one_pass_10_cu_5db299f86thrust24THRUST_300001_SM_1000_NS12placeholders2_5E,@object
	.size		_ZN61_INTERNAL_c1322b74_30_group_norm_nhwc_one_pass_10_cu_5db299f86thrust24THRUST_300001_SM_1000_NS12placeholders2_5E,(_ZN61_INTERNAL_c1322b74_30_group_norm_nhwc_one_pass_10_cu_5db299f84cuda3std3__45__cpo6cbeginE - _ZN61_INTERNAL_c1322b74_30_group_norm_nhwc_one_pass_10_cu_5db299f86thrust24THRUST_300001_SM_1000_NS12placeholders2_5E)
_ZN61_INTERNAL_c1322b74_30_group_norm_nhwc_one_pass_10_cu_5db299f86thrust24THRUST_300001_SM_1000_NS12placeholders2_5E:
	.zero		1
	.type		_ZN61_INTERNAL_c1322b74_30_group_norm_nhwc_one_pass_10_cu_5db299f84cuda3std3__45__cpo6cbeginE,@object
	.size		_ZN61_INTERNAL_c1322b74_30_group_norm_nhwc_one_pass_10_cu_5db299f84cuda3std3__45__cpo6cbeginE,(_ZN61_INTERNAL_c1322b74_30_group_norm_nhwc_one_pass_10_cu_5db299f84cuda3std6ranges3__45__cpo6cbeginE - _ZN61_INTERNAL_c1322b74_30_group_norm_nhwc_one_pass_10_cu_5db299f84cuda3std3__45__cpo6cbeginE)
_ZN61_INTERNAL_c1322b74_30_group_norm_nhwc_one_pass_10_cu_5db299f84cuda3std3__45__cpo6cbeginE:
	.zero		1
	.type		_ZN61_INTERNAL_c1322b74_30_group_norm_nhwc_one_pass_10_cu_5db299f84cuda3std6ranges3__45__cpo6cbeginE,@object
	.size		_ZN61_INTERNAL_c1322b74_30_group_norm_nhwc_one_pass_10_cu_5db299f84cuda3std6ranges3__45__cpo6cbeginE,(_ZN61_INTERNAL_c1322b74_30_group_norm_nhwc_one_pass_10_cu_5db299f84cuda3std3__48in_placeE - _ZN61_INTERNAL_c1322b74_30_group_norm_nhwc_one_pass_10_cu_5db299f84cuda3std6ranges3__45__cpo6cbeginE)
_ZN61_INTERNAL_c1322b74_30_group_norm_nhwc_one_pass_10_cu_5db299f84cuda3std6ranges3__45__cpo6cbeginE:
	.zero		1
	.type		_ZN61_INTERNAL_c1322b74_30_group_norm_nhwc_one_pass_10_cu_5db299f84cuda3std3__48in_placeE,@object
	.size		_ZN61_INTERNAL_c1322b74_30_group_norm_nhwc_one_pass_10_cu_5db299f84cuda3std3__48in_placeE,(_ZN61_INTERNAL_c1322b74_30_group_norm_nhwc_one_pass_10_cu_5db299f84cuda3std6ranges3__45__cpo4sizeE - _ZN61_INTERNAL_c1322b74_30_group_norm_nhwc_one_pass_10_cu_5db299f84cuda3std3__48in_placeE)
_ZN61_INTERNAL_c1322b74_30_group_norm_nhwc_one_pass_10_cu_5db299f84cuda3std3__48in_placeE:
	.zero		1
	.type		_ZN61_INTERNAL_c1322b74_30_group_norm_nhwc_one_pass_10_cu_5db299f84cuda3std6ranges3__45__cpo4sizeE,@object
	.size		_ZN61_INTERNAL_c1322b74_30_group_norm_nhwc_one_pass_10_cu_5db299f84cuda3std6ranges3__45__cpo4sizeE,(_ZN61_INTERNAL_c1322b74_30_group_norm_nhwc_one_pass_10_cu_5db299f86thrust24THRUST_300001_SM_1000_NS12placeholders2_9E - _ZN61_INTERNAL_c1322b74_30_group_norm_nhwc_one_pass_10_cu_5db299f84cuda3std6ranges3__45__cpo4sizeE)
_ZN61_INTERNAL_c1322b74_30_group_norm_nhwc_one_pass_10_cu_5db299f84cuda3std6ranges3__45__cpo4sizeE:
	.zero		1
	.type		_ZN61_INTERNAL_c1322b74_30_group_norm_nhwc_one_pass_10_cu_5db299f86thrust24THRUST_300001_SM_1000_NS12placeholders2_9E,@object
	.size		_ZN61_INTERNAL_c1322b74_30_group_norm_nhwc_one_pass_10_cu_5db299f86thrust24THRUST_300001_SM_1000_NS12placeholders2_9E,(_ZN61_INTERNAL_c1322b74_30_group_norm_nhwc_one_pass_10_cu_5db299f84cuda3std3__45__cpo7crbeginE - _ZN61_INTERNAL_c1322b74_30_group_norm_nhwc_one_pass_10_cu_5db299f86thrust24THRUST_300001_SM_1000_NS12placeholders2_9E)
_ZN61_INTERNAL_c1322b74_30_group_norm_nhwc_one_pass_10_cu_5db299f86thrust24THRUST_300001_SM_1000_NS12placeholders2_9E:
	.zero		1
	.type		_ZN61_INTERNAL_c1322b74_30_group_norm_nhwc_one_pass_10_cu_5db299f84cuda3std3__45__cpo7crbeginE,@object
	.size		_ZN61_INTERNAL_c1322b74_30_group_norm_nhwc_one_pass_10_cu_5db299f84cuda3std3__45__cpo7crbeginE,(_ZN61_INTERNAL_c1322b74_30_group_norm_nhwc_one_pass_10_cu_5db299f84cuda3std6ranges3__45__cpo4nextE - _ZN61_INTERNAL_c1322b74_30_group_norm_nhwc_one_pass_10_cu_5db299f84cuda3std3__45__cpo7crbeginE)
_ZN61_INTERNAL_c1322b74_30_group_norm_nhwc_one_pass_10_cu_5db299f84cuda3std3__45__cpo7crbeginE:
	.zero		1
	.type		_ZN61_INTERNAL_c1322b74_30_group_norm_nhwc_one_pass_10_cu_5db299f84cuda3std6ranges3__45__cpo4nextE,@object
	.size		_ZN61_INTERNAL_c1322b74_30_group_norm_nhwc_one_pass_10_cu_5db299f84cuda3std6ranges3__45__cpo4nextE,(_ZN61_INTERNAL_c1322b74_30_group_norm_nhwc_one_pass_10_cu_5db299f84cuda3std6ranges3__45__cpo4swapE - _ZN61_INTERNAL_c1322b74_30_group_norm_nhwc_one_pass_10_cu_5db299f84cuda3std6ranges3__45__cpo4nextE)
_ZN61_INTERNAL_c1322b74_30_group_norm_nhwc_one_pass_10_cu_5db299f84cuda3std6ranges3__45__cpo4nextE:
	.zero		1
	.type		_ZN61_INTERNAL_c1322b74_30_group_norm_nhwc_one_pass_10_cu_5db299f84cuda3std6ranges3__45__cpo4swapE,@object
	.size		_ZN61_INTERNAL_c1322b74_30_group_norm_nhwc_one_pass_10_cu_5db299f84cuda3std6ranges3__45__cpo4swapE,(_ZN61_INTERNAL_c1322b74_30_group_norm_nhwc_one_pass_10_cu_5db299f86thrust24THRUST_300001_SM_1000_NS12placeholders2_1E - _ZN61_INTERNAL_c1322b74_30_group_norm_nhwc_one_pass_10_cu_5db299f84cuda3std6ranges3__45__cpo4swapE)
_ZN61_INTERNAL_c1322b74_30_group_norm_nhwc_one_pass_10_cu_5db299f84cuda3std6ranges3__45__cpo4swapE:
	.zero		1
	.type		_ZN61_INTERNAL_c1322b74_30_group_norm_nhwc_one_pass_10_cu_5db299f86thrust24THRUST_300001_SM_1000_NS12placeholders2_1E,@object
	.size		_ZN61_INTERNAL_c1322b74_30_group_norm_nhwc_one_pass_10_cu_5db299f86thrust24THRUST_300001_SM_1000_NS12placeholders2_1E,(_ZN61_INTERNAL_c1322b74_30_group_norm_nhwc_one_pass_10_cu_5db299f86thrust24THRUST_300001_SM_1000_NS12placeholders2_3E - _ZN61_INTERNAL_c1322b74_30_group_norm_nhwc_one_pass_10_cu_5db299f86thrust24THRUST_300001_SM_1000_NS12placeholders2_1E)
_ZN61_INTERNAL_c1322b74_30_group_norm_nhwc_one_pass_10_cu_5db299f86thrust24THRUST_300001_SM_1000_NS12placeholders2_1E:
	.zero		1
	.type		_ZN61_INTERNAL_c1322b74_30_group_norm_nhwc_one_pass_10_cu_5db299f86thrust24THRUST_300001_SM_1000_NS12placeholders2_3E,@object
	.size		_ZN61_INTERNAL_c1322b74_30_group_norm_nhwc_one_pass_10_cu_5db299f86thrust24THRUST_300001_SM_1000_NS12placeholders2_3E,(_ZN61_INTERNAL_c1322b74_30_group_norm_nhwc_one_pass_10_cu_5db299f84cuda3std3__45__cpo5beginE - _ZN61_INTERNAL_c1322b74_30_group_norm_nhwc_one_pass_10_cu_5db299f86thrust24THRUST_300001_SM_1000_NS12placeholders2_3E)
_ZN61_INTERNAL_c1322b74_30_group_norm_nhwc_one_pass_10_cu_5db299f86thrust24THRUST_300001_SM_1000_NS12placeholders2_3E:
	.zero		1
	.type		_ZN61_INTERNAL_c1322b74_30_group_norm_nhwc_one_pass_10_cu_5db299f84cuda3std3__45__cpo5beginE,@object
	.size		_ZN61_INTERNAL_c1322b74_30_group_norm_nhwc_one_pass_10_cu_5db299f84cuda3std3__45__cpo5beginE,(_ZN61_INTERNAL_c1322b74_30_group_norm_nhwc_one_pass_10_cu_5db299f84cuda3std6ranges3__45__cpo5beginE - _ZN61_INTERNAL_c1322b74_30_group_norm_nhwc_one_pass_10_cu_5db299f84cuda3std3__45__cpo5beginE)
_ZN61_INTERNAL_c1322b74_30_group_norm_nhwc_one_pass_10_cu_5db299f84cuda3std3__45__cpo5beginE:
	.zero		1
	.type		_ZN61_INTERNAL_c1322b74_30_group_norm_nhwc_one_pass_10_cu_5db299f84cuda3std6ranges3__45__cpo5beginE,@object
	.size		_ZN61_INTERNAL_c1322b74_30_group_norm_nhwc_one_pass_10_cu_5db299f84cuda3std6ranges3__45__cpo5beginE,(_ZN61_INTERNAL_c1322b74_30_group_norm_nhwc_one_pass_10_cu_5db299f84cuda3std3__463_GLOBAL__N__c1322b74_30_group_norm_nhwc_one_pass_10_cu_5db299f86ignoreE - _ZN61_INTERNAL_c1322b74_30_group_norm_nhwc_one_pass_10_cu_5db299f84cuda3std6ranges3__45__cpo5beginE)
_ZN61_INTERNAL_c1322b74_30_group_norm_nhwc_one_pass_10_cu_5db299f84cuda3std6ranges3__45__cpo5beginE:
	.zero		1
	.type		_ZN61_INTERNAL_c1322b74_30_group_norm_nhwc_one_pass_10_cu_5db299f84cuda3std3__463_GLOBAL__N__c1322b74_30_group_norm_nhwc_one_pass_10_cu_5db299f86ignoreE,@object
	.size		_ZN61_INTERNAL_c1322b74_30_group_norm_nhwc_one_pass_10_cu_5db299f84cuda3std3__463_GLOBAL__N__c1322b74_30_group_norm_nhwc_one_pass_10_cu_5db299f86ignoreE,(_ZN61_INTERNAL_c1322b74_30_group_norm_nhwc_one_pass_10_cu_5db299f84cuda3std6ranges3__45__cpo4dataE - _ZN61_INTERNAL_c1322b74_30_group_norm_nhwc_one_pass_10_cu_5db299f84cuda3std3__463_GLOBAL__N__c1322b74_30_group_norm_nhwc_one_pass_10_cu_5db299f86ignoreE)
_ZN61_INTERNAL_c1322b74_30_group_norm_nhwc_one_pass_10_cu_5db299f84cuda3std3__463_GLOBAL__N__c1322b74_30_group_norm_nhwc_one_pass_10_cu_5db299f86ignoreE:
	.zero		1
	.type		_ZN61_INTERNAL_c1322b74_30_group_norm_nhwc_one_pass_10_cu_5db299f84cuda3std6ranges3__45__cpo4dataE,@object
	.size		_ZN61_INTERNAL_c1322b74_30_group_norm_nhwc_one_pass_10_cu_5db299f84cuda3std6ranges3__45__cpo4dataE,(_ZN61_INTERNAL_c1322b74_30_group_norm_nhwc_one_pass_10_cu_5db299f86thrust24THRUST_300001_SM_1000_NS12placeholders2_7E - _ZN61_INTERNAL_c1322b74_30_group_norm_nhwc_one_pass_10_cu_5db299f84cuda3std6ranges3__45__cpo4dataE)
_ZN61_INTERNAL_c1322b74_30_group_norm_nhwc_one_pass_10_cu_5db299f84cuda3std6ranges3__45__cpo4dataE:
	.zero		1
	.type		_ZN61_INTERNAL_c1322b74_30_group_norm_nhwc_one_pass_10_cu_5db299f86thrust24THRUST_300001_SM_1000_NS12placeholders2_7E,@object
	.size		_ZN61_INTERNAL_c1322b74_30_group_norm_nhwc_one_pass_10_cu_5db299f86thrust24THRUST_300001_SM_1000_NS12placeholders2_7E,(_ZN61_INTERNAL_c1322b74_30_group_norm_nhwc_one_pass_10_cu_5db299f84cuda3std3__45__cpo6rbeginE - _ZN61_INTERNAL_c1322b74_30_group_norm_nhwc_one_pass_10_cu_5db299f86thrust24THRUST_300001_SM_1000_NS12placeholders2_7E)
_ZN61_INTERNAL_c1322b74_30_group_norm_nhwc_one_pass_10_cu_5db299f86thrust24THRUST_300001_SM_1000_NS12placeholders2_7E:
	.zero		1
	.type		_ZN61_INTERNAL_c1322b74_30_group_norm_nhwc_one_pass_10_cu_5db299f84cuda3std3__45__cpo6rbeginE,@object
	.size		_ZN61_INTERNAL_c1322b74_30_group_norm_nhwc_one_pass_10_cu_5db299f84cuda3std3__45__cpo6rbeginE,(_ZN61_INTERNAL_c1322b74_30_group_norm_nhwc_one_pass_10_cu_5db299f84cuda3std6ranges3__45__cpo7advanceE - _ZN61_INTERNAL_c1322b74_30_group_norm_nhwc_one_pass_10_cu_5db299f84cuda3std3__45__cpo6rbeginE)
_ZN61_INTERNAL_c1322b74_30_group_norm_nhwc_one_pass_10_cu_5db299f84cuda3std3__45__cpo6rbeginE:
	.zero		1
	.type		_ZN61_INTERNAL_c1322b74_30_group_norm_nhwc_one_pass_10_cu_5db299f84cuda3std6ranges3__45__cpo7advanceE,@object
	.size		_ZN61_INTERNAL_c1322b74_30_group_norm_nhwc_one_pass_10_cu_5db299f84cuda3std6ranges3__45__cpo7advanceE,(_ZN61_INTERNAL_c1322b74_30_group_norm_nhwc_one_pass_10_cu_5db299f84cuda3std3__47nulloptE - _ZN61_INTERNAL_c1322b74_30_group_norm_nhwc_one_pass_10_cu_5db299f84cuda3std6ranges3__45__cpo7advanceE)
_ZN61_INTERNAL_c1322b74_30_group_norm_nhwc_one_pass_10_cu_5db299f84cuda3std6ranges3__45__cpo7advanceE:
	.zero		1
	.type		_ZN61_INTERNAL_c1322b74_30_group_norm_nhwc_one_pass_10_cu_5db299f84cuda3std3__47nulloptE,@object
	.size		_ZN61_INTERNAL_c1322b74_30_group_norm_nhwc_one_pass_10_cu_5db299f84cuda3std3__47nulloptE,(_ZN61_INTERNAL_c1322b74_30_group_norm_nhwc_one_pass_10_cu_5db299f84cuda3std6ranges3__45__cpo8distanceE - _ZN61_INTERNAL_c1322b74_30_group_norm_nhwc_one_pass_10_cu_5db299f84cuda3std3__47nulloptE)
_ZN61_INTERNAL_c1322b74_30_group_norm_nhwc_one_pass_10_cu_5db299f84cuda3std3__47nulloptE:
	.zero		1
	.type		_ZN61_INTERNAL_c1322b74_30_group_norm_nhwc_one_pass_10_cu_5db299f84cuda3std6ranges3__45__cpo8distanceE,@object
	.size		_ZN61_INTERNAL_c1322b74_30_group_norm_nhwc_one_pass_10_cu_5db299f84cuda3std6ranges3__45__cpo8distanceE,(_ZN61_INTERNAL_c1322b74_30_group_norm_nhwc_one_pass_10_cu_5db299f86thrust24THRUST_300001_SM_1000_NS12placeholders2_6E - _ZN61_INTERNAL_c1322b74_30_group_norm_nhwc_one_pass_10_cu_5db299f84cuda3std6ranges3__45__cpo8distanceE)
_ZN61_INTERNAL_c1322b74_30_group_norm_nhwc_one_pass_10_cu_5db299f84cuda3std6ranges3__45__cpo8distanceE:
	.zero		1
	.type		_ZN61_INTERNAL_c1322b74_30_group_norm_nhwc_one_pass_10_cu_5db299f86thrust24THRUST_300001_SM_1000_NS12placeholders2_6E,@object
	.size		_ZN61_INTERNAL_c1322b74_30_group_norm_nhwc_one_pass_10_cu_5db299f86thrust24THRUST_300001_SM_1000_NS12placeholders2_6E,(_ZN61_INTERNAL_c1322b74_30_group_norm_nhwc_one_pass_10_cu_5db299f84cuda3std3__45__cpo4cendE - _ZN61_INTERNAL_c1322b74_30_group_norm_nhwc_one_pass_10_cu_5db299f86thrust24THRUST_300001_SM_1000_NS12placeholders2_6E)
_ZN61_INTERNAL_c1322b74_30_group_norm_nhwc_one_pass_10_cu_5db299f86thrust24THRUST_300001_SM_1000_NS12placeholders2_6E:
	.zero		1
	.type		_ZN61_INTERNAL_c1322b74_30_group_norm_nhwc_one_pass_10_cu_5db299f84cuda3std3__45__cpo4cendE,@object
	.size		_ZN61_INTERNAL_c1322b74_30_group_norm_nhwc_one_pass_10_cu_5db299f84cuda3std3__45__cpo4cendE,(_ZN61_INTERNAL_c1322b74_30_group_norm_nhwc_one_pass_10_cu_5db299f84cuda3std6ranges3__45__cpo4cendE - _ZN61_INTERNAL_c1322b74_30_group_norm_nhwc_one_pass_10_cu_5db299f84cuda3std3__45__cpo4cendE)
_ZN61_INTERNAL_c1322b74_30_group_norm_nhwc_one_pass_10_cu_5db299f84cuda3std3__45__cpo4cendE:
	.zero		1
	.type		_ZN61_INTERNAL_c1322b74_30_group_norm_nhwc_one_pass_10_cu_5db299f84cuda3std6ranges3__45__cpo4cendE,@object
	.size		_ZN61_INTERNAL_c1322b74_30_group_norm_nhwc_one_pass_10_cu_5db299f84cuda3std6ranges3__45__cpo4cendE,(_ZN61_INTERNAL_c1322b74_30_group_norm_nhwc_one_pass_10_cu_5db299f84cuda3std3__420unreachable_sentinelE - _ZN61_INTERNAL_c1322b74_30_group_norm_nhwc_one_pass_10_cu_5db299f84cuda3std6ranges3__45__cpo4cendE)
_ZN61_INTERNAL_c1322b74_30_group_norm_nhwc_one_pass_10_cu_5db299f84cuda3std6ranges3__45__cpo4cendE:
	.zero		1
	.type		_ZN61_INTERNAL_c1322b74_30_group_norm_nhwc_one_pass_10_cu_5db299f84cuda3std3__420unreachable_sentinelE,@object
	.size		_ZN61_INTERNAL_c1322b74_30_group_norm_nhwc_one_pass_10_cu_5db299f84cuda3std3__420unreachable_sentinelE,(_ZN61_INTERNAL_c1322b74_30_group_norm_nhwc_one_pass_10_cu_5db299f84cuda3std6ranges3__45__cpo5ssizeE - _ZN61_INTERNAL_c1322b74_30_group_norm_nhwc_one_pass_10_cu_5db299f84cuda3std3__420unreachable_sentinelE)
_ZN61_INTERNAL_c1322b74_30_group_norm_nhwc_one_pass_10_cu_5db299f84cuda3std3__420unreachable_sentinelE:
	.zero		1
	.type		_ZN61_INTERNAL_c1322b74_30_group_norm_nhwc_one_pass_10_cu_5db299f84cuda3std6ranges3__45__cpo5ssizeE,@object
	.size		_ZN61_INTERNAL_c1322b74_30_group_norm_nhwc_one_pass_10_cu_5db299f84cuda3std6ranges3__45__cpo5ssizeE,(_ZN61_INTERNAL_c1322b74_30_group_norm_nhwc_one_pass_10_cu_5db299f86thrust24THRUST_300001_SM_1000_NS12placeholders3_10E - _ZN61_INTERNAL_c1322b74_30_group_norm_nhwc_one_pass_10_cu_5db299f84cuda3std6ranges3__45__cpo5ssizeE)
_ZN61_INTERNAL_c1322b74_30_group_norm_nhwc_one_pass_10_cu_5db299f84cuda3std6ranges3__45__cpo5ssizeE:
	.zero		1
	.type		_ZN61_INTERNAL_c1322b74_30_group_norm_nhwc_one_pass_10_cu_5db299f86thrust24THRUST_300001_SM_1000_NS12placeholders3_10E,@object
	.size		_ZN61_INTERNAL_c1322b74_30_group_norm_nhwc_one_pass_10_cu_5db299f86thrust24THRUST_300001_SM_1000_NS12placeholders3_10E,(_ZN61_INTERNAL_c1322b74_30_group_norm_nhwc_one_pass_10_cu_5db299f84cuda3std3__45__cpo5crendE - _ZN61_INTERNAL_c1322b74_30_group_norm_nhwc_one_pass_10_cu_5db299f86thrust24THRUST_300001_SM_1000_NS12placeholders3_10E)
_ZN61_INTERNAL_c1322b74_30_group_norm_nhwc_one_pass_10_cu_5db299f86thrust24THRUST_300001_SM_1000_NS12placeholders3_10E:
	.zero		1
	.type		_ZN61_INTERNAL_c1322b74_30_group_norm_nhwc_one_pass_10_cu_5db299f84cuda3std3__45__cpo5crendE,@object
	.size		_ZN61_INTERNAL_c1322b74_30_group_norm_nhwc_one_pass_10_cu_5db299f84cuda3std3__45__cpo5crendE,(_ZN61_INTERNAL_c1322b74_30_group_norm_nhwc_one_pass_10_cu_5db299f84cuda3std6ranges3__45__cpo4prevE - _ZN61_INTERNAL_c1322b74_30_group_norm_nhwc_one_pass_10_cu_5db299f84cuda3std3__45__cpo5crendE)
_ZN61_INTERNAL_c1322b74_30_group_norm_nhwc_one_pass_10_cu_5db299f84cuda3std3__45__cpo5crendE:
	.zero		1
	.type		_ZN61_INTERNAL_c1322b74_30_group_norm_nhwc_one_pass_10_cu_5db299f84cuda3std6ranges3__45__cpo4prevE,@object
	.size		_ZN61_INTERNAL_c1322b74_30_group_norm_nhwc_one_pass_10_cu_5db299f84cuda3std6ranges3__45__cpo4prevE,(_ZN61_INTERNAL_c1322b74_30_group_norm_nhwc_one_pass_10_cu_5db299f84cuda3std6ranges3__45__cpo9iter_moveE - _ZN61_INTERNAL_c1322b74_30_group_norm_nhwc_one_pass_10_cu_5db299f84cuda3std6ranges3__45__cpo4prevE)
_ZN61_INTERNAL_c1322b74_30_group_norm_nhwc_one_pass_10_cu_5db299f84cuda3std6ranges3__45__cpo4prevE:
	.zero		1
	.type		_ZN61_INTERNAL_c1322b74_30_group_norm_nhwc_one_pass_10_cu_5db299f84cuda3std6ranges3__45__cpo9iter_moveE,@object
	.size		_ZN61_INTERNAL_c1322b74_30_group_norm_nhwc_one_pass_10_cu_5db299f84cuda3std6ranges3__45__cpo9iter_moveE,(_ZN61_INTERNAL_c1322b74_30_group_norm_nhwc_one_pass_10_cu_5db299f86thrust24THRUST_300001_SM_1000_NS12placeholders2_2E - _ZN61_INTERNAL_c1322b74_30_group_norm_nhwc_one_pass_10_cu_5db299f84cuda3std6ranges3__45__cpo9iter_moveE)
_ZN61_INTERNAL_c1322b74_30_group_norm_nhwc_one_pass_10_cu_5db299f84cuda3std6ranges3__45__cpo9iter_moveE:
	.zero		1
	.type		_ZN61_INTERNAL_c1322b74_30_group_norm_nhwc_one_pass_10_cu_5db299f86thrust24THRUST_300001_SM_1000_NS12placeholders2_2E,@object
	.size		_ZN61_INTERNAL_c1322b74_30_group_norm_nhwc_one_pass_10_cu_5db299f86thrust24THRUST_300001_SM_1000_NS12placeholders2_2E,(_ZN61_INTERNAL_c1322b74_30_group_norm_nhwc_one_pass_10_cu_5db299f86thrust24THRUST_300001_SM_1000_NS12placeholders2_4E - _ZN61_INTERNAL_c1322b74_30_group_norm_nhwc_one_pass_10_cu_5db299f86thrust24THRUST_300001_SM_1000_NS12placeholders2_2E)
_ZN61_INTERNAL_c1322b74_30_group_norm_nhwc_one_pass_10_cu_5db299f86thrust24THRUST_300001_SM_1000_NS12placeholders2_2E:
	.zero		1
	.type		_ZN61_INTERNAL_c1322b74_30_group_norm_nhwc_one_pass_10_cu_5db299f86thrust24THRUST_300001_SM_1000_NS12placeholders2_4E,@object
	.size		_ZN61_INTERNAL_c1322b74_30_group_norm_nhwc_one_pass_10_cu_5db299f86thrust24THRUST_300001_SM_1000_NS12placeholders2_4E,(_ZN61_INTERNAL_c1322b74_30_group_norm_nhwc_one_pass_10_cu_5db299f84cuda3std3__45__cpo3endE - _ZN61_INTERNAL_c1322b74_30_group_norm_nhwc_one_pass_10_cu_5db299f86thrust24THRUST_300001_SM_1000_NS12placeholders2_4E)
_ZN61_INTERNAL_c1322b74_30_group_norm_nhwc_one_pass_10_cu_5db299f86thrust24THRUST_300001_SM_1000_NS12placeholders2_4E:
	.zero		1
	.type		_ZN61_INTERNAL_c1322b74_30_group_norm_nhwc_one_pass_10_cu_5db299f84cuda3std3__45__cpo3endE,@object
	.size		_ZN61_INTERNAL_c1322b74_30_group_norm_nhwc_one_pass_10_cu_5db299f84cuda3std3__45__cpo3endE,(_ZN61_INTERNAL_c1322b74_30_group_norm_nhwc_one_pass_10_cu_5db299f84cuda3std6ranges3__45__cpo3endE - _ZN61_INTERNAL_c1322b74_30_group_norm_nhwc_one_pass_10_cu_5db299f84cuda3std3__45__cpo3endE)
_ZN61_INTERNAL_c1322b74_30_group_norm_nhwc_one_pass_10_cu_5db299f84cuda3std3__45__cpo3endE:
	.zero		1
	.type		_ZN61_INTERNAL_c1322b74_30_group_norm_nhwc_one_pass_10_cu_5db299f84cuda3std6ranges3__45__cpo3endE,@object
	.size		_ZN61_INTERNAL_c1322b74_30_group_norm_nhwc_one_pass_10_cu_5db299f84cuda3std6ranges3__45__cpo3endE,(_ZN61_INTERNAL_c1322b74_30_group_norm_nhwc_one_pass_10_cu_5db299f84cuda3std3__419piecewise_constructE - _ZN61_INTERNAL_c1322b74_30_group_norm_nhwc_one_pass_10_cu_5db299f84cuda3std6ranges3__45__cpo3endE)
_ZN61_INTERNAL_c1322b74_30_group_norm_nhwc_one_pass_10_cu_5db299f84cuda3std6ranges3__45__cpo3endE:
	.zero		1
	.type		_ZN61_INTERNAL_c1322b74_30_group_norm_nhwc_one_pass_10_cu_5db299f84cuda3std3__419piecewise_constructE,@object
	.size		_ZN61_INTERNAL_c1322b74_30_group_norm_nhwc_one_pass_10_cu_5db299f84cuda3std3__419piecewise_constructE,(_ZN61_INTERNAL_c1322b74_30_group_norm_nhwc_one_pass_10_cu_5db299f84cuda3std6ranges3__45__cpo5cdataE - _ZN61_INTERNAL_c1322b74_30_group_norm_nhwc_one_pass_10_cu_5db299f84cuda3std3__419piecewise_constructE)
_ZN61_INTERNAL_c1322b74_30_group_norm_nhwc_one_pass_10_cu_5db299f84cuda3std3__419piecewise_constructE:
	.zero		1
	.type		_ZN61_INTERNAL_c1322b74_30_group_norm_nhwc_one_pass_10_cu_5db299f84cuda3std6ranges3__45__cpo5cdataE,@object
	.size		_ZN61_INTERNAL_c1322b74_30_group_norm_nhwc_one_pass_10_cu_5db299f84cuda3std6ranges3__45__cpo5cdataE,(_ZN61_INTERNAL_c1322b74_30_group_norm_nhwc_one_pass_10_cu_5db299f86thrust24THRUST_300001_SM_1000_NS12placeholders2_8E - _ZN61_INTERNAL_c1322b74_30_group_norm_nhwc_one_pass_10_cu_5db299f84cuda3std6ranges3__45__cpo5cdataE)
_ZN61_INTERNAL_c1322b74_30_group_norm_nhwc_one_pass_10_cu_5db299f84cuda3std6ranges3__45__cpo5cdataE:
	.zero		1
	.type		_ZN61_INTERNAL_c1322b74_30_group_norm_nhwc_one_pass_10_cu_5db299f86thrust24THRUST_300001_SM_1000_NS12placeholders2_8E,@object
	.size		_ZN61_INTERNAL_c1322b74_30_group_norm_nhwc_one_pass_10_cu_5db299f86thrust24THRUST_300001_SM_1000_NS12placeholders2_8E,(_ZN61_INTERNAL_c1322b74_30_group_norm_nhwc_one_pass_10_cu_5db299f84cuda3std3__45__cpo4rendE - _ZN61_INTERNAL_c1322b74_30_group_norm_nhwc_one_pass_10_cu_5db299f86thrust24THRUST_300001_SM_1000_NS12placeholders2_8E)
_ZN61_INTERNAL_c1322b74_30_group_norm_nhwc_one_pass_10_cu_5db299f86thrust24THRUST_300001_SM_1000_NS12placeholders2_8E:
	.zero		1
	.type		_ZN61_INTERNAL_c1322b74_30_group_norm_nhwc_one_pass_10_cu_5db299f84cuda3std3__45__cpo4rendE,@object
	.size		_ZN61_INTERNAL_c1322b74_30_group_norm_nhwc_one_pass_10_cu_5db299f84cuda3std3__45__cpo4rendE,(_ZN61_INTERNAL_c1322b74_30_group_norm_nhwc_one_pass_10_cu_5db299f84cuda3std6ranges3__45__cpo9iter_swapE - _ZN61_INTERNAL_c1322b74_30_group_norm_nhwc_one_pass_10_cu_5db299f84cuda3std3__45__cpo4rendE)
_ZN61_INTERNAL_c1322b74_30_group_norm_nhwc_one_pass_10_cu_5db299f84cuda3std3__45__cpo4rendE:
	.zero		1
	.type		_ZN61_INTERNAL_c1322b74_30_group_norm_nhwc_one_pass_10_cu_5db299f84cuda3std6ranges3__45__cpo9iter_swapE,@object
	.size		_ZN61_INTERNAL_c1322b74_30_group_norm_nhwc_one_pass_10_cu_5db299f84cuda3std6ranges3__45__cpo9iter_swapE,(_ZN61_INTERNAL_c1322b74_30_group_norm_nhwc_one_pass_10_cu_5db299f84cuda3std3__48unexpectE - _ZN61_INTERNAL_c1322b74_30_group_norm_nhwc_one_pass_10_cu_5db299f84cuda3std6ranges3__45__cpo9iter_swapE)
_ZN61_INTERNAL_c1322b74_30_group_norm_nhwc_one_pass_10_cu_5db299f84cuda3std6ranges3__45__cpo9iter_swapE:
	.zero		1
	.type		_ZN61_INTERNAL_c1322b74_30_group_norm_nhwc_one_pass_10_cu_5db299f84cuda3std3__48unexpectE,@object
	.size		_ZN61_INTERNAL_c1322b74_30_group_norm_nhwc_one_pass_10_cu_5db299f84cuda3std3__48unexpectE,(_ZN61_INTERNAL_c1322b74_30_group_norm_nhwc_one_pass_10_cu_5db299f86thrust24THRUST_300001_SM_1000_NS6system6detail10sequential3seqE - _ZN61_INTERNAL_c1322b74_30_group_norm_nhwc_one_pass_10_cu_5db299f84cuda3std3__48unexpectE)
_ZN61_INTERNAL_c1322b74_30_group_norm_nhwc_one_pass_10_cu_5db299f84cuda3std3__48unexpectE:
	.zero		1
	.type		_ZN61_INTERNAL_c1322b74_30_group_norm_nhwc_one_pass_10_cu_5db299f86thrust24THRUST_300001_SM_1000_NS6system6detail10sequential3seqE,@object
	.size		_ZN61_INTERNAL_c1322b74_30_group_norm_nhwc_one_pass_10_cu_5db299f86thrust24THRUST_300001_SM_1000_NS6system6detail10sequential3seqE,(.L_29 - _ZN61_INTERNAL_c1322b74_30_group_norm_nhwc_one_pass_10_cu_5db299f86thrust24THRUST_300001_SM_1000_NS6system6detail10sequential3seqE)
_ZN61_INTERNAL_c1322b74_30_group_norm_nhwc_one_pass_10_cu_5db299f86thrust24THRUST_300001_SM_1000_NS6system6detail10sequential3seqE:
	.zero		1
.L_29:


//--------------------- .nv.shared._Z35group_norm_nhwc_bwd_one_pass_kernelI11Bf16IOFp32WLi64ELi10ELi640EEv26Group_norm_nhwc_bwd_params --------------------------
	.section	.nv.shared._Z35group_norm_nhwc_bwd_one_pass_kernelI11Bf16IOFp32WLi64ELi10ELi640EEv26Group_norm_nhwc_bwd_params,"aw",@nobits
	.sectionflags	@""
	.align	16
.nv.shared._Z35group_norm_nhwc_bwd_one_pass_kernelI11Bf16IOFp32WLi64ELi10ELi640EEv26Group_norm_nhwc_bwd_params:
	.zero		11472


//--------------------- .nv.shared._Z35group_norm_nhwc_bwd_one_pass_kernelI11Bf16IOFp32WLi128ELi10ELi640EEv26Group_norm_nhwc_bwd_params --------------------------
	.section	.nv.shared._Z35group_norm_nhwc_bwd_one_pass_kernelI11Bf16IOFp32WLi128ELi10ELi640EEv26Group_norm_nhwc_bwd_params,"aw",@nobits
	.sectionflags	@""
	.align	16
.nv.shared._Z35group_norm_nhwc_bwd_one_pass_kernelI11Bf16IOFp32WLi128ELi10ELi640EEv26Group_norm_nhwc_bwd_params:
	.zero		11472


//--------------------- .nv.shared._Z35group_norm_nhwc_bwd_one_pass_kernelI11Bf16IOFp32WLi256ELi10ELi640EEv26Group_norm_nhwc_bwd_params --------------------------
	.section	.nv.shared._Z35group_norm_nhwc_bwd_one_pass_kernelI11Bf16IOFp32WLi256ELi10ELi640EEv26Group_norm_nhwc_bwd_params,"aw",@nobits
	.sectionflags	@""
	.align	16
.nv.shared._Z35group_norm_nhwc_bwd_one_pass_kernelI11Bf16IOFp32WLi256ELi10ELi640EEv26Group_norm_nhwc_bwd_params:
	.zero		11472


//--------------------- .nv.shared._Z35group_norm_nhwc_bwd_one_pass_kernelI11Bf16IOFp32WLi512ELi10ELi640EEv26Group_norm_nhwc_bwd_params --------------------------
	.section	.nv.shared._Z35group_norm_nhwc_bwd_one_pass_kernelI11Bf16IOFp32WLi512ELi10ELi640EEv26Group_norm_nhwc_bwd_params,"aw",@nobits
	.sectionflags	@""
	.align	16
.nv.shared._Z35group_norm_nhwc_bwd_one_pass_kernelI11Bf16IOFp32WLi512ELi10ELi640EEv26Group_norm_nhwc_bwd_params:
	.zero		11472


//--------------------- .nv.shared._Z35group_norm_nhwc_bwd_one_pass_kernelI11Bf16IOBf16WLi64ELi10ELi640EEv26Group_norm_nhwc_bwd_params --------------------------
	.section	.nv.shared._Z35group_norm_nhwc_bwd_one_pass_kernelI11Bf16IOBf16WLi64ELi10ELi640EEv26Group_norm_nhwc_bwd_params,"aw",@nobits
	.sectionflags	@""
	.align	16
.nv.shared._Z35group_norm_nhwc_bwd_one_pass_kernelI11Bf16IOBf16WLi64ELi10ELi640EEv26Group_norm_nhwc_bwd_params:
	.zero		11472


//--------------------- .nv.shared._Z35group_norm_nhwc_bwd_one_pass_kernelI11Bf16IOBf16WLi128ELi10ELi640EEv26Group_norm_nhwc_bwd_params --------------------------
	.section	.nv.shared._Z35group_norm_nhwc_bwd_one_pass_kernelI11Bf16IOBf16WLi128ELi10ELi640EEv26Group_norm_nhwc_bwd_params,"aw",@nobits
	.sectionflags	@""
	.align	16
.nv.shared._Z35group_norm_nhwc_bwd_one_pass_kernelI11Bf16IOBf16WLi128ELi10ELi640EEv26Group_norm_nhwc_bwd_params:
	.zero		11472


//--------------------- .nv.shared._Z35group_norm_nhwc_bwd_one_pass_kernelI11Bf16IOBf16WLi256ELi10ELi640EEv26Group_norm_nhwc_bwd_params --------------------------
	.section	.nv.shared._Z35group_norm_nhwc_bwd_one_pass_kernelI11Bf16IOBf16WLi256ELi10ELi640EEv26Group_norm_nhwc_bwd_params,"aw",@nobits
	.sectionflags	@""
	.align	16
.nv.shared._Z35group_norm_nhwc_bwd_one_pass_kernelI11Bf16IOBf16WLi256ELi10ELi640EEv26Group_norm_nhwc_bwd_params:
	.zero		11472


//--------------------- .nv.shared._Z35group_norm_nhwc_bwd_one_pass_kernelI11Bf16IOBf16WLi512ELi10ELi640EEv26Group_norm_nhwc_bwd_params --------------------------
	.section	.nv.shared._Z35group_norm_nhwc_bwd_one_pass_kernelI11Bf16IOBf16WLi512ELi10ELi640EEv26Group_norm_nhwc_bwd_params,"aw",@nobits
	.sectionflags	@""
	.align	16
.nv.shared._Z35group_norm_nhwc_bwd_one_pass_kernelI11Bf16IOBf16WLi512ELi10ELi640EEv26Group_norm_nhwc_bwd_params:
	.zero		11472


//--------------------- .nv.shared._Z35group_norm_nhwc_bwd_one_pass_kernelI11Bf16IOFp16WLi64ELi10ELi640EEv26Group_norm_nhwc_bwd_params --------------------------
	.section	.nv.shared._Z35group_norm_nhwc_bwd_one_pass_kernelI11Bf16IOFp16WLi64ELi10ELi640EEv26Group_norm_nhwc_bwd_params,"aw",@nobits
	.sectionflags	@""
	.align	16
.nv.shared._Z35group_norm_nhwc_bwd_one_pass_kernelI11Bf16IOFp16WLi64ELi10ELi640EEv26Group_norm_nhwc_bwd_params:
	.zero		11472


//--------------------- .nv.shared._Z35group_norm_nhwc_bwd_one_pass_kernelI11Bf16IOFp16WLi128ELi10ELi640EEv26Group_norm_nhwc_bwd_params --------------------------
	.section	.nv.shared._Z35group_norm_nhwc_bwd_one_pass_kernelI11Bf16IOFp16WLi128ELi10ELi640EEv26Group_norm_nhwc_bwd_params,"aw",@nobits
	.sectionflags	@""
	.align	16
.nv.shared._Z35group_norm_nhwc_bwd_one_pass_kernelI11Bf16IOFp16WLi128ELi10ELi640EEv26Group_norm_nhwc_bwd_params:
	.zero		11472


//--------------------- .nv.shared._Z35group_norm_nhwc_bwd_one_pass_kernelI11Bf16IOFp16WLi256ELi10ELi640EEv26Group_norm_nhwc_bwd_params --------------------------
	.section	.nv.shared._Z35group_norm_nhwc_bwd_one_pass_kernelI11Bf16IOFp16WLi256ELi10ELi640EEv26Group_norm_nhwc_bwd_params,"aw",@nobits
	.sectionflags	@""
	.align	16
.nv.shared._Z35group_norm_nhwc_bwd_one_pass_kernelI11Bf16IOFp16WLi256ELi10ELi640EEv26Group_norm_nhwc_bwd_params:
	.zero		11472


//--------------------- .nv.shared._Z35group_norm_nhwc_bwd_one_pass_kernelI11Bf16IOFp16WLi512ELi10ELi640EEv26Group_norm_nhwc_bwd_params --------------------------
	.section	.nv.shared._Z35group_norm_nhwc_bwd_one_pass_kernelI11Bf16IOFp16WLi512ELi10ELi640EEv26Group_norm_nhwc_bwd_params,"aw",@nobits
	.sectionflags	@""
	.align	16
.nv.shared._Z35group_norm_nhwc_bwd_one_pass_kernelI11Bf16IOFp16WLi512ELi10ELi640EEv26Group_norm_nhwc_bwd_params:
	.zero		11472


//--------------------- .nv.shared._Z35group_norm_nhwc_bwd_one_pass_kernelI11Fp16IOFp32WLi64ELi10ELi640EEv26Group_norm_nhwc_bwd_params --------------------------
	.section	.nv.shared._Z35group_norm_nhwc_bwd_one_pass_kernelI11Fp16IOFp32WLi64ELi10ELi640EEv26Group_norm_nhwc_bwd_params,"aw",@nobits
	.sectionflags	@""
	.align	16
.nv.shared._Z35group_norm_nhwc_bwd_one_pass_kernelI11Fp16IOFp32WLi64ELi10ELi640EEv26Group_norm_nhwc_bwd_params:
	.zero		11472


//--------------------- .nv.shared._Z35group_norm_nhwc_bwd_one_pass_kernelI11Fp16IOFp32WLi128ELi10ELi640EEv26Group_norm_nhwc_bwd_params --------------------------
	.section	.nv.shared._Z35group_norm_nhwc_bwd_one_pass_kernelI11Fp16IOFp32WLi128ELi10ELi640EEv26Group_norm_nhwc_bwd_params,"aw",@nobits
	.sectionflags	@""
	.align	16
.nv.shared._Z35group_norm_nhwc_bwd_one_pass_kernelI11Fp16IOFp32WLi128ELi10ELi640EEv26Group_norm_nhwc_bwd_params:
	.zero		11472


//--------------------- .nv.shared._Z35group_norm_nhwc_bwd_one_pass_kernelI11Fp16IOFp32WLi256ELi10ELi640EEv26Group_norm_nhwc_bwd_params --------------------------
	.section	.nv.shared._Z35group_norm_nhwc_bwd_one_pass_kernelI11Fp16IOFp32WLi256ELi10ELi640EEv26Group_norm_nhwc_bwd_params,"aw",@nobits
	.sectionflags	@""
	.align	16
.nv.shared._Z35group_norm_nhwc_bwd_one_pass_kernelI11Fp16IOFp32WLi256ELi10ELi640EEv26Group_norm_nhwc_bwd_params:
	.zero		11472


//--------------------- .nv.shared._Z35group_norm_nhwc_bwd_one_pass_kernelI11Fp16IOFp32WLi512ELi10ELi640EEv26Group_norm_nhwc_bwd_params --------------------------
	.section	.nv.shared._Z35group_norm_nhwc_bwd_one_pass_kernelI11Fp16IOFp32WLi512ELi10ELi640EEv26Group_norm_nhwc_bwd_params,"aw",@nobits
	.sectionflags	@""
	.align	16
.nv.shared._Z35group_norm_nhwc_bwd_one_pass_kernelI11Fp16IOFp32WLi512ELi10ELi640EEv26Group_norm_nhwc_bwd_params:
	.zero		11472


//--------------------- .nv.shared._Z35group_norm_nhwc_bwd_one_pass_kernelI11Fp16IOBf16WLi64ELi10ELi640EEv26Group_norm_nhwc_bwd_params --------------------------
	.section	.nv.shared._Z35group_norm_nhwc_bwd_one_pass_kernelI11Fp16IOBf16WLi64ELi10ELi640EEv26Group_norm_nhwc_bwd_params,"aw",@nobits
	.sectionflags	@""
	.align	16
.nv.shared._Z35group_norm_nhwc_bwd_one_pass_kernelI11Fp16IOBf16WLi64ELi10ELi640EEv26Group_norm_nhwc_bwd_params:
	.zero		11472


//--------------------- .nv.shared._Z35group_norm_nhwc_bwd_one_pass_kernelI11Fp16IOBf16WLi128ELi10ELi640EEv26Group_norm_nhwc_bwd_params --------------------------
	.section	.nv.shared._Z35group_norm_nhwc_bwd_one_pass_kernelI11Fp16IOBf16WLi128ELi10ELi640EEv26Group_norm_nhwc_bwd_params,"aw",@nobits
	.sectionflags	@""
	.align	16
.nv.shared._Z35group_norm_nhwc_bwd_one_pass_kernelI11Fp16IOBf16WLi128ELi10ELi640EEv26Group_norm_nhwc_bwd_params:
	.zero		11472


//--------------------- .nv.shared._Z35group_norm_nhwc_bwd_one_pass_kernelI11Fp16IOBf16WLi256ELi10ELi640EEv26Group_norm_nhwc_bwd_params --------------------------
	.section	.nv.shared._Z35group_norm_nhwc_bwd_one_pass_kernelI11Fp16IOBf16WLi256ELi10ELi640EEv26Group_norm_nhwc_bwd_params,"aw",@nobits
	.sectionflags	@""
	.align	16
.nv.shared._Z35group_norm_nhwc_bwd_one_pass_kernelI11Fp16IOBf16WLi256ELi10ELi640EEv26Group_norm_nhwc_bwd_params:
	.zero		11472


//--------------------- .nv.shared._Z35group_norm_nhwc_bwd_one_pass_kernelI11Fp16IOBf16WLi512ELi10ELi640EEv26Group_norm_nhwc_bwd_params --------------------------
	.section	.nv.shared._Z35group_norm_nhwc_bwd_one_pass_kernelI11Fp16IOBf16WLi512ELi10ELi640EEv26Group_norm_nhwc_bwd_params,"aw",@nobits
	.sectionflags	@""
	.align	16
.nv.shared._Z35group_norm_nhwc_bwd_one_pass_kernelI11Fp16IOBf16WLi512ELi10ELi640EEv26Group_norm_nhwc_bwd_params:
	.zero		11472


//--------------------- .nv.shared._Z35group_norm_nhwc_bwd_one_pass_kernelI11Fp16IOFp16WLi64ELi10ELi640EEv26Group_norm_nhwc_bwd_params --------------------------
	.section	.nv.shared._Z35group_norm_nhwc_bwd_one_pass_kernelI11Fp16IOFp16WLi64ELi10ELi640EEv26Group_norm_nhwc_bwd_params,"aw",@nobits
	.sectionflags	@""
	.align	16
.nv.shared._Z35group_norm_nhwc_bwd_one_pass_kernelI11Fp16IOFp16WLi64ELi10ELi640EEv26Group_norm_nhwc_bwd_params:
	.zero		11472


//--------------------- .nv.shared._Z35group_norm_nhwc_bwd_one_pass_kernelI11Fp16IOFp16WLi128ELi10ELi640EEv26Group_norm_nhwc_bwd_params --------------------------
	.section	.nv.shared._Z35group_norm_nhwc_bwd_one_pass_kernelI11Fp16IOFp16WLi128ELi10ELi640EEv26Group_norm_nhwc_bwd_params,"aw",@nobits
	.sectionflags	@""
	.align	16
.nv.shared._Z35group_norm_nhwc_bwd_one_pass_kernelI11Fp16IOFp16WLi128ELi10ELi640EEv26Group_norm_nhwc_bwd_params:
	.zero		11472


//--------------------- .nv.shared._Z35group_norm_nhwc_bwd_one_pass_kernelI11Fp16IOFp16WLi256ELi10ELi640EEv26Group_norm_nhwc_bwd_params --------------------------
	.section	.nv.shared._Z35group_norm_nhwc_bwd_one_pass_kernelI11Fp16IOFp16WLi256ELi10ELi640EEv26Group_norm_nhwc_bwd_params,"aw",@nobits
	.sectionflags	@""
	.align	16
.nv.shared._Z35group_norm_nhwc_bwd_one_pass_kernelI11Fp16IOFp16WLi256ELi10ELi640EEv26Group_norm_nhwc_bwd_params:
	.zero		11472


//--------------------- .nv.shared._Z35group_norm_nhwc_bwd_one_pass_kernelI11Fp16IOFp16WLi512ELi10ELi640EEv26Group_norm_nhwc_bwd_params --------------------------
	.section	.nv.shared._Z35group_norm_nhwc_bwd_one_pass_kernelI11Fp16IOFp16WLi512ELi10ELi640EEv26Group_norm_nhwc_bwd_params,"aw",@nobits
	.sectionflags	@""
	.align	16
.nv.shared._Z35group_norm_nhwc_bwd_one_pass_kernelI11Fp16IOFp16WLi512ELi10ELi640EEv26Group_norm_nhwc_bwd_params:
	.zero		11472


//--------------------- .nv.shared._Z35group_norm_nhwc_bwd_one_pass_kernelI11Fp32IOFp32WLi64ELi10ELi640EEv26Group_norm_nhwc_bwd_params --------------------------
	.section	.nv.shared._Z35group_norm_nhwc_bwd_one_pass_kernelI11Fp32IOFp32WLi64ELi10ELi640EEv26Group_norm_nhwc_bwd_params,"aw",@nobits
	.sectionflags	@""
	.align	16
.nv.shared._Z35group_norm_nhwc_bwd_one_pass_kernelI11Fp32IOFp32WLi64ELi10ELi640EEv26Group_norm_nhwc_bwd_params:
	.zero		11472


//--------------------- .nv.shared._Z35group_norm_nhwc_bwd_one_pass_kernelI11Fp32IOFp32WLi128ELi10ELi640EEv26Group_norm_nhwc_bwd_params --------------------------
	.section	.nv.shared._Z35group_norm_nhwc_bwd_one_pass_kernelI11Fp32IOFp32WLi128ELi10ELi640EEv26Group_norm_nhwc_bwd_params,"aw",@nobits
	.sectionflags	@""
	.align	16
.nv.shared._Z35group_norm_nhwc_bwd_one_pass_kernelI11Fp32IOFp32WLi128ELi10ELi640EEv26Group_norm_nhwc_bwd_params:
	.zero		11472


//--------------------- .nv.shared._Z35group_norm_nhwc_bwd_one_pass_kernelI11Fp32IOFp32WLi256ELi10ELi640EEv26Group_norm_nhwc_bwd_params --------------------------
	.section	.nv.shared._Z35group_norm_nhwc_bwd_one_pass_kernelI11Fp32IOFp32WLi256ELi10ELi640EEv26Group_norm_nhwc_bwd_params,"aw",@nobits
	.sectionflags	@""
	.align	16
.nv.shared._Z35group_norm_nhwc_bwd_one_pass_kernelI11Fp32IOFp32WLi256ELi10ELi640EEv26Group_norm_nhwc_bwd_params:
	.zero		11472


//--------------------- .nv.shared._Z35group_norm_nhwc_bwd_one_pass_kernelI11Fp32IOFp32WLi512ELi10ELi640EEv26Group_norm_nhwc_bwd_params --------------------------
	.section	.nv.shared._Z35group_norm_nhwc_bwd_one_pass_kernelI11Fp32IOFp32WLi512ELi10ELi640EEv26Group_norm_nhwc_bwd_params,"aw",@nobits
	.sectionflags	@""
	.align	16
.nv.shared._Z35group_norm_nhwc_bwd_one_pass_kernelI11Fp32IOFp32WLi512ELi10ELi640EEv26Group_norm_nhwc_bwd_params:
	.zero		11472


//--------------------- .nv.shared._Z35group_norm_nhwc_bwd_one_pass_kernelI11Fp32IOBf16WLi64ELi10ELi640EEv26Group_norm_nhwc_bwd_params --------------------------
	.section	.nv.shared._Z35group_norm_nhwc_bwd_one_pass_kernelI11Fp32IOBf16WLi64ELi10ELi640EEv26Group_norm_nhwc_bwd_params,"aw",@nobits
	.sectionflags	@""
	.align	16
.nv.shared._Z35group_norm_nhwc_bwd_one_pass_kernelI11Fp32IOBf16WLi64ELi10ELi640EEv26Group_norm_nhwc_bwd_params:
	.zero		11472


//--------------------- .nv.shared._Z35group_norm_nhwc_bwd_one_pass_kernelI11Fp32IOBf16WLi128ELi10ELi640EEv26Group_norm_nhwc_bwd_params --------------------------
	.section	.nv.shared._Z35group_norm_nhwc_bwd_one_pass_kernelI11Fp32IOBf16WLi128ELi10ELi640EEv26Group_norm_nhwc_bwd_params,"aw",@nobits
	.sectionflags	@""
	.align	16
.nv.shared._Z35group_norm_nhwc_bwd_one_pass_kernelI11Fp32IOBf16WLi128ELi10ELi640EEv26Group_norm_nhwc_bwd_params:
	.zero		11472


//--------------------- .nv.shared._Z35group_norm_nhwc_bwd_one_pass_kernelI11Fp32IOBf16WLi256ELi10ELi640EEv26Group_norm_nhwc_bwd_params --------------------------
	.section	.nv.shared._Z35group_norm_nhwc_bwd_one_pass_kernelI11Fp32IOBf16WLi256ELi10ELi640EEv26Group_norm_nhwc_bwd_params,"aw",@nobits
	.sectionflags	@""
	.align	16
.nv.shared._Z35group_norm_nhwc_bwd_one_pass_kernelI11Fp32IOBf16WLi256ELi10ELi640EEv26Group_norm_nhwc_bwd_params:
	.zero		11472


//--------------------- .nv.shared._Z35group_norm_nhwc_bwd_one_pass_kernelI11Fp32IOBf16WLi512ELi10ELi640EEv26Group_norm_nhwc_bwd_params --------------------------
	.section	.nv.shared._Z35group_norm_nhwc_bwd_one_pass_kernelI11Fp32IOBf16WLi512ELi10ELi640EEv26Group_norm_nhwc_bwd_params,"aw",@nobits
	.sectionflags	@""
	.align	16
.nv.shared._Z35group_norm_nhwc_bwd_one_pass_kernelI11Fp32IOBf16WLi512ELi10ELi640EEv26Group_norm_nhwc_bwd_params:
	.zero		11472


//--------------------- .nv.shared._Z35group_norm_nhwc_bwd_one_pass_kernelI11Fp32IOFp16WLi64ELi10ELi640EEv26Group_norm_nhwc_bwd_params --------------------------
	.section	.nv.shared._Z35group_norm_nhwc_bwd_one_pass_kernelI11Fp32IOFp16WLi64ELi10ELi640EEv26Group_norm_nhwc_bwd_params,"aw",@nobits
	.sectionflags	@""
	.align	16
.nv.shared._Z35group_norm_nhwc_bwd_one_pass_kernelI11Fp32IOFp16WLi64ELi10ELi640EEv26Group_norm_nhwc_bwd_params:
	.zero		11472


//--------------------- .nv.shared._Z35group_norm_nhwc_bwd_one_pass_kernelI11Fp32IOFp16WLi128ELi10ELi640EEv26Group_norm_nhwc_bwd_params --------------------------
	.section	.nv.shared._Z35group_norm_nhwc_bwd_one_pass_kernelI11Fp32IOFp16WLi128ELi10ELi640EEv26Group_norm_nhwc_bwd_params,"aw",@nobits
	.sectionflags	@""
	.align	16
.nv.shared._Z35group_norm_nhwc_bwd_one_pass_kernelI11Fp32IOFp16WLi128ELi10ELi640EEv26Group_norm_nhwc_bwd_params:
	.zero		11472


//--------------------- .nv.shared._Z35group_norm_nhwc_bwd_one_pass_kernelI11Fp32IOFp16WLi256ELi10ELi640EEv26Group_norm_nhwc_bwd_params --------------------------
	.section	.nv.shared._Z35group_norm_nhwc_bwd_one_pass_kernelI11Fp32IOFp16WLi256ELi10ELi640EEv26Group_norm_nhwc_bwd_params,"aw",@nobits
	.sectionflags	@""
	.align	16
.nv.shared._Z35group_norm_nhwc_bwd_one_pass_kernelI11Fp32IOFp16WLi256ELi10ELi640EEv26Group_norm_nhwc_bwd_params:
	.zero		11472


//--------------------- .nv.shared._Z35group_norm_nhwc_bwd_one_pass_kernelI11Fp32IOFp16WLi512ELi10ELi640EEv26Group_norm_nhwc_bwd_params --------------------------
	.section	.nv.shared._Z35group_norm_nhwc_bwd_one_pass_kernelI11Fp32IOFp16WLi512ELi10ELi640EEv26Group_norm_nhwc_bwd_params,"aw",@nobits
	.sectionflags	@""
	.align	16
.nv.shared._Z35group_norm_nhwc_bwd_one_pass_kernelI11Fp32IOFp16WLi512ELi10ELi640EEv26Group_norm_nhwc_bwd_params:
	.zero		11472


//--------------------- .nv.shared._Z35group_norm_nhwc_fwd_one_pass_kernelI11Bf16IOFp32WLi64ELi10ELi640EEv26Group_norm_nhwc_fwd_params --------------------------
	.section	.nv.shared._Z35group_norm_nhwc_fwd_one_pass_kernelI11Bf16IOFp32WLi64ELi10ELi640EEv26Group_norm_nhwc_fwd_params,"aw",@nobits
	.sectionflags	@""
	.align	8
.nv.shared._Z35group_norm_nhwc_fwd_one_pass_kernelI11Bf16IOFp32WLi64ELi10ELi640EEv26Group_norm_nhwc_fwd_params:
	.zero		1224


//--------------------- .nv.shared._Z35group_norm_nhwc_fwd_one_pass_kernelI11Bf16IOFp32WLi128ELi10ELi640EEv26Group_norm_nhwc_fwd_params --------------------------
	.section	.nv.shared._Z35group_norm_nhwc_fwd_one_pass_kernelI11Bf16IOFp32WLi128ELi10ELi640EEv26Group_norm_nhwc_fwd_params,"aw",@nobits
	.sectionflags	@""
	.align	8
.nv.shared._Z35group_norm_nhwc_fwd_one_pass_kernelI11Bf16IOFp32WLi128ELi10ELi640EEv26Group_norm_nhwc_fwd_params:
	.zero		1224


//--------------------- .nv.shared._Z35group_norm_nhwc_fwd_one_pass_kernelI11Bf16IOFp32WLi256ELi10ELi640EEv26Group_norm_nhwc_fwd_params --------------------------
	.section	.nv.shared._Z35group_norm_nhwc_fwd_one_pass_kernelI11Bf16IOFp32WLi256ELi10ELi640EEv26Group_norm_nhwc_fwd_params,"aw",@nobits
	.sectionflags	@""
	.align	8
.nv.shared._Z35group_norm_nhwc_fwd_one_pass_kernelI11Bf16IOFp32WLi256ELi10ELi640EEv26Group_norm_nhwc_fwd_params:
	.zero		1224


//--------------------- .nv.shared._Z35group_norm_nhwc_fwd_one_pass_kernelI11Bf16IOFp32WLi512ELi10ELi640EEv26Group_norm_nhwc_fwd_params --------------------------
	.section	.nv.shared._Z35group_norm_nhwc_fwd_one_pass_kernelI11Bf16IOFp32WLi512ELi10ELi640EEv26Group_norm_nhwc_fwd_params,"aw",@nobits
	.sectionflags	@""
	.align	8
.nv.shared._Z35group_norm_nhwc_fwd_one_pass_kernelI11Bf16IOFp32WLi512ELi10ELi640EEv26Group_norm_nhwc_fwd_params:
	.zero		1224


//--------------------- .nv.shared._Z35group_norm_nhwc_fwd_one_pass_kernelI11Bf16IOBf16WLi64ELi10ELi640EEv26Group_norm_nhwc_fwd_params --------------------------
	.section	.nv.shared._Z35group_norm_nhwc_fwd_one_pass_kernelI11Bf16IOBf16WLi64ELi10ELi640EEv26Group_norm_nhwc_fwd_params,"aw",@nobits
	.sectionflags	@""
	.align	8
.nv.shared._Z35group_norm_nhwc_fwd_one_pass_kernelI11Bf16IOBf16WLi64ELi10ELi640EEv26Group_norm_nhwc_fwd_params:
	.zero		1224


//--------------------- .nv.shared._Z35group_norm_nhwc_fwd_one_pass_kernelI11Bf16IOBf16WLi128ELi10ELi640EEv26Group_norm_nhwc_fwd_params --------------------------
	.section	.nv.shared._Z35group_norm_nhwc_fwd_one_pass_kernelI11Bf16IOBf16WLi128ELi10ELi640EEv26Group_norm_nhwc_fwd_params,"aw",@nobits
	.sectionflags	@""
	.align	8
.nv.shared._Z35group_norm_nhwc_fwd_one_pass_kernelI11Bf16IOBf16WLi128ELi10ELi640EEv26Group_norm_nhwc_fwd_params:
	.zero		1224


//--------------------- .nv.shared._Z35group_norm_nhwc_fwd_one_pass_kernelI11Bf16IOBf16WLi256ELi10ELi640EEv26Group_norm_nhwc_fwd_params --------------------------
	.section	.nv.shared._Z35group_norm_nhwc_fwd_one_pass_kernelI11Bf16IOBf16WLi256ELi10ELi640EEv26Group_norm_nhwc_fwd_params,"aw",@nobits
	.sectionflags	@""
	.align	8
.nv.shared._Z35group_norm_nhwc_fwd_one_pass_kernelI11Bf16IOBf16WLi256ELi10ELi640EEv26Group_norm_nhwc_fwd_params:
	.zero		1224


//--------------------- .nv.shared._Z35group_norm_nhwc_fwd_one_pass_kernelI11Bf16IOBf16WLi512ELi10ELi640EEv26Group_norm_nhwc_fwd_params --------------------------
	.section	.nv.shared._Z35group_norm_nhwc_fwd_one_pass_kernelI11Bf16IOBf16WLi512ELi10ELi640EEv26Group_norm_nhwc_fwd_params,"aw",@nobits
	.sectionflags	@""
	.align	8
.nv.shared._Z35group_norm_nhwc_fwd_one_pass_kernelI11Bf16IOBf16WLi512ELi10ELi640EEv26Group_norm_nhwc_fwd_params:
	.zero		1224


//--------------------- .nv.shared._Z35group_norm_nhwc_fwd_one_pass_kernelI11Bf16IOFp16WLi64ELi10ELi640EEv26Group_norm_nhwc_fwd_params --------------------------
	.section	.nv.shared._Z35group_norm_nhwc_fwd_one_pass_kernelI11Bf16IOFp16WLi64ELi10ELi640EEv26Group_norm_nhwc_fwd_params,"aw",@nobits
	.sectionflags	@""
	.align	8
.nv.shared._Z35group_norm_nhwc_fwd_one_pass_kernelI11Bf16IOFp16WLi64ELi10ELi640EEv26Group_norm_nhwc_fwd_params:
	.zero		1224


//--------------------- .nv.shared._Z35group_norm_nhwc_fwd_one_pass_kernelI11Bf16IOFp16WLi128ELi10ELi640EEv26Group_norm_nhwc_fwd_params --------------------------
	.section	.nv.shared._Z35group_norm_nhwc_fwd_one_pass_kernelI11Bf16IOFp16WLi128ELi10ELi640EEv26Group_norm_nhwc_fwd_params,"aw",@nobits
	.sectionflags	@""
	.align	8
.nv.shared._Z35group_norm_nhwc_fwd_one_pass_kernelI11Bf16IOFp16WLi128ELi10ELi640EEv26Group_norm_nhwc_fwd_params:
	.zero		1224


//--------------------- .nv.shared._Z35group_norm_nhwc_fwd_one_pass_kernelI11Bf16IOFp16WLi256ELi10ELi640EEv26Group_norm_nhwc_fwd_params --------------------------
	.section	.nv.shared._Z35group_norm_nhwc_fwd_one_pass_kernelI11Bf16IOFp16WLi256ELi10ELi640EEv26Group_norm_nhwc_fwd_params,"aw",@nobits
	.sectionflags	@""
	.align	8
.nv.shared._Z35group_norm_nhwc_fwd_one_pass_kernelI11Bf16IOFp16WLi256ELi10ELi640EEv26Group_norm_nhwc_fwd_params:
	.zero		1224


//--------------------- .nv.shared._Z35group_norm_nhwc_fwd_one_pass_kernelI11Bf16IOFp16WLi512ELi10ELi640EEv26Group_norm_nhwc_fwd_params --------------------------
	.section	.nv.shared._Z35group_norm_nhwc_fwd_one_pass_kernelI11Bf16IOFp16WLi512ELi10ELi640EEv26Group_norm_nhwc_fwd_params,"aw",@nobits
	.sectionflags	@""
	.align	8
.nv.shared._Z35group_norm_nhwc_fwd_one_pass_kernelI11Bf16IOFp16WLi512ELi10ELi640EEv26Group_norm_nhwc_fwd_params:
	.zero		1224


//--------------------- .nv.shared._Z35group_norm_nhwc_fwd_one_pass_kernelI11Fp16IOFp32WLi64ELi10ELi640EEv26Group_norm_nhwc_fwd_params --------------------------
	.section	.nv.shared._Z35group_norm_nhwc_fwd_one_pass_kernelI11Fp16IOFp32WLi64ELi10ELi640EEv26Group_norm_nhwc_fwd_params,"aw",@nobits
	.sectionflags	@""
	.align	8
.nv.shared._Z35group_norm_nhwc_fwd_one_pass_kernelI11Fp16IOFp32WLi64ELi10ELi640EEv26Group_norm_nhwc_fwd_params:
	.zero		1224


//--------------------- .nv.shared._Z35group_norm_nhwc_fwd_one_pass_kernelI11Fp16IOFp32WLi128ELi10ELi640EEv26Group_norm_nhwc_fwd_params --------------------------
	.section	.nv.shared._Z35group_norm_nhwc_fwd_one_pass_kernelI11Fp16IOFp32WLi128ELi10ELi640EEv26Group_norm_nhwc_fwd_params,"aw",@nobits
	.sectionflags	@""
	.align	8
.nv.shared._Z35group_norm_nhwc_fwd_one_pass_kernelI11Fp16IOFp32WLi128ELi10ELi640EEv26Group_norm_nhwc_fwd_params:
	.zero		1224


//--------------------- .nv.shared._Z35group_norm_nhwc_fwd_one_pass_kernelI11Fp16IOFp32WLi256ELi10ELi640EEv26Group_norm_nhwc_fwd_params --------------------------
	.section	.nv.shared._Z35group_norm_nhwc_fwd_one_pass_kernelI11Fp16IOFp32WLi256ELi10ELi640EEv26Group_norm_nhwc_fwd_params,"aw",@nobits
	.sectionflags	@""
	.align	8
.nv.shared._Z35group_norm_nhwc_fwd_one_pass_kernelI11Fp16IOFp32WLi256ELi10ELi640EEv26Group_norm_nhwc_fwd_params:
	.zero		1224


//--------------------- .nv.shared._Z35group_norm_nhwc_fwd_one_pass_kernelI11Fp16IOFp32WLi512ELi10ELi640EEv26Group_norm_nhwc_fwd_params --------------------------
	.section	.nv.shared._Z35group_norm_nhwc_fwd_one_pass_kernelI11Fp16IOFp32WLi512ELi10ELi640EEv26Group_norm_nhwc_fwd_params,"aw",@nobits
	.sectionflags	@""
	.align	8
.nv.shared._Z35group_norm_nhwc_fwd_one_pass_kernelI11Fp16IOFp32WLi512ELi10ELi640EEv26Group_norm_nhwc_fwd_params:
	.zero		1224


//--------------------- .nv.shared._Z35group_norm_nhwc_fwd_one_pass_kernelI11Fp16IOBf16WLi64ELi10ELi640EEv26Group_norm_nhwc_fwd_params --------------------------
	.section	.nv.shared._Z35group_norm_nhwc_fwd_one_pass_kernelI11Fp16IOBf16WLi64ELi10ELi640EEv26Group_norm_nhwc_fwd_params,"aw",@nobits
	.sectionflags	@""
	.align	8
.nv.shared._Z35group_norm_nhwc_fwd_one_pass_kernelI11Fp16IOBf16WLi64ELi10ELi640EEv26Group_norm_nhwc_fwd_params:
	.zero		1224


//--------------------- .nv.shared._Z35group_norm_nhwc_fwd_one_pass_kernelI11Fp16IOBf16WLi128ELi10ELi640EEv26Group_norm_nhwc_fwd_params --------------------------
	.section	.nv.shared._Z35group_norm_nhwc_fwd_one_pass_kernelI11Fp16IOBf16WLi128ELi10ELi640EEv26Group_norm_nhwc_fwd_params,"aw",@nobits
	.sectionflags	@""
	.align	8
.nv.shared._Z35group_norm_nhwc_fwd_one_pass_kernelI11Fp16IOBf16WLi128ELi10ELi640EEv26Group_norm_nhwc_fwd_params:
	.zero		1224


//--------------------- .nv.shared._Z35group_norm_nhwc_fwd_one_pass_kernelI11Fp16IOBf16WLi256ELi10ELi640EEv26Group_norm_nhwc_fwd_params --------------------------
	.section	.nv.shared._Z35group_norm_nhwc_fwd_one_pass_kernelI11Fp16IOBf16WLi256ELi10ELi640EEv26Group_norm_nhwc_fwd_params,"aw",@nobits
	.sectionflags	@""
	.align	8
.nv.shared._Z35group_norm_nhwc_fwd_one_pass_kernelI11Fp16IOBf16WLi256ELi10ELi640EEv26Group_norm_nhwc_fwd_params:
	.zero		1224


//--------------------- .nv.shared._Z35group_norm_nhwc_fwd_one_pass_kernelI11Fp16IOBf16WLi512ELi10ELi640EEv26Group_norm_nhwc_fwd_params --------------------------
	.section	.nv.shared._Z35group_norm_nhwc_fwd_one_pass_kernelI11Fp16IOBf16WLi512ELi10ELi640EEv26Group_norm_nhwc_fwd_params,"aw",@nobits
	.sectionflags	@""
	.align	8
.nv.shared._Z35group_norm_nhwc_fwd_one_pass_kernelI11Fp16IOBf16WLi512ELi10ELi640EEv26Group_norm_nhwc_fwd_params:
	.zero		1224


//--------------------- .nv.shared._Z35group_norm_nhwc_fwd_one_pass_kernelI11Fp16IOFp16WLi64ELi10ELi640EEv26Group_norm_nhwc_fwd_params --------------------------
	.section	.nv.shared._Z35group_norm_nhwc_fwd_one_pass_kernelI11Fp16IOFp16WLi64ELi10ELi640EEv26Group_norm_nhwc_fwd_params,"aw",@nobits
	.sectionflags	@""
	.align	8
.nv.shared._Z35group_norm_nhwc_fwd_one_pass_kernelI11Fp16IOFp16WLi64ELi10ELi640EEv26Group_norm_nhwc_fwd_params:
	.zero		1224


//--------------------- .nv.shared._Z35group_norm_nhwc_fwd_one_pass_kernelI11Fp16IOFp16WLi128ELi10ELi640EEv26Group_norm_nhwc_fwd_params --------------------------
	.section	.nv.shared._Z35group_norm_nhwc_fwd_one_pass_kernelI11Fp16IOFp16WLi128ELi10ELi640EEv26Group_norm_nhwc_fwd_params,"aw",@nobits
	.sectionflags	@""
	.align	8
.nv.shared._Z35group_norm_nhwc_fwd_one_pass_kernelI11Fp16IOFp16WLi128ELi10ELi640EEv26Group_norm_nhwc_fwd_params:
	.zero		1224


//--------------------- .nv.shared._Z35group_norm_nhwc_fwd_one_pass_kernelI11Fp16IOFp16WLi256ELi10ELi640EEv26Group_norm_nhwc_fwd_params --------------------------
	.section	.nv.shared._Z35group_norm_nhwc_fwd_one_pass_kernelI11Fp16IOFp16WLi256ELi10ELi640EEv26Group_norm_nhwc_fwd_params,"aw",@nobits
	.sectionflags	@""
	.align	8
.nv.shared._Z35group_norm_nhwc_fwd_one_pass_kernelI11Fp16IOFp16WLi256ELi10ELi640EEv26Group_norm_nhwc_fwd_params:
	.zero		1224


//--------------------- .nv.shared._Z35group_norm_nhwc_fwd_one_pass_kernelI11Fp16IOFp16WLi512ELi10ELi640EEv26Group_norm_nhwc_fwd_params --------------------------
	.section	.nv.shared._Z35group_norm_nhwc_fwd_one_pass_kernelI11Fp16IOFp16WLi512ELi10ELi640EEv26Group_norm_nhwc_fwd_params,"aw",@nobits
	.sectionflags	@""
	.align	8
.nv.shared._Z35group_norm_nhwc_fwd_one_pass_kernelI11Fp16IOFp16WLi512ELi10ELi640EEv26Group_norm_nhwc_fwd_params:
	.zero		1224


//--------------------- .nv.shared._Z35group_norm_nhwc_fwd_one_pass_kernelI11Fp32IOFp32WLi64ELi10ELi640EEv26Group_norm_nhwc_fwd_params --------------------------
	.section	.nv.shared._Z35group_norm_nhwc_fwd_one_pass_kernelI11Fp32IOFp32WLi64ELi10ELi640EEv26Group_norm_nhwc_fwd_params,"aw",@nobits
	.sectionflags	@""
	.align	8
.nv.shared._Z35group_norm_nhwc_fwd_one_pass_kernelI11Fp32IOFp32WLi64ELi10ELi640EEv26Group_norm_nhwc_fwd_params:
	.zero		1224


//--------------------- .nv.shared._Z35group_norm_nhwc_fwd_one_pass_kernelI11Fp32IOFp32WLi128ELi10ELi640EEv26Group_norm_nhwc_fwd_params --------------------------
	.section	.nv.shared._Z35group_norm_nhwc_fwd_one_pass_kernelI11Fp32IOFp32WLi128ELi10ELi640EEv26Group_norm_nhwc_fwd_params,"aw",@nobits
	.sectionflags	@""
	.align	8
.nv.shared._Z35group_norm_nhwc_fwd_one_pass_kernelI11Fp32IOFp32WLi128ELi10ELi640EEv26Group_norm_nhwc_fwd_params:
	.zero		1224


//--------------------- .nv.shared._Z35group_norm_nhwc_fwd_one_pass_kernelI11Fp32IOFp32WLi256ELi10ELi640EEv26Group_norm_nhwc_fwd_params --------------------------
	.section	.nv.shared._Z35group_norm_nhwc_fwd_one_pass_kernelI11Fp32IOFp32WLi256ELi10ELi640EEv26Group_norm_nhwc_fwd_params,"aw",@nobits
	.sectionflags	@""
	.align	8
.nv.shared._Z35group_norm_nhwc_fwd_one_pass_kernelI11Fp32IOFp32WLi256ELi10ELi640EEv26Group_norm_nhwc_fwd_params:
	.zero		1224


//--------------------- .nv.shared._Z35group_norm_nhwc_fwd_one_pass_kernelI11Fp32IOFp32WLi512ELi10ELi640EEv26Group_norm_nhwc_fwd_params --------------------------
	.section	.nv.shared._Z35group_norm_nhwc_fwd_one_pass_kernelI11Fp32IOFp32WLi512ELi10ELi640EEv26Group_norm_nhwc_fwd_params,"aw",@nobits
	.sectionflags	@""
	.align	8
.nv.shared._Z35group_norm_nhwc_fwd_one_pass_kernelI11Fp32IOFp32WLi512ELi10ELi640EEv26Group_norm_nhwc_fwd_params:
	.zero		1224


//--------------------- .nv.shared._Z35group_norm_nhwc_fwd_one_pass_kernelI11Fp32IOBf16WLi64ELi10ELi640EEv26Group_norm_nhwc_fwd_params --------------------------
	.section	.nv.shared._Z35group_norm_nhwc_fwd_one_pass_kernelI11Fp32IOBf16WLi64ELi10ELi640EEv26Group_norm_nhwc_fwd_params,"aw",@nobits
	.sectionflags	@""
	.align	8
.nv.shared._Z35group_norm_nhwc_fwd_one_pass_kernelI11Fp32IOBf16WLi64ELi10ELi640EEv26Group_norm_nhwc_fwd_params:
	.zero		1224


//--------------------- .nv.shared._Z35group_norm_nhwc_fwd_one_pass_kernelI11Fp32IOBf16WLi128ELi10ELi640EEv26Group_norm_nhwc_fwd_params --------------------------
	.section	.nv.shared._Z35group_norm_nhwc_fwd_one_pass_kernelI11Fp32IOBf16WLi128ELi10ELi640EEv26Group_norm_nhwc_fwd_params,"aw",@nobits
	.sectionflags	@""
	.align	8
.nv.shared._Z35group_norm_nhwc_fwd_one_pass_kernelI11Fp32IOBf16WLi128ELi10ELi640EEv26Group_norm_nhwc_fwd_params:
	.zero		1224


//--------------------- .nv.shared._Z35group_norm_nhwc_fwd_one_pass_kernelI11Fp32IOBf16WLi256ELi10ELi640EEv26Group_norm_nhwc_fwd_params --------------------------
	.section	.nv.shared._Z35group_norm_nhwc_fwd_one_pass_kernelI11Fp32IOBf16WLi256ELi10ELi640EEv26Group_norm_nhwc_fwd_params,"aw",@nobits
	.sectionflags	@""
	.align	8
.nv.shared._Z35group_norm_nhwc_fwd_one_pass_kernelI11Fp32IOBf16WLi256ELi10ELi640EEv26Group_norm_nhwc_fwd_params:
	.zero		1224


//--------------------- .nv.shared._Z35group_norm_nhwc_fwd_one_pass_kernelI11Fp32IOBf16WLi512ELi10ELi640EEv26Group_norm_nhwc_fwd_params --------------------------
	.section	.nv.shared._Z35group_norm_nhwc_fwd_one_pass_kernelI11Fp32IOBf16WLi512ELi10ELi640EEv26Group_norm_nhwc_fwd_params,"aw",@nobits
	.sectionflags	@""
	.align	8
.nv.shared._Z35group_norm_nhwc_fwd_one_pass_kernelI11Fp32IOBf16WLi512ELi10ELi640EEv26Group_norm_nhwc_fwd_params:
	.zero		1224


//--------------------- .nv.shared._Z35group_norm_nhwc_fwd_one_pass_kernelI11Fp32IOFp16WLi64ELi10ELi640EEv26Group_norm_nhwc_fwd_params --------------------------
	.section	.nv.shared._Z35group_norm_nhwc_fwd_one_pass_kernelI11Fp32IOFp16WLi64ELi10ELi640EEv26Group_norm_nhwc_fwd_params,"aw",@nobits
	.sectionflags	@""
	.align	8
.nv.shared._Z35group_norm_nhwc_fwd_one_pass_kernelI11Fp32IOFp16WLi64ELi10ELi640EEv26Group_norm_nhwc_fwd_params:
	.zero		1224


//--------------------- .nv.shared._Z35group_norm_nhwc_fwd_one_pass_kernelI11Fp32IOFp16WLi128ELi10ELi640EEv26Group_norm_nhwc_fwd_params --------------------------
	.section	.nv.shared._Z35group_norm_nhwc_fwd_one_pass_kernelI11Fp32IOFp16WLi128ELi10ELi640EEv26Group_norm_nhwc_fwd_params,"aw",@nobits
	.sectionflags	@""
	.align	8
.nv.shared._Z35group_norm_nhwc_fwd_one_pass_kernelI11Fp32IOFp16WLi128ELi10ELi640EEv26Group_norm_nhwc_fwd_params:
	.zero		1224


//--------------------- .nv.shared._Z35group_norm_nhwc_fwd_one_pass_kernelI11Fp32IOFp16WLi256ELi10ELi640EEv26Group_norm_nhwc_fwd_params --------------------------
	.section	.nv.shared._Z35group_norm_nhwc_fwd_one_pass_kernelI11Fp32IOFp16WLi256ELi10ELi640EEv26Group_norm_nhwc_fwd_params,"aw",@nobits
	.sectionflags	@""
	.align	8
.nv.shared._Z35group_norm_nhwc_fwd_one_pass_kernelI11Fp32IOFp16WLi256ELi10ELi640EEv26Group_norm_nhwc_fwd_params:
	.zero		1224


//--------------------- .nv.shared._Z35group_norm_nhwc_fwd_one_pass_kernelI11Fp32IOFp16WLi512ELi10ELi640EEv26Group_norm_nhwc_fwd_params --------------------------
	.section	.nv.shared._Z35group_norm_nhwc_fwd_one_pass_kernelI11Fp32IOFp16WLi512ELi10ELi640EEv26Group_norm_nhwc_fwd_params,"aw",@nobits
	.sectionflags	@""
	.align	8
.nv.shared._Z35group_norm_nhwc_fwd_one_pass_kernelI11Fp32IOFp16WLi512ELi10ELi640EEv26Group_norm_nhwc_fwd_params:
	.zero		1224


//--------------------- .nv.constant0._ZN3cub18CUB_300001_SM_10006detail11EmptyKernelIvEEvv --------------------------
	.section	.nv.constant0._ZN3cub18CUB_300001_SM_10006detail11EmptyKernelIvEEvv,"a",@progbits
	.sectionflags	@""
	.align	4
.nv.constant0._ZN3cub18CUB_300001_SM_10006detail11EmptyKernelIvEEvv:
	.zero		896


//--------------------- .nv.constant0._Z35group_norm_nhwc_bwd_one_pass_kernelI11Bf16IOFp32WLi64ELi10ELi640EEv26Group_norm_nhwc_bwd_params --------------------------
	.section	.nv.constant0._Z35group_norm_nhwc_bwd_one_pass_kernelI11Bf16IOFp32WLi64ELi10ELi640EEv26Group_norm_nhwc_bwd_params,"a",@progbits
	.sectionflags	@""
	.align	4
.nv.constant0._Z35group_norm_nhwc_bwd_one_pass_kernelI11Bf16IOFp32WLi64ELi10ELi640EEv26Group_norm_nhwc_bwd_params:
	.zero		1080


//--------------------- .nv.constant0._Z35group_norm_nhwc_bwd_one_pass_kernelI11Bf16IOFp32WLi128ELi10ELi640EEv26Group_norm_nhwc_bwd_params --------------------------
	.section	.nv.constant0._Z35group_norm_nhwc_bwd_one_pass_kernelI11Bf16IOFp32WLi128ELi10ELi640EEv26Group_norm_nhwc_bwd_params,"a",@progbits
	.sectionflags	@""
	.align	4
.nv.constant0._Z35group_norm_nhwc_bwd_one_pass_kernelI11Bf16IOFp32WLi128ELi10ELi640EEv26Group_norm_nhwc_bwd_params:
	.zero		1080


//--------------------- .nv.constant0._Z35group_norm_nhwc_bwd_one_pass_kernelI11Bf16IOFp32WLi256ELi10ELi640EEv26Group_norm_nhwc_bwd_params --------------------------
	.section	.nv.constant0._Z35group_norm_nhwc_bwd_one_pass_kernelI11Bf16IOFp32WLi256ELi10ELi640EEv26Group_norm_nhwc_bwd_params,"a",@progbits
	.sectionflags	@""
	.align	4
.nv.constant0._Z35group_norm_nhwc_bwd_one_pass_kernelI11Bf16IOFp32WLi256ELi10ELi640EEv26Group_norm_nhwc_bwd_params:
	.zero		1080


//--------------------- .nv.constant0._Z35group_norm_nhwc_bwd_one_pass_kernelI11Bf16IOFp32WLi512ELi10ELi640EEv26Group_norm_nhwc_bwd_params --------------------------
	.section	.nv.constant0._Z35group_norm_nhwc_bwd_one_pass_kernelI11Bf16IOFp32WLi512ELi10ELi640EEv26Group_norm_nhwc_bwd_params,"a",@progbits
	.sectionflags	@""
	.align	4
.nv.constant0._Z35group_norm_nhwc_bwd_one_pass_kernelI11Bf16IOFp32WLi512ELi10ELi640EEv26Group_norm_nhwc_bwd_params:
	.zero		1080


//--------------------- .nv.constant0._Z35group_norm_nhwc_bwd_one_pass_kernelI11Bf16IOBf16WLi64ELi10ELi640EEv26Group_norm_nhwc_bwd_params --------------------------
	.section	.nv.constant0._Z35group_norm_nhwc_bwd_one_pass_kernelI11Bf16IOBf16WLi64ELi10ELi640EEv26Group_norm_nhwc_bwd_params,"a",@progbits
	.sectionflags	@""
	.align	4
.nv.constant0._Z35group_norm_nhwc_bwd_one_pass_kernelI11Bf16IOBf16WLi64ELi10ELi640EEv26Group_norm_nhwc_bwd_params:
	.zero		1080


//--------------------- .nv.constant0._Z35group_norm_nhwc_bwd_one_pass_kernelI11Bf16IOBf16WLi128ELi10ELi640EEv26Group_norm_nhwc_bwd_params --------------------------
	.section	.nv.constant0._Z35group_norm_nhwc_bwd_one_pass_kernelI11Bf16IOBf16WLi128ELi10ELi640EEv26Group_norm_nhwc_bwd_params,"a",@progbits
	.sectionflags	@""
	.align	4
.nv.constant0._Z35group_norm_nhwc_bwd_one_pass_kernelI11Bf16IOBf16WLi128ELi10ELi640EEv26Group_norm_nhwc_bwd_params:
	.zero		1080


//--------------------- .nv.constant0._Z35group_norm_nhwc_bwd_one_pass_kernelI11Bf16IOBf16WLi256ELi10ELi640EEv26Group_norm_nhwc_bwd_params --------------------------
	.section	.nv.constant0._Z35group_norm_nhwc_bwd_one_pass_kernelI11Bf16IOBf16WLi256ELi10ELi640EEv26Group_norm_nhwc_bwd_params,"a",@progbits
	.sectionflags	@""
	.align	4
.nv.constant0._Z35group_norm_nhwc_bwd_one_pass_kernelI11Bf16IOBf16WLi256ELi10ELi640EEv26Group_norm_nhwc_bwd_params:
	.zero		1080


//--------------------- .nv.constant0._Z35group_norm_nhwc_bwd_one_pass_kernelI11Bf16IOBf16WLi512ELi10ELi640EEv26Group_norm_nhwc_bwd_params --------------------------
	.section	.nv.constant0._Z35group_norm_nhwc_bwd_one_pass_kernelI11Bf16IOBf16WLi512ELi10ELi640EEv26Group_norm_nhwc_bwd_params,"a",@progbits
	.sectionflags	@""
	.align	4
.nv.constant0._Z35group_norm_nhwc_bwd_one_pass_kernelI11Bf16IOBf16WLi512ELi10ELi640EEv26Group_norm_nhwc_bwd_params:
	.zero		1080


//--------------------- .nv.constant0._Z35group_norm_nhwc_bwd_one_pass_kernelI11Bf16IOFp16WLi64ELi10ELi640EEv26Group_norm_nhwc_bwd_params --------------------------
	.section	.nv.constant0._Z35group_norm_nhwc_bwd_one_pass_kernelI11Bf16IOFp16WLi64ELi10ELi640EEv26Group_norm_nhwc_bwd_params,"a",@progbits
	.sectionflags	@""
	.align	4
.nv.constant0._Z35group_norm_nhwc_bwd_one_pass_kernelI11Bf16IOFp16WLi64ELi10ELi640EEv26Group_norm_nhwc_bwd_params:
	.zero		1080


//--------------------- .nv.constant0._Z35group_norm_nhwc_bwd_one_pass_kernelI11Bf16IOFp16WLi128ELi10ELi640EEv26Group_norm_nhwc_bwd_params --------------------------
	.section	.nv.constant0._Z35group_norm_nhwc_bwd_one_pass_kernelI11Bf16IOFp16WLi128ELi10ELi640EEv26Group_norm_nhwc_bwd_params,"a",@progbits
	.sectionflags	@""
	.align	4
.nv.constant0._Z35group_norm_nhwc_bwd_one_pass_kernelI11Bf16IOFp16WLi128ELi10ELi640EEv26Group_norm_nhwc_bwd_params:
	.zero		1080


//--------------------- .nv.constant0._Z35group_norm_nhwc_bwd_one_pass_kernelI11Bf16IOFp16WLi256ELi10ELi640EEv26Group_norm_nhwc_bwd_params --------------------------
	.section	.nv.constant0._Z35group_norm_nhwc_bwd_one_pass_kernelI11Bf16IOFp16WLi256ELi10ELi640EEv26Group_norm_nhwc_bwd_params,"a",@progbits
	.sectionflags	@""
	.align	4
.nv.constant0._Z35group_norm_nhwc_bwd_one_pass_kernelI11Bf16IOFp16WLi256ELi10ELi640EEv26Group_norm_nhwc_bwd_params:
	.zero		1080


//--------------------- .nv.constant0._Z35group_norm_nhwc_bwd_one_pass_kernelI11Bf16IOFp16WLi512ELi10ELi640EEv26Group_norm_nhwc_bwd_params --------------------------
	.section	.nv.constant0._Z35group_norm_nhwc_bwd_one_pass_kernelI11Bf16IOFp16WLi512ELi10ELi640EEv26Group_norm_nhwc_bwd_params,"a",@progbits
	.sectionflags	@""
	.align	4
.nv.constant0._Z35group_norm_nhwc_bwd_one_pass_kernelI11Bf16IOFp16WLi512ELi10ELi640EEv26Group_norm_nhwc_bwd_params:
	.zero		1080


//--------------------- .nv.constant0._Z35group_norm_nhwc_bwd_one_pass_kernelI11Fp16IOFp32WLi64ELi10ELi640EEv26Group_norm_nhwc_bwd_params --------------------------
	.section	.nv.constant0._Z35group_norm_nhwc_bwd_one_pass_kernelI11Fp16IOFp32WLi64ELi10ELi640EEv26Group_norm_nhwc_bwd_params,"a",@progbits
	.sectionflags	@""
	.align	4
.nv.constant0._Z35group_norm_nhwc_bwd_one_pass_kernelI11Fp16IOFp32WLi64ELi10ELi640EEv26Group_norm_nhwc_bwd_params:
	.zero		1080


//--------------------- .nv.constant0._Z35group_norm_nhwc_bwd_one_pass_kernelI11Fp16IOFp32WLi128ELi10ELi640EEv26Group_norm_nhwc_bwd_params --------------------------
	.section	.nv.constant0._Z35group_norm_nhwc_bwd_one_pass_kernelI11Fp16IOFp32WLi128ELi10ELi640EEv26Group_norm_nhwc_bwd_params,"a",@progbits
	.sectionflags	@""
	.align	4
.nv.constant0._Z35group_norm_nhwc_bwd_one_pass_kernelI11Fp16IOFp32WLi128ELi10ELi640EEv26Group_norm_nhwc_bwd_params:
	.zero		1080


//--------------------- .nv.constant0._Z35group_norm_nhwc_bwd_one_pass_kernelI11Fp16IOFp32WLi256ELi10ELi640EEv26Group_norm_nhwc_bwd_params --------------------------
	.section	.nv.constant0._Z35group_norm_nhwc_bwd_one_pass_kernelI11Fp16IOFp32WLi256ELi10ELi640EEv26Group_norm_nhwc_bwd_params,"a",@progbits
	.sectionflags	@""
	.align	4
.nv.constant0._Z35group_norm_nhwc_bwd_one_pass_kernelI11Fp16IOFp32WLi256ELi10ELi640EEv26Group_norm_nhwc_bwd_params:
	.zero		1080


//--------------------- .nv.constant0._Z35group_norm_nhwc_bwd_one_pass_kernelI11Fp16IOFp32WLi512ELi10ELi640EEv26Group_norm_nhwc_bwd_params --------------------------
	.section	.nv.constant0._Z35group_norm_nhwc_bwd_one_pass_kernelI11Fp16IOFp32WLi512ELi10ELi640EEv26Group_norm_nhwc_bwd_params,"a",@progbits
	.sectionflags	@""
	.align	4
.nv.constant0._Z35group_norm_nhwc_bwd_one_pass_kernelI11Fp16IOFp32WLi512ELi10ELi640EEv26Group_norm_nhwc_bwd_params:
	.zero		1080


//--------------------- .nv.constant0._Z35group_norm_nhwc_bwd_one_pass_kernelI11Fp16IOBf16WLi64ELi10ELi640EEv26Group_norm_nhwc_bwd_params --------------------------
	.section	.nv.constant0._Z35group_norm_nhwc_bwd_one_pass_kernelI11Fp16IOBf16WLi64ELi10ELi640EEv26Group_norm_nhwc_bwd_params,"a",@progbits
	.sectionflags	@""
	.align	4
.nv.constant0._Z35group_norm_nhwc_bwd_one_pass_kernelI11Fp16IOBf16WLi64ELi10ELi640EEv26Group_norm_nhwc_bwd_params:
	.zero		1080


//--------------------- .nv.constant0._Z35group_norm_nhwc_bwd_one_pass_kernelI11Fp16IOBf16WLi128ELi10ELi640EEv26Group_norm_nhwc_bwd_params --------------------------
	.section	.nv.constant0._Z35group_norm_nhwc_bwd_one_pass_kernelI11Fp16IOBf16WLi128ELi10ELi640EEv26Group_norm_nhwc_bwd_params,"a",@progbits
	.sectionflags	@""
	.align	4
.nv.constant0._Z35group_norm_nhwc_bwd_one_pass_kernelI11Fp16IOBf16WLi128ELi10ELi640EEv26Group_norm_nhwc_bwd_params:
	.zero		1080


//--------------------- .nv.constant0._Z35group_norm_nhwc_bwd_one_pass_kernelI11Fp16IOBf16WLi256ELi10ELi640EEv26Group_norm_nhwc_bwd_params --------------------------
	.section	.nv.constant0._Z35group_norm_nhwc_bwd_one_pass_kernelI11Fp16IOBf16WLi256ELi10ELi640EEv26Group_norm_nhwc_bwd_params,"a",@progbits
	.sectionflags	@""
	.align	4
.nv.constant0._Z35group_norm_nhwc_bwd_one_pass_kernelI11Fp16IOBf16WLi256ELi10ELi640EEv26Group_norm_nhwc_bwd_params:
	.zero		1080


//--------------------- .nv.constant0._Z35group_norm_nhwc_bwd_one_pass_kernelI11Fp16IOBf16WLi512ELi10ELi640EEv26Group_norm_nhwc_bwd_params --------------------------
	.section	.nv.constant0._Z35group_norm_nhwc_bwd_one_pass_kernelI11Fp16IOBf16WLi512ELi10ELi640EEv26Group_norm_nhwc_bwd_params,"a",@progbits
	.sectionflags	@""
	.align	4
.nv.constant0._Z35group_norm_nhwc_bwd_one_pass_kernelI11Fp16IOBf16WLi512ELi10ELi640EEv26Group_norm_nhwc_bwd_params:
	.zero		1080


//--------------------- .nv.constant0._Z35group_norm_nhwc_bwd_one_pass_kernelI11Fp16IOFp16WLi64ELi10ELi640EEv26Group_norm_nhwc_bwd_params --------------------------
	.section	.nv.constant0._Z35group_norm_nhwc_bwd_one_pass_kernelI11Fp16IOFp16WLi64ELi10ELi640EEv26Group_norm_nhwc_bwd_params,"a",@progbits
	.sectionflags	@""
	.align	4
.nv.constant0._Z35group_norm_nhwc_bwd_one_pass_kernelI11Fp16IOFp16WLi64ELi10ELi640EEv26Group_norm_nhwc_bwd_params:
	.zero		1080


//--------------------- .nv.constant0._Z35group_norm_nhwc_bwd_one_pass_kernelI11Fp16IOFp16WLi128ELi10ELi640EEv26Group_norm_nhwc_bwd_params --------------------------
	.section	.nv.constant0._Z35group_norm_nhwc_bwd_one_pass_kernelI11Fp16IOFp16WLi128ELi10ELi640EEv26Group_norm_nhwc_bwd_params,"a",@progbits
	.sectionflags	@""
	.align	4
.nv.constant0._Z35group_norm_nhwc_bwd_one_pass_kernelI11Fp16IOFp16WLi128ELi10ELi640EEv26Group_norm_nhwc_bwd_params:
	.zero		1080


//--------------------- .nv.constant0._Z35group_norm_nhwc_bwd_one_pass_kernelI11Fp16IOFp16WLi256ELi10ELi640EEv26Group_norm_nhwc_bwd_params --------------------------
	.section	.nv.constant0._Z35group_norm_nhwc_bwd_one_pass_kernelI11Fp16IOFp16WLi256ELi10ELi640EEv26Group_norm_nhwc_bwd_params,"a",@progbits
	.sectionflags	@""
	.align	4
.nv.constant0._Z35group_norm_nhwc_bwd_one_pass_kernelI11Fp16IOFp16WLi256ELi10ELi640EEv26Group_norm_nhwc_bwd_params:
	.zero		1080


//--------------------- .nv.constant0._Z35group_norm_nhwc_bwd_one_pass_kernelI11Fp16IOFp16WLi512ELi10ELi640EEv26Group_norm_nhwc_bwd_params --------------------------
	.section	.nv.constant0._Z35group_norm_nhwc_bwd_one_pass_kernelI11Fp16IOFp16WLi512ELi10ELi640EEv26Group_norm_nhwc_bwd_params,"a",@progbits
	.sectionflags	@""
	.align	4
.nv.constant0._Z35group_norm_nhwc_bwd_one_pass_kernelI11Fp16IOFp16WLi512ELi10ELi640EEv26Group_norm_nhwc_bwd_params:
	.zero		1080


//--------------------- .nv.constant0._Z35group_norm_nhwc_bwd_one_pass_kernelI11Fp32IOFp32WLi64ELi10ELi640EEv26Group_norm_nhwc_bwd_params --------------------------
	.section	.nv.constant0._Z35group_norm_nhwc_bwd_one_pass_kernelI11Fp32IOFp32WLi64ELi10ELi640EEv26Group_norm_nhwc_bwd_params,"a",@progbits
	.sectionflags	@""
	.align	4
.nv.constant0._Z35group_norm_nhwc_bwd_one_pass_kernelI11Fp32IOFp32WLi64ELi10ELi640EEv26Group_norm_nhwc_bwd_params:
	.zero		1080


//--------------------- .nv.constant0._Z35group_norm_nhwc_bwd_one_pass_kernelI11Fp32IOFp32WLi128ELi10ELi640EEv26Group_norm_nhwc_bwd_params --------------------------
	.section	.nv.constant0._Z35group_norm_nhwc_bwd_one_pass_kernelI11Fp32IOFp32WLi128ELi10ELi640EEv26Group_norm_nhwc_bwd_params,"a",@progbits
	.sectionflags	@""
	.align	4
.nv.constant0._Z35group_norm_nhwc_bwd_one_pass_kernelI11Fp32IOFp32WLi128ELi10ELi640EEv26Group_norm_nhwc_bwd_params:
	.zero		1080


//--------------------- .nv.constant0._Z35group_norm_nhwc_bwd_one_pass_kernelI11Fp32IOFp32WLi256ELi10ELi640EEv26Group_norm_nhwc_bwd_params --------------------------
	.section	.nv.constant0._Z35group_norm_nhwc_bwd_one_pass_kernelI11Fp32IOFp32WLi256ELi10ELi640EEv26Group_norm_nhwc_bwd_params,"a",@progbits
	.sectionflags	@""
	.align	4
.nv.constant0._Z35group_norm_nhwc_bwd_one_pass_kernelI11Fp32IOFp32WLi256ELi10ELi640EEv26Group_norm_nhwc_bwd_params:
	.zero		1080


//--------------------- .nv.constant0._Z35group_norm_nhwc_bwd_one_pass_kernelI11Fp32IOFp32WLi512ELi10ELi640EEv26Group_norm_nhwc_bwd_params --------------------------
	.section	.nv.constant0._Z35group_norm_nhwc_bwd_one_pass_kernelI11Fp32IOFp32WLi512ELi10ELi640EEv26Group_norm_nhwc_bwd_params,"a",@progbits
	.sectionflags	@""
	.align	4
.nv.constant0._Z35group_norm_nhwc_bwd_one_pass_kernelI11Fp32IOFp32WLi512ELi10ELi640EEv26Group_norm_nhwc_bwd_params:
	.zero		1080


//--------------------- .nv.constant0._Z35group_norm_nhwc_bwd_one_pass_kernelI11Fp32IOBf16WLi64ELi10ELi640EEv26Group_norm_nhwc_bwd_params --------------------------
	.section	.nv.constant0._Z35group_norm_nhwc_bwd_one_pass_kernelI11Fp32IOBf16WLi64ELi10ELi640EEv26Group_norm_nhwc_bwd_params,"a",@progbits
	.sectionflags	@""
	.align	4
.nv.constant0._Z35group_norm_nhwc_bwd_one_pass_kernelI11Fp32IOBf16WLi64ELi10ELi640EEv26Group_norm_nhwc_bwd_params:
	.zero		1080


//--------------------- .nv.constant0._Z35group_norm_nhwc_bwd_one_pass_kernelI11Fp32IOBf16WLi128ELi10ELi640EEv26Group_norm_nhwc_bwd_params --------------------------
	.section	.nv.constant0._Z35group_norm_nhwc_bwd_one_pass_kernelI11Fp32IOBf16WLi128ELi10ELi640EEv26Group_norm_nhwc_bwd_params,"a",@progbits
	.sectionflags	@""
	.align	4
.nv.constant0._Z35group_norm_nhwc_bwd_one_pass_kernelI11Fp32IOBf16WLi128ELi10ELi640EEv26Group_norm_nhwc_bwd_params:
	.zero		1080


//--------------------- .nv.constant0._Z35group_norm_nhwc_bwd_one_pass_kernelI11Fp32IOBf16WLi256ELi10ELi640EEv26Group_norm_nhwc_bwd_params --------------------------
	.section	.nv.constant0._Z35group_norm_nhwc_bwd_one_pass_kernelI11Fp32IOBf16WLi256ELi10ELi640EEv26Group_norm_nhwc_bwd_params,"a",@progbits
	.sectionflags	@""
	.align	4
.nv.constant0._Z35group_norm_nhwc_bwd_one_pass_kernelI11Fp32IOBf16WLi256ELi10ELi640EEv26Group_norm_nhwc_bwd_params:
	.zero		1080


//--------------------- .nv.constant0._Z35group_norm_nhwc_bwd_one_pass_kernelI11Fp32IOBf16WLi512ELi10ELi640EEv26Group_norm_nhwc_bwd_params --------------------------
	.section	.nv.constant0._Z35group_norm_nhwc_bwd_one_pass_kernelI11Fp32IOBf16WLi512ELi10ELi640EEv26Group_norm_nhwc_bwd_params,"a",@progbits
	.sectionflags	@""
	.align	4
.nv.constant0._Z35group_norm_nhwc_bwd_one_pass_kernelI11Fp32IOBf16WLi512ELi10ELi640EEv26Group_norm_nhwc_bwd_params:
	.zero		1080


//--------------------- .nv.constant0._Z35group_norm_nhwc_bwd_one_pass_kernelI11Fp32IOFp16WLi64ELi10ELi640EEv26Group_norm_nhwc_bwd_params --------------------------
	.section	.nv.constant0._Z35group_norm_nhwc_bwd_one_pass_kernelI11Fp32IOFp16WLi64ELi10ELi640EEv26Group_norm_nhwc_bwd_params,"a",@progbits
	.sectionflags	@""
	.align	4
.nv.constant0._Z35group_norm_nhwc_bwd_one_pass_kernelI11Fp32IOFp16WLi64ELi10ELi640EEv26Group_norm_nhwc_bwd_params:
	.zero		1080


//--------------------- .nv.constant0._Z35group_norm_nhwc_bwd_one_pass_kernelI11Fp32IOFp16WLi128ELi10ELi640EEv26Group_norm_nhwc_bwd_params --------------------------
	.section	.nv.constant0._Z35group_norm_nhwc_bwd_one_pass_kernelI11Fp32IOFp16WLi128ELi10ELi640EEv26Group_norm_nhwc_bwd_params,"a",@progbits
	.sectionflags	@""
	.align	4
.nv.constant0._Z35group_norm_nhwc_bwd_one_pass_kernelI11Fp32IOFp16WLi128ELi10ELi640EEv26Group_norm_nhwc_bwd_params:
	.zero		1080


//--------------------- .nv.constant0._Z35group_norm_nhwc_bwd_one_pass_kernelI11Fp32IOFp16WLi256ELi10ELi640EEv26Group_norm_nhwc_bwd_params --------------------------
	.section	.nv.constant0._Z35group_norm_nhwc_bwd_one_pass_kernelI11Fp32IOFp16WLi256ELi10ELi640EEv26Group_norm_nhwc_bwd_params,"a",@progbits
	.sectionflags	@""
	.align	4
.nv.constant0._Z35group_norm_nhwc_bwd_one_pass_kernelI11Fp32IOFp16WLi256ELi10ELi640EEv26Group_norm_nhwc_bwd_params:
	.zero		1080


//--------------------- .nv.constant0._Z35group_norm_nhwc_bwd_one_pass_kernelI11Fp32IOFp16WLi512ELi10ELi640EEv26Group_norm_nhwc_bwd_params --------------------------
	.section	.nv.constant0._Z35group_norm_nhwc_bwd_one_pass_kernelI11Fp32IOFp16WLi512ELi10ELi640EEv26Group_norm_nhwc_bwd_params,"a",@progbits
	.sectionflags	@""
	.align	4
.nv.constant0._Z35group_norm_nhwc_bwd_one_pass_kernelI11Fp32IOFp16WLi512ELi10ELi640EEv26Group_norm_nhwc_bwd_params:
	.zero		1080


//--------------------- .nv.constant0._Z35group_norm_nhwc_fwd_one_pass_kernelI11Bf16IOFp32WLi64ELi10ELi640EEv26Group_norm_nhwc_fwd_params --------------------------
	.section	.nv.constant0._Z35group_norm_nhwc_fwd_one_pass_kernelI11Bf16IOFp32WLi64ELi10ELi640EEv26Group_norm_nhwc_fwd_params,"a",@progbits
	.sectionflags	@""
	.align	4
.nv.constant0._Z35group_norm_nhwc_fwd_one_pass_kernelI11Bf16IOFp32WLi64ELi10ELi640EEv26Group_norm_nhwc_fwd_params:
	.zero		1056


//--------------------- .nv.constant0._Z35group_norm_nhwc_fwd_one_pass_kernelI11Bf16IOFp32WLi128ELi10ELi640EEv26Group_norm_nhwc_fwd_params --------------------------
	.section	.nv.constant0._Z35group_norm_nhwc_fwd_one_pass_kernelI11Bf16IOFp32WLi128ELi10ELi640EEv26Group_norm_nhwc_fwd_params,"a",@progbits
	.sectionflags	@""
	.align	4
.nv.constant0._Z35group_norm_nhwc_fwd_one_pass_kernelI11Bf16IOFp32WLi128ELi10ELi640EEv26Group_norm_nhwc_fwd_params:
	.zero		1056


//--------------------- .nv.constant0._Z35group_norm_nhwc_fwd_one_pass_kernelI11Bf16IOFp32WLi256ELi10ELi640EEv26Group_norm_nhwc_fwd_params --------------------------
	.section	.nv.constant0._Z35group_norm_nhwc_fwd_one_pass_kernelI11Bf16IOFp32WLi256ELi10ELi640EEv26Group_norm_nhwc_fwd_params,"a",@progbits
	.sectionflags	@""
	.align	4
.nv.constant0._Z35group_norm_nhwc_fwd_one_pass_kernelI11Bf16IOFp32WLi256ELi10ELi640EEv26Group_norm_nhwc_fwd_params:
	.zero		1056


//--------------------- .nv.constant0._Z35group_norm_nhwc_fwd_one_pass_kernelI11Bf16IOFp32WLi512ELi10ELi640EEv26Group_norm_nhwc_fwd_params --------------------------
	.section	.nv.constant0._Z35group_norm_nhwc_fwd_one_pass_kernelI11Bf16IOFp32WLi512ELi10ELi640EEv26Group_norm_nhwc_fwd_params,"a",@progbits
	.sectionflags	@""
	.align	4
.nv.constant0._Z35group_norm_nhwc_fwd_one_pass_kernelI11Bf16IOFp32WLi512ELi10ELi640EEv26Group_norm_nhwc_fwd_params:
	.zero		1056


//--------------------- .nv.constant0._Z35group_norm_nhwc_fwd_one_pass_kernelI11Bf16IOBf16WLi64ELi10ELi640EEv26Group_norm_nhwc_fwd_params --------------------------
	.section	.nv.constant0._Z35group_norm_nhwc_fwd_one_pass_kernelI11Bf16IOBf16WLi64ELi10ELi640EEv26Group_norm_nhwc_fwd_params,"a",@progbits
	.sectionflags	@""
	.align	4
.nv.constant0._Z35group_norm_nhwc_fwd_one_pass_kernelI11Bf16IOBf16WLi64ELi10ELi640EEv26Group_norm_nhwc_fwd_params:
	.zero		1056


//--------------------- .nv.constant0._Z35group_norm_nhwc_fwd_one_pass_kernelI11Bf16IOBf16WLi128ELi10ELi640EEv26Group_norm_nhwc_fwd_params --------------------------
	.section	.nv.constant0._Z35group_norm_nhwc_fwd_one_pass_kernelI11Bf16IOBf16WLi128ELi10ELi640EEv26Group_norm_nhwc_fwd_params,"a",@progbits
	.sectionflags	@""
	.align	4
.nv.constant0._Z35group_norm_nhwc_fwd_one_pass_kernelI11Bf16IOBf16WLi128ELi10ELi640EEv26Group_norm_nhwc_fwd_params:
	.zero		1056


//--------------------- .nv.constant0._Z35group_norm_nhwc_fwd_one_pass_kernelI11Bf16IOBf16WLi256ELi10ELi640EEv26Group_norm_nhwc_fwd_params --------------------------
	.section	.nv.constant0._Z35group_norm_nhwc_fwd_one_pass_kernelI11Bf16IOBf16WLi256ELi10ELi640EEv26Group_norm_nhwc_fwd_params,"a",@progbits
	.sectionflags	@""
	.align	4
.nv.constant0._Z35group_norm_nhwc_fwd_one_pass_kernelI11Bf16IOBf16WLi256ELi10ELi640EEv26Group_norm_nhwc_fwd_params:
	.zero		1056


//--------------------- .nv.constant0._Z35group_norm_nhwc_fwd_one_pass_kernelI11Bf16IOBf16WLi512ELi10ELi640EEv26Group_norm_nhwc_fwd_params --------------------------
	.section	.nv.constant0._Z35group_norm_nhwc_fwd_one_pass_kernelI11Bf16IOBf16WLi512ELi10ELi640EEv26Group_norm_nhwc_fwd_params,"a",@progbits
	.sectionflags	@""
	.align	4
.nv.constant0._Z35group_norm_nhwc_fwd_one_pass_kernelI11Bf16IOBf16WLi512ELi10ELi640EEv26Group_norm_nhwc_fwd_params:
	.zero		1056


//--------------------- .nv.constant0._Z35group_norm_nhwc_fwd_one_pass_kernelI11Bf16IOFp16WLi64ELi10ELi640EEv26Group_norm_nhwc_fwd_params --------------------------
	.section	.nv.constant0._Z35group_norm_nhwc_fwd_one_pass_kernelI11Bf16IOFp16WLi64ELi10ELi640EEv26Group_norm_nhwc_fwd_params,"a",@progbits
	.sectionflags	@""
	.align	4
.nv.constant0._Z35group_norm_nhwc_fwd_one_pass_kernelI11Bf16IOFp16WLi64ELi10ELi640EEv26Group_norm_nhwc_fwd_params:
	.zero		1056


//--------------------- .nv.constant0._Z35group_norm_nhwc_fwd_one_pass_kernelI11Bf16IOFp16WLi128ELi10ELi640EEv26Group_norm_nhwc_fwd_params --------------------------
	.section	.nv.constant0._Z35group_norm_nhwc_fwd_one_pass_kernelI11Bf16IOFp16WLi128ELi10ELi640EEv26Group_norm_nhwc_fwd_params,"a",@progbits
	.sectionflags	@""
	.align	4
.nv.constant0._Z35group_norm_nhwc_fwd_one_pass_kernelI11Bf16IOFp16WLi128ELi10ELi640EEv26Group_norm_nhwc_fwd_params:
	.zero		1056


//--------------------- .nv.constant0._Z35group_norm_nhwc_fwd_one_pass_kernelI11Bf16IOFp16WLi256ELi10ELi640EEv26Group_norm_nhwc_fwd_params --------------------------
	.section	.nv.constant0._Z35group_norm_nhwc_fwd_one_pass_kernelI11Bf16IOFp16WLi256ELi10ELi640EEv26Group_norm_nhwc_fwd_params,"a",@progbits
	.sectionflags	@""
	.align	4
.nv.constant0._Z35group_norm_nhwc_fwd_one_pass_kernelI11Bf16IOFp16WLi256ELi10ELi640EEv26Group_norm_nhwc_fwd_params:
	.zero		1056


//--------------------- .nv.constant0._Z35group_norm_nhwc_fwd_one_pass_kernelI11Bf16IOFp16WLi512ELi10ELi640EEv26Group_norm_nhwc_fwd_params --------------------------
	.section	.nv.constant0._Z35group_norm_nhwc_fwd_one_pass_kernelI11Bf16IOFp16WLi512ELi10ELi640EEv26Group_norm_nhwc_fwd_params,"a",@progbits
	.sectionflags	@""
	.align	4
.nv.constant0._Z35group_norm_nhwc_fwd_one_pass_kernelI11Bf16IOFp16WLi512ELi10ELi640EEv26Group_norm_nhwc_fwd_params:
	.zero		1056


//--------------------- .nv.constant0._Z35group_norm_nhwc_fwd_one_pass_kernelI11Fp16IOFp32WLi64ELi10ELi640EEv26Group_norm_nhwc_fwd_params --------------------------
	.section	.nv.constant0._Z35group_norm_nhwc_fwd_one_pass_kernelI11Fp16IOFp32WLi64ELi10ELi640EEv26Group_norm_nhwc_fwd_params,"a",@progbits
	.sectionflags	@""
	.align	4
.nv.constant0._Z35group_norm_nhwc_fwd_one_pass_kernelI11Fp16IOFp32WLi64ELi10ELi640EEv26Group_norm_nhwc_fwd_params:
	.zero		1056


//--------------------- .nv.constant0._Z35group_norm_nhwc_fwd_one_pass_kernelI11Fp16IOFp32WLi128ELi10ELi640EEv26Group_norm_nhwc_fwd_params --------------------------
	.section	.nv.constant0._Z35group_norm_nhwc_fwd_one_pass_kernelI11Fp16IOFp32WLi128ELi10ELi640EEv26Group_norm_nhwc_fwd_params,"a",@progbits
	.sectionflags	@""
	.align	4
.nv.constant0._Z35group_norm_nhwc_fwd_one_pass_kernelI11Fp16IOFp32WLi128ELi10ELi640EEv26Group_norm_nhwc_fwd_params:
	.zero		1056


//--------------------- .nv.constant0._Z35group_norm_nhwc_fwd_one_pass_kernelI11Fp16IOFp32WLi256ELi10ELi640EEv26Group_norm_nhwc_fwd_params --------------------------
	.section	.nv.constant0._Z35group_norm_nhwc_fwd_one_pass_kernelI11Fp16IOFp32WLi256ELi10ELi640EEv26Group_norm_nhwc_fwd_params,"a",@progbits
	.sectionflags	@""
	.align	4
.nv.constant0._Z35group_norm_nhwc_fwd_one_pass_kernelI11Fp16IOFp32WLi256ELi10ELi640EEv26Group_norm_nhwc_fwd_params:
	.zero		1056


//--------------------- .nv.constant0._Z35group_norm_nhwc_fwd_one_pass_kernelI11Fp16IOFp32WLi512ELi10ELi640EEv26Group_norm_nhwc_fwd_params --------------------------
	.section	.nv.constant0._Z35group_norm_nhwc_fwd_one_pass_kernelI11Fp16IOFp32WLi512ELi10ELi640EEv26Group_norm_nhwc_fwd_params,"a",@progbits
	.sectionflags	@""
	.align	4
.nv.constant0._Z35group_norm_nhwc_fwd_one_pass_kernelI11Fp16IOFp32WLi512ELi10ELi640EEv26Group_norm_nhwc_fwd_params:
	.zero		1056


//--------------------- .nv.constant0._Z35group_norm_nhwc_fwd_one_pass_kernelI11Fp16IOBf16WLi64ELi10ELi640EEv26Group_norm_nhwc_fwd_params --------------------------
	.section	.nv.constant0._Z35group_norm_nhwc_fwd_one_pass_kernelI11Fp16IOBf16WLi64ELi10ELi640EEv26Group_norm_nhwc_fwd_params,"a",@progbits
	.sectionflags	@""
	.align	4
.nv.constant0._Z35group_norm_nhwc_fwd_one_pass_kernelI11Fp16IOBf16WLi64ELi10ELi640EEv26Group_norm_nhwc_fwd_params:
	.zero		1056


//--------------------- .nv.constant0._Z35group_norm_nhwc_fwd_one_pass_kernelI11Fp16IOBf16WLi128ELi10ELi640EEv26Group_norm_nhwc_fwd_params --------------------------
	.section	.nv.constant0._Z35group_norm_nhwc_fwd_one_pass_kernelI11Fp16IOBf16WLi128ELi10ELi640EEv26Group_norm_nhwc_fwd_params,"a",@progbits
	.sectionflags	@""
	.align	4
.nv.constant0._Z35group_norm_nhwc_fwd_one_pass_kernelI11Fp16IOBf16WLi128ELi10ELi640EEv26Group_norm_nhwc_fwd_params:
	.zero		1056


//--------------------- .nv.constant0._Z35group_norm_nhwc_fwd_one_pass_kernelI11Fp16IOBf16WLi256ELi10ELi640EEv26Group_norm_nhwc_fwd_params --------------------------
	.section	.nv.constant0._Z35group_norm_nhwc_fwd_one_pass_kernelI11Fp16IOBf16WLi256ELi10ELi640EEv26Group_norm_nhwc_fwd_params,"a",@progbits
	.sectionflags	@""
	.align	4
.nv.constant0._Z35group_norm_nhwc_fwd_one_pass_kernelI11Fp16IOBf16WLi256ELi10ELi640EEv26Group_norm_nhwc_fwd_params:
	.zero		1056


//--------------------- .nv.constant0._Z35group_norm_nhwc_fwd_one_pass_kernelI11Fp16IOBf16WLi512ELi10ELi640EEv26Group_norm_nhwc_fwd_params --------------------------
	.section	.nv.constant0._Z35group_norm_nhwc_fwd_one_pass_kernelI11Fp16IOBf16WLi512ELi10ELi640EEv26Group_norm_nhwc_fwd_params,"a",@progbits
	.sectionflags	@""
	.align	4
.nv.constant0._Z35group_norm_nhwc_fwd_one_pass_kernelI11Fp16IOBf16WLi512ELi10ELi640EEv26Group_norm_nhwc_fwd_params:
	.zero		1056


//--------------------- .nv.constant0._Z35group_norm_nhwc_fwd_one_pass_kernelI11Fp16IOFp16WLi64ELi10ELi640EEv26Group_norm_nhwc_fwd_params --------------------------
	.section	.nv.constant0._Z35group_norm_nhwc_fwd_one_pass_kernelI11Fp16IOFp16WLi64ELi10ELi640EEv26Group_norm_nhwc_fwd_params,"a",@progbits
	.sectionflags	@""
	.align	4
.nv.constant0._Z35group_norm_nhwc_fwd_one_pass_kernelI11Fp16IOFp16WLi64ELi10ELi640EEv26Group_norm_nhwc_fwd_params:
	.zero		1056


//--------------------- .nv.constant0._Z35group_norm_nhwc_fwd_one_pass_kernelI11Fp16IOFp16WLi128ELi10ELi640EEv26Group_norm_nhwc_fwd_params --------------------------
	.section	.nv.constant0._Z35group_norm_nhwc_fwd_one_pass_kernelI11Fp16IOFp16WLi128ELi10ELi640EEv26Group_norm_nhwc_fwd_params,"a",@progbits
	.sectionflags	@""
	.align	4
.nv.constant0._Z35group_norm_nhwc_fwd_one_pass_kernelI11Fp16IOFp16WLi128ELi10ELi640EEv26Group_norm_nhwc_fwd_params:
	.zero		1056


//--------------------- .nv.constant0._Z35group_norm_nhwc_fwd_one_pass_kernelI11Fp16IOFp16WLi256ELi10ELi640EEv26Group_norm_nhwc_fwd_params --------------------------
	.section	.nv.constant0._Z35group_norm_nhwc_fwd_one_pass_kernelI11Fp16IOFp16WLi256ELi10ELi640EEv26Group_norm_nhwc_fwd_params,"a",@progbits
	.sectionflags	@""
	.align	4
.nv.constant0._Z35group_norm_nhwc_fwd_one_pass_kernelI11Fp16IOFp16WLi256ELi10ELi640EEv26Group_norm_nhwc_fwd_params:
	.zero		1056


//--------------------- .nv.constant0._Z35group_norm_nhwc_fwd_one_pass_kernelI11Fp16IOFp16WLi512ELi10ELi640EEv26Group_norm_nhwc_fwd_params --------------------------
	.section	.nv.constant0._Z35group_norm_nhwc_fwd_one_pass_kernelI11Fp16IOFp16WLi512ELi10ELi640EEv26Group_norm_nhwc_fwd_params,"a",@progbits
	.sectionflags	@""
	.align	4
.nv.constant0._Z35group_norm_nhwc_fwd_one_pass_kernelI11Fp16IOFp16WLi512ELi10ELi640EEv26Group_norm_nhwc_fwd_params:
	.zero		1056


//--------------------- .nv.constant0._Z35group_norm_nhwc_fwd_one_pass_kernelI11Fp32IOFp32WLi64ELi10ELi640EEv26Group_norm_nhwc_fwd_params --------------------------
	.section	.nv.constant0._Z35group_norm_nhwc_fwd_one_pass_kernelI11Fp32IOFp32WLi64ELi10ELi640EEv26Group_norm_nhwc_fwd_params,"a",@progbits
	.sectionflags	@""
	.align	4
.nv.constant0._Z35group_norm_nhwc_fwd_one_pass_kernelI11Fp32IOFp32WLi64ELi10ELi640EEv26Group_norm_nhwc_fwd_params:
	.zero		1056


//--------------------- .nv.constant0._Z35group_norm_nhwc_fwd_one_pass_kernelI11Fp32IOFp32WLi128ELi10ELi640EEv26Group_norm_nhwc_fwd_params --------------------------
	.section	.nv.constant0._Z35group_norm_nhwc_fwd_one_pass_kernelI11Fp32IOFp32WLi128ELi10ELi640EEv26Group_norm_nhwc_fwd_params,"a",@progbits
	.sectionflags	@""
	.align	4
.nv.constant0._Z35group_norm_nhwc_fwd_one_pass_kernelI11Fp32IOFp32WLi128ELi10ELi640EEv26Group_norm_nhwc_fwd_params:
	.zero		1056


//--------------------- .nv.constant0._Z35group_norm_nhwc_fwd_one_pass_kernelI11Fp32IOFp32WLi256ELi10ELi640EEv26Group_norm_nhwc_fwd_params --------------------------
	.section	.nv.constant0._Z35group_norm_nhwc_fwd_one_pass_kernelI11Fp32IOFp32WLi256ELi10ELi640EEv26Group_norm_nhwc_fwd_params,"a",@progbits
	.sectionflags	@""
	.align	4
.nv.constant0._Z35group_norm_nhwc_fwd_one_pass_kernelI11Fp32IOFp32WLi256ELi10ELi640EEv26Group_norm_nhwc_fwd_params:
	.zero		1056


//--------------------- .nv.constant0._Z35group_norm_nhwc_fwd_one_pass_kernelI11Fp32IOFp32WLi512ELi10ELi640EEv26Group_norm_nhwc_fwd_params --------------------------
	.section	.nv.constant0._Z35group_norm_nhwc_fwd_one_pass_kernelI11Fp32IOFp32WLi512ELi10ELi640EEv26Group_norm_nhwc_fwd_params,"a",@progbits
	.sectionflags	@""
	.align	4
.nv.constant0._Z35group_norm_nhwc_fwd_one_pass_kernelI11Fp32IOFp32WLi512ELi10ELi640EEv26Group_norm_nhwc_fwd_params:
	.zero		1056


//--------------------- .nv.constant0._Z35group_norm_nhwc_fwd_one_pass_kernelI11Fp32IOBf16WLi64ELi10ELi640EEv26Group_norm_nhwc_fwd_params --------------------------
	.section	.nv.constant0._Z35group_norm_nhwc_fwd_one_pass_kernelI11Fp32IOBf16WLi64ELi10ELi640EEv26Group_norm_nhwc_fwd_params,"a",@progbits
	.sectionflags	@""
	.align	4
.nv.constant0._Z35group_norm_nhwc_fwd_one_pass_kernelI11Fp32IOBf16WLi64ELi10ELi640EEv26Group_norm_nhwc_fwd_params:
	.zero		1056


//--------------------- .nv.constant0._Z35group_norm_nhwc_fwd_one_pass_kernelI11Fp32IOBf16WLi128ELi10ELi640EEv26Group_norm_nhwc_fwd_params --------------------------
	.section	.nv.constant0._Z35group_norm_nhwc_fwd_one_pass_kernelI11Fp32IOBf16WLi128ELi10ELi640EEv26Group_norm_nhwc_fwd_params,"a",@progbits
	.sectionflags	@""
	.align	4
.nv.constant0._Z35group_norm_nhwc_fwd_one_pass_kernelI11Fp32IOBf16WLi128ELi10ELi640EEv26Group_norm_nhwc_fwd_params:
	.zero		1056


//--------------------- .nv.constant0._Z35group_norm_nhwc_fwd_one_pass_kernelI11Fp32IOBf16WLi256ELi10ELi640EEv26Group_norm_nhwc_fwd_params --------------------------
	.section	.nv.constant0._Z35group_norm_nhwc_fwd_one_pass_kernelI11Fp32IOBf16WLi256ELi10ELi640EEv26Group_norm_nhwc_fwd_params,"a",@progbits
	.sectionflags	@""
	.align	4
.nv.constant0._Z35group_norm_nhwc_fwd_one_pass_kernelI11Fp32IOBf16WLi256ELi10ELi640EEv26Group_norm_nhwc_fwd_params:
	.zero		1056


//--------------------- .nv.constant0._Z35group_norm_nhwc_fwd_one_pass_kernelI11Fp32IOBf16WLi512ELi10ELi640EEv26Group_norm_nhwc_fwd_params --------------------------
	.section	.nv.constant0._Z35group_norm_nhwc_fwd_one_pass_kernelI11Fp32IOBf16WLi512ELi10ELi640EEv26Group_norm_nhwc_fwd_params,"a",@progbits
	.sectionflags	@""
	.align	4
.nv.constant0._Z35group_norm_nhwc_fwd_one_pass_kernelI11Fp32IOBf16WLi512ELi10ELi640EEv26Group_norm_nhwc_fwd_params:
	.zero		1056


//--------------------- .nv.constant0._Z35group_norm_nhwc_fwd_one_pass_kernelI11Fp32IOFp16WLi64ELi10ELi640EEv26Group_norm_nhwc_fwd_params --------------------------
	.section	.nv.constant0._Z35group_norm_nhwc_fwd_one_pass_kernelI11Fp32IOFp16WLi64ELi10ELi640EEv26Group_norm_nhwc_fwd_params,"a",@progbits
	.sectionflags	@""
	.align	4
.nv.constant0._Z35group_norm_nhwc_fwd_one_pass_kernelI11Fp32IOFp16WLi64ELi10ELi640EEv26Group_norm_nhwc_fwd_params:
	.zero		1056


//--------------------- .nv.constant0._Z35group_norm_nhwc_fwd_one_pass_kernelI11Fp32IOFp16WLi128ELi10ELi640EEv26Group_norm_nhwc_fwd_params --------------------------
	.section	.nv.constant0._Z35group_norm_nhwc_fwd_one_pass_kernelI11Fp32IOFp16WLi128ELi10ELi640EEv26Group_norm_nhwc_fwd_params,"a",@progbits
	.sectionflags	@""
	.align	4
.nv.constant0._Z35group_norm_nhwc_fwd_one_pass_kernelI11Fp32IOFp16WLi128ELi10ELi640EEv26Group_norm_nhwc_fwd_params:
	.zero		1056


//--------------------- .nv.constant0._Z35group_norm_nhwc_fwd_one_pass_kernelI11Fp32IOFp16WLi256ELi10ELi640EEv26Group_norm_nhwc_fwd_params --------------------------
	.section	.nv.constant0._Z35group_norm_nhwc_fwd_one_pass_kernelI11Fp32IOFp16WLi256ELi10ELi640EEv26Group_norm_nhwc_fwd_params,"a",@progbits
	.sectionflags	@""
	.align	4
.nv.constant0._Z35group_norm_nhwc_fwd_one_pass_kernelI11Fp32IOFp16WLi256ELi10ELi640EEv26Group_norm_nhwc_fwd_params:
	.zero		1056


//--------------------- .nv.constant0._Z35group_norm_nhwc_fwd_one_pass_kernelI11Fp32IOFp16WLi512ELi10ELi640EEv26Group_norm_nhwc_fwd_params --------------------------
	.section	.nv.constant0._Z35group_norm_nhwc_fwd_one_pass_kernelI11Fp32IOFp16WLi512ELi10ELi640EEv26Group_norm_nhwc_fwd_params,"a",@progbits
	.sectionflags	@""
	.align	4
.nv.constant0._Z35group_norm_nhwc_fwd_one_pass_kernelI11Fp32IOFp16WLi512ELi10ELi640EEv26Group_norm_nhwc_fwd_params:
	.zero		1056


//--------------------- SYMBOLS --------------------------

	.type		.nv.reservedSmem.offset0,@object
	.size		.nv.reservedSmem.offset0,0x4
	.type		.nv.reservedSmem.cap,@object
	.size		.nv.reservedSmem.cap,0x4
